//
// Generated by NVIDIA NVVM Compiler
//
// Compiler Build ID: CL-36424714
// Cuda compilation tools, release 13.0, V13.0.88
// Based on NVVM 20.0.0
//

.version 9.0
.target sm_100
.address_size 64

	// .globl	_Z22cuda_pad_buffer_kernelIfEvPT_S1_iiiiii
.extern .shared .align 16 .b8 _ZN15flash_attention10shared_memE[];

.visible .entry _Z22cuda_pad_buffer_kernelIfEvPT_S1_iiiiii(
	.param .u64 .ptr .align 1 _Z22cuda_pad_buffer_kernelIfEvPT_S1_iiiiii_param_0,
	.param .u64 .ptr .align 1 _Z22cuda_pad_buffer_kernelIfEvPT_S1_iiiiii_param_1,
	.param .u32 _Z22cuda_pad_buffer_kernelIfEvPT_S1_iiiiii_param_2,
	.param .u32 _Z22cuda_pad_buffer_kernelIfEvPT_S1_iiiiii_param_3,
	.param .u32 _Z22cuda_pad_buffer_kernelIfEvPT_S1_iiiiii_param_4,
	.param .u32 _Z22cuda_pad_buffer_kernelIfEvPT_S1_iiiiii_param_5,
	.param .u32 _Z22cuda_pad_buffer_kernelIfEvPT_S1_iiiiii_param_6,
	.param .u32 _Z22cuda_pad_buffer_kernelIfEvPT_S1_iiiiii_param_7
)
{
	.reg .pred 	%p<2>;
	.reg .b32 	%r<21>;
	.reg .b32 	%f<2>;
	.reg .b64 	%rd<9>;

	ld.param.u64 	%rd1, [_Z22cuda_pad_buffer_kernelIfEvPT_S1_iiiiii_param_0];
	ld.param.u64 	%rd2, [_Z22cuda_pad_buffer_kernelIfEvPT_S1_iiiiii_param_1];
	ld.param.u32 	%r6, [_Z22cuda_pad_buffer_kernelIfEvPT_S1_iiiiii_param_2];
	ld.param.u32 	%r2, [_Z22cuda_pad_buffer_kernelIfEvPT_S1_iiiiii_param_3];
	ld.param.u32 	%r3, [_Z22cuda_pad_buffer_kernelIfEvPT_S1_iiiiii_param_4];
	ld.param.u32 	%r4, [_Z22cuda_pad_buffer_kernelIfEvPT_S1_iiiiii_param_6];
	ld.param.u32 	%r5, [_Z22cuda_pad_buffer_kernelIfEvPT_S1_iiiiii_param_7];
	mov.u32 	%r7, %ctaid.x;
	mov.u32 	%r8, %ntid.x;
	mov.u32 	%r9, %tid.x;
	mad.lo.s32 	%r1, %r7, %r8, %r9;
	mul.lo.s32 	%r10, %r2, %r6;
	mul.lo.s32 	%r11, %r10, %r3;
	setp.ge.s32 	%p1, %r1, %r11;
	@%p1 bra 	$L__BB0_2;
	cvta.to.global.u64 	%rd3, %rd2;
	cvta.to.global.u64 	%rd4, %rd1;
	mul.lo.s32 	%r12, %r3, %r2;
	div.s32 	%r13, %r1, %r12;
	mul.lo.s32 	%r14, %r13, %r12;
	sub.s32 	%r15, %r1, %r14;
	div.s32 	%r16, %r15, %r3;
	mul.lo.s32 	%r17, %r16, %r3;
	sub.s32 	%r18, %r15, %r17;
	mul.wide.s32 	%rd5, %r1, 4;
	add.s64 	%rd6, %rd3, %rd5;
	ld.global.f32 	%f1, [%rd6];
	mad.lo.s32 	%r19, %r13, %r4, %r16;
	mad.lo.s32 	%r20, %r19, %r5, %r18;
	mul.wide.s32 	%rd7, %r20, 4;
	add.s64 	%rd8, %rd4, %rd7;
	st.global.f32 	[%rd8], %f1;
$L__BB0_2:
	ret;

}
	// .globl	_Z24cuda_unpad_buffer_kernelIfEvPT_S1_iiiiii
.visible .entry _Z24cuda_unpad_buffer_kernelIfEvPT_S1_iiiiii(
	.param .u64 .ptr .align 1 _Z24cuda_unpad_buffer_kernelIfEvPT_S1_iiiiii_param_0,
	.param .u64 .ptr .align 1 _Z24cuda_unpad_buffer_kernelIfEvPT_S1_iiiiii_param_1,
	.param .u32 _Z24cuda_unpad_buffer_kernelIfEvPT_S1_iiiiii_param_2,
	.param .u32 _Z24cuda_unpad_buffer_kernelIfEvPT_S1_iiiiii_param_3,
	.param .u32 _Z24cuda_unpad_buffer_kernelIfEvPT_S1_iiiiii_param_4,
	.param .u32 _Z24cuda_unpad_buffer_kernelIfEvPT_S1_iiiiii_param_5,
	.param .u32 _Z24cuda_unpad_buffer_kernelIfEvPT_S1_iiiiii_param_6,
	.param .u32 _Z24cuda_unpad_buffer_kernelIfEvPT_S1_iiiiii_param_7
)
{
	.reg .pred 	%p<2>;
	.reg .b32 	%r<21>;
	.reg .b32 	%f<2>;
	.reg .b64 	%rd<9>;

	ld.param.u64 	%rd1, [_Z24cuda_unpad_buffer_kernelIfEvPT_S1_iiiiii_param_0];
	ld.param.u64 	%rd2, [_Z24cuda_unpad_buffer_kernelIfEvPT_S1_iiiiii_param_1];
	ld.param.u32 	%r6, [_Z24cuda_unpad_buffer_kernelIfEvPT_S1_iiiiii_param_2];
	ld.param.u32 	%r2, [_Z24cuda_unpad_buffer_kernelIfEvPT_S1_iiiiii_param_3];
	ld.param.u32 	%r3, [_Z24cuda_unpad_buffer_kernelIfEvPT_S1_iiiiii_param_4];
	ld.param.u32 	%r4, [_Z24cuda_unpad_buffer_kernelIfEvPT_S1_iiiiii_param_6];
	ld.param.u32 	%r5, [_Z24cuda_unpad_buffer_kernelIfEvPT_S1_iiiiii_param_7];
	mov.u32 	%r7, %ctaid.x;
	mov.u32 	%r8, %ntid.x;
	mov.u32 	%r9, %tid.x;
	mad.lo.s32 	%r1, %r7, %r8, %r9;
	mul.lo.s32 	%r10, %r2, %r6;
	mul.lo.s32 	%r11, %r10, %r3;
	setp.ge.s32 	%p1, %r1, %r11;
	@%p1 bra 	$L__BB1_2;
	cvta.to.global.u64 	%rd3, %rd2;
	cvta.to.global.u64 	%rd4, %rd1;
	mul.lo.s32 	%r12, %r3, %r2;
	div.s32 	%r13, %r1, %r12;
	mul.lo.s32 	%r14, %r13, %r12;
	sub.s32 	%r15, %r1, %r14;
	div.s32 	%r16, %r15, %r3;
	mul.lo.s32 	%r17, %r16, %r3;
	sub.s32 	%r18, %r15, %r17;
	mad.lo.s32 	%r19, %r13, %r4, %r16;
	mad.lo.s32 	%r20, %r19, %r5, %r18;
	mul.wide.s32 	%rd5, %r20, 4;
	add.s64 	%rd6, %rd3, %rd5;
	ld.global.f32 	%f1, [%rd6];
	mul.wide.s32 	%rd7, %r1, 4;
	add.s64 	%rd8, %rd4, %rd7;
	st.global.f32 	[%rd8], %f1;
$L__BB1_2:
	ret;

}
	// .globl	_ZN15flash_attention22flash_attention_kernelILi32ELi32ELi32ELi32ELi32ELi32EEEvPfS1_S1_S1_S1_iiiii
.visible .entry _ZN15flash_attention22flash_attention_kernelILi32ELi32ELi32ELi32ELi32ELi32EEEvPfS1_S1_S1_S1_iiiii(
	.param .u64 .ptr .align 1 _ZN15flash_attention22flash_attention_kernelILi32ELi32ELi32ELi32ELi32ELi32EEEvPfS1_S1_S1_S1_iiiii_param_0,
	.param .u64 .ptr .align 1 _ZN15flash_attention22flash_attention_kernelILi32ELi32ELi32ELi32ELi32ELi32EEEvPfS1_S1_S1_S1_iiiii_param_1,
	.param .u64 .ptr .align 1 _ZN15flash_attention22flash_attention_kernelILi32ELi32ELi32ELi32ELi32ELi32EEEvPfS1_S1_S1_S1_iiiii_param_2,
	.param .u64 .ptr .align 1 _ZN15flash_attention22flash_attention_kernelILi32ELi32ELi32ELi32ELi32ELi32EEEvPfS1_S1_S1_S1_iiiii_param_3,
	.param .u64 .ptr .align 1 _ZN15flash_attention22flash_attention_kernelILi32ELi32ELi32ELi32ELi32ELi32EEEvPfS1_S1_S1_S1_iiiii_param_4,
	.param .u32 _ZN15flash_attention22flash_attention_kernelILi32ELi32ELi32ELi32ELi32ELi32EEEvPfS1_S1_S1_S1_iiiii_param_5,
	.param .u32 _ZN15flash_attention22flash_attention_kernelILi32ELi32ELi32ELi32ELi32ELi32EEEvPfS1_S1_S1_S1_iiiii_param_6,
	.param .u32 _ZN15flash_attention22flash_attention_kernelILi32ELi32ELi32ELi32ELi32ELi32EEEvPfS1_S1_S1_S1_iiiii_param_7,
	.param .u32 _ZN15flash_attention22flash_attention_kernelILi32ELi32ELi32ELi32ELi32ELi32EEEvPfS1_S1_S1_S1_iiiii_param_8,
	.param .u32 _ZN15flash_attention22flash_attention_kernelILi32ELi32ELi32ELi32ELi32ELi32EEEvPfS1_S1_S1_S1_iiiii_param_9
)
{
	.reg .pred 	%p<100>;
	.reg .b32 	%r<536>;
	.reg .b32 	%f<553>;
	.reg .b64 	%rd<91>;

	ld.param.u64 	%rd10, [_ZN15flash_attention22flash_attention_kernelILi32ELi32ELi32ELi32ELi32ELi32EEEvPfS1_S1_S1_S1_iiiii_param_0];
	ld.param.u64 	%rd11, [_ZN15flash_attention22flash_attention_kernelILi32ELi32ELi32ELi32ELi32ELi32EEEvPfS1_S1_S1_S1_iiiii_param_1];
	ld.param.u64 	%rd12, [_ZN15flash_attention22flash_attention_kernelILi32ELi32ELi32ELi32ELi32ELi32EEEvPfS1_S1_S1_S1_iiiii_param_2];
	ld.param.u64 	%rd13, [_ZN15flash_attention22flash_attention_kernelILi32ELi32ELi32ELi32ELi32ELi32EEEvPfS1_S1_S1_S1_iiiii_param_3];
	ld.param.u64 	%rd9, [_ZN15flash_attention22flash_attention_kernelILi32ELi32ELi32ELi32ELi32ELi32EEEvPfS1_S1_S1_S1_iiiii_param_4];
	ld.param.u32 	%r196, [_ZN15flash_attention22flash_attention_kernelILi32ELi32ELi32ELi32ELi32ELi32EEEvPfS1_S1_S1_S1_iiiii_param_5];
	ld.param.u32 	%r197, [_ZN15flash_attention22flash_attention_kernelILi32ELi32ELi32ELi32ELi32ELi32EEEvPfS1_S1_S1_S1_iiiii_param_6];
	ld.param.u32 	%r193, [_ZN15flash_attention22flash_attention_kernelILi32ELi32ELi32ELi32ELi32ELi32EEEvPfS1_S1_S1_S1_iiiii_param_7];
	ld.param.u32 	%r194, [_ZN15flash_attention22flash_attention_kernelILi32ELi32ELi32ELi32ELi32ELi32EEEvPfS1_S1_S1_S1_iiiii_param_8];
	ld.param.u32 	%r195, [_ZN15flash_attention22flash_attention_kernelILi32ELi32ELi32ELi32ELi32ELi32EEEvPfS1_S1_S1_S1_iiiii_param_9];
	cvta.to.global.u64 	%rd1, %rd11;
	cvta.to.global.u64 	%rd2, %rd13;
	cvta.to.global.u64 	%rd3, %rd12;
	cvta.to.global.u64 	%rd4, %rd10;
	mov.u32 	%r1, %tid.x;
	and.b32  	%r2, %r1, 31;
	shr.u32 	%r3, %r1, 5;
	cvt.rn.f32.s32 	%f58, %r197;
	mul.f32 	%f59, %f58, 0f3D000000;
	cvt.rpi.f32.f32 	%f60, %f59;
	cvt.rzi.s32.f32 	%r4, %f60;
	mov.u32 	%r198, %ctaid.y;
	mul.lo.s32 	%r5, %r196, %r198;
	mul.lo.s32 	%r199, %r194, %r5;
	cvt.u64.u32 	%rd5, %r199;
	mov.u32 	%r200, %ctaid.x;
	shl.b32 	%r6, %r200, 5;
	mul.lo.s32 	%r201, %r194, %r6;
	cvt.u64.u32 	%rd14, %r201;
	add.s64 	%rd6, %rd5, %rd14;
	cvt.rn.f32.s32 	%f61, %r195;
	sqrt.rn.f32 	%f1, %f61;
	mul.f32 	%f62, %f61, 0f3D000000;
	cvt.rpi.f32.f32 	%f63, %f62;
	cvt.rzi.s32.f32 	%r7, %f63;
	setp.lt.s32 	%p1, %r7, 1;
	@%p1 bra 	$L__BB2_17;
	mul.lo.s32 	%r8, %r7, %r2;
	and.b32  	%r9, %r1, 992;
	mul.lo.s32 	%r10, %r3, %r194;
	and.b32  	%r11, %r7, 3;
	setp.lt.u32 	%p2, %r7, 4;
	mov.b32 	%r482, 0;
	@%p2 bra 	$L__BB2_12;
	and.b32  	%r482, %r7, 2147483644;
	mov.b32 	%r480, 0;
$L__BB2_3:
	add.s32 	%r14, %r480, %r8;
	setp.ge.s32 	%p3, %r14, %r195;
	@%p3 bra 	$L__BB2_5;
	add.s32 	%r204, %r14, %r9;
	shl.b32 	%r205, %r204, 2;
	mov.u32 	%r206, _ZN15flash_attention10shared_memE;
	add.s32 	%r207, %r206, %r205;
	mov.b32 	%r208, 0;
	st.shared.u32 	[%r207], %r208;
	add.s32 	%r209, %r14, %r10;
	cvt.s64.s32 	%rd15, %r209;
	add.s64 	%rd16, %rd6, %rd15;
	shl.b64 	%rd17, %rd16, 2;
	add.s64 	%rd18, %rd1, %rd17;
	ld.global.f32 	%f64, [%rd18];
	st.shared.f32 	[%r207+4096], %f64;
$L__BB2_5:
	add.s32 	%r15, %r14, 1;
	setp.ge.s32 	%p4, %r15, %r195;
	@%p4 bra 	$L__BB2_7;
	add.s32 	%r210, %r14, %r9;
	shl.b32 	%r211, %r210, 2;
	mov.u32 	%r212, _ZN15flash_attention10shared_memE;
	add.s32 	%r213, %r212, %r211;
	mov.b32 	%r214, 0;
	st.shared.u32 	[%r213+4], %r214;
	add.s32 	%r215, %r15, %r10;
	cvt.s64.s32 	%rd19, %r215;
	add.s64 	%rd20, %rd6, %rd19;
	shl.b64 	%rd21, %rd20, 2;
	add.s64 	%rd22, %rd1, %rd21;
	ld.global.f32 	%f65, [%rd22];
	st.shared.f32 	[%r213+4100], %f65;
$L__BB2_7:
	add.s32 	%r16, %r14, 2;
	setp.ge.s32 	%p5, %r16, %r195;
	@%p5 bra 	$L__BB2_9;
	add.s32 	%r216, %r14, %r9;
	shl.b32 	%r217, %r216, 2;
	mov.u32 	%r218, _ZN15flash_attention10shared_memE;
	add.s32 	%r219, %r218, %r217;
	mov.b32 	%r220, 0;
	st.shared.u32 	[%r219+8], %r220;
	add.s32 	%r221, %r16, %r10;
	cvt.s64.s32 	%rd23, %r221;
	add.s64 	%rd24, %rd6, %rd23;
	shl.b64 	%rd25, %rd24, 2;
	add.s64 	%rd26, %rd1, %rd25;
	ld.global.f32 	%f66, [%rd26];
	st.shared.f32 	[%r219+4104], %f66;
$L__BB2_9:
	add.s32 	%r17, %r14, 3;
	setp.ge.s32 	%p6, %r17, %r195;
	@%p6 bra 	$L__BB2_11;
	add.s32 	%r222, %r14, %r9;
	shl.b32 	%r223, %r222, 2;
	mov.u32 	%r224, _ZN15flash_attention10shared_memE;
	add.s32 	%r225, %r224, %r223;
	mov.b32 	%r226, 0;
	st.shared.u32 	[%r225+12], %r226;
	add.s32 	%r227, %r17, %r10;
	cvt.s64.s32 	%rd27, %r227;
	add.s64 	%rd28, %rd6, %rd27;
	shl.b64 	%rd29, %rd28, 2;
	add.s64 	%rd30, %rd1, %rd29;
	ld.global.f32 	%f67, [%rd30];
	st.shared.f32 	[%r225+4108], %f67;
$L__BB2_11:
	add.s32 	%r480, %r480, 4;
	setp.ne.s32 	%p7, %r480, %r482;
	@%p7 bra 	$L__BB2_3;
$L__BB2_12:
	setp.eq.s32 	%p8, %r11, 0;
	@%p8 bra 	$L__BB2_17;
	mov.b32 	%r483, 0;
$L__BB2_14:
	.pragma "nounroll";
	add.s32 	%r22, %r482, %r8;
	setp.ge.s32 	%p9, %r22, %r195;
	@%p9 bra 	$L__BB2_16;
	add.s32 	%r229, %r22, %r9;
	shl.b32 	%r230, %r229, 2;
	mov.u32 	%r231, _ZN15flash_attention10shared_memE;
	add.s32 	%r232, %r231, %r230;
	mov.b32 	%r233, 0;
	st.shared.u32 	[%r232], %r233;
	add.s32 	%r234, %r22, %r10;
	cvt.s64.s32 	%rd31, %r234;
	add.s64 	%rd32, %rd6, %rd31;
	shl.b64 	%rd33, %rd32, 2;
	add.s64 	%rd34, %rd1, %rd33;
	ld.global.f32 	%f68, [%rd34];
	st.shared.f32 	[%r232+4096], %f68;
$L__BB2_16:
	add.s32 	%r482, %r482, 1;
	add.s32 	%r483, %r483, 1;
	setp.ne.s32 	%p10, %r483, %r11;
	@%p10 bra 	$L__BB2_14;
$L__BB2_17:
	setp.gt.u32 	%p11, %r1, 31;
	@%p11 bra 	$L__BB2_19;
	shl.b32 	%r235, %r1, 2;
	mov.u32 	%r236, _ZN15flash_attention10shared_memE;
	add.s32 	%r237, %r236, %r235;
	mov.b32 	%r238, 0;
	st.shared.u32 	[%r237+16384], %r238;
	mov.b32 	%r239, -8388609;
	st.shared.u32 	[%r237+16640], %r239;
$L__BB2_19:
	mov.u32 	%r243, _ZN15flash_attention10shared_memE;
	add.s32 	%r524, %r243, 16640;
	add.s32 	%r523, %r243, 16512;
	add.s32 	%r522, %r243, 16384;
	setp.lt.s32 	%p12, %r4, 1;
	@%p12 bra 	$L__BB2_109;
	shl.b32 	%r25, %r2, 5;
	and.b32  	%r26, %r1, 992;
	or.b32  	%r249, %r26, %r2;
	shl.b32 	%r250, %r249, 2;
	add.s32 	%r252, %r243, %r250;
	add.s32 	%r27, %r252, 16896;
	mov.u32 	%r28, %ntid.x;
	add.s32 	%r29, %r195, -1;
	sub.s32 	%r30, %r29, %r3;
	and.b32  	%r31, %r195, 7;
	and.b32  	%r32, %r195, 3;
	add.s32 	%r33, %r1, %r28;
	max.u32 	%r253, %r33, 32;
	setp.lt.u32 	%p13, %r33, 32;
	selp.u32 	%r254, 1, 0, %p13;
	add.s32 	%r255, %r33, %r254;
	sub.s32 	%r256, %r253, %r255;
	div.u32 	%r257, %r256, %r28;
	add.s32 	%r34, %r257, %r254;
	not.b32 	%r258, %r2;
	add.s32 	%r35, %r195, %r258;
	and.b32  	%r36, %r30, 96;
	or.b32  	%r259, %r3, %r25;
	shl.b32 	%r260, %r259, 2;
	add.s32 	%r261, %r243, %r260;
	add.s32 	%r37, %r261, 8192;
	or.b32  	%r38, %r3, 96;
	and.b32  	%r39, %r195, 2147483640;
	and.b32  	%r40, %r195, 1;
	and.b32  	%r41, %r34, 3;
	add.s32 	%r42, %r33, %r28;
	add.s32 	%r43, %r42, %r28;
	and.b32  	%r44, %r35, 96;
	or.b32  	%r45, %r2, 32;
	or.b32  	%r46, %r2, 64;
	or.b32  	%r47, %r2, 96;
	shl.b64 	%rd7, %rd5, 2;
	shl.b32 	%r262, %r2, 7;
	add.s32 	%r263, %r262, %r243;
	add.s32 	%r48, %r263, 12672;
	add.s32 	%r522, %r243, 16384;
	add.s32 	%r488, %r243, 16512;
	add.s32 	%r524, %r243, 16640;
	add.s32 	%r486, %r243, 16768;
	rcp.rn.f32 	%f2, %f1;
	mov.b32 	%r485, 0;
	mov.u32 	%r484, %r193;
$L__BB2_21:
	mov.u32 	%r523, %r522;
	mov.u32 	%r522, %r488;
	mov.u32 	%r52, %r524;
	mov.u32 	%r524, %r486;
	setp.ge.s32 	%p14, %r3, %r195;
	min.s32 	%r264, %r484, 32;
	max.s32 	%r55, %r264, 1;
	and.b32  	%r56, %r55, 3;
	and.b32  	%r57, %r55, 7;
	add.s32 	%r58, %r57, -1;
	and.b32  	%r59, %r55, 15;
	add.s32 	%r60, %r59, -1;
	shl.b32 	%r61, %r485, 5;
	sub.s32 	%r62, %r193, %r61;
	setp.le.s32 	%p15, %r62, %r2;
	or.pred  	%p16, %p15, %p14;
	@%p16 bra 	$L__BB2_29;
	setp.eq.s32 	%p17, %r36, 96;
	add.s32 	%r265, %r2, %r61;
	mul.lo.s32 	%r63, %r265, %r194;
	mov.u32 	%r490, %r3;
	@%p17 bra 	$L__BB2_26;
	or.b32  	%r490, %r3, 32;
	setp.eq.s32 	%p18, %r36, 0;
	add.s32 	%r65, %r3, %r63;
	cvt.s64.s32 	%rd35, %r65;
	add.s64 	%rd36, %rd35, %rd5;
	shl.b64 	%rd37, %rd36, 2;
	add.s64 	%rd38, %rd3, %rd37;
	ld.global.f32 	%f69, [%rd38];
	st.shared.f32 	[%r37], %f69;
	add.s64 	%rd39, %rd2, %rd37;
	ld.global.f32 	%f70, [%rd39];
	st.shared.f32 	[%r37+4096], %f70;
	@%p18 bra 	$L__BB2_26;
	or.b32  	%r490, %r3, 64;
	setp.eq.s32 	%p19, %r36, 32;
	add.s32 	%r266, %r65, 32;
	cvt.s64.s32 	%rd40, %r266;
	add.s64 	%rd41, %rd40, %rd5;
	shl.b64 	%rd42, %rd41, 2;
	add.s64 	%rd43, %rd3, %rd42;
	ld.global.f32 	%f71, [%rd43];
	st.shared.f32 	[%r37+128], %f71;
	add.s64 	%rd44, %rd2, %rd42;
	ld.global.f32 	%f72, [%rd44];
	st.shared.f32 	[%r37+4224], %f72;
	@%p19 bra 	$L__BB2_26;
	add.s32 	%r267, %r65, 64;
	cvt.s64.s32 	%rd45, %r267;
	add.s64 	%rd46, %rd45, %rd5;
	shl.b64 	%rd47, %rd46, 2;
	add.s64 	%rd48, %rd3, %rd47;
	ld.global.f32 	%f73, [%rd48];
	st.shared.f32 	[%r37+256], %f73;
	add.s64 	%rd49, %rd2, %rd47;
	ld.global.f32 	%f74, [%rd49];
	st.shared.f32 	[%r37+4352], %f74;
	mov.u32 	%r490, %r38;
$L__BB2_26:
	setp.lt.u32 	%p20, %r30, 96;
	@%p20 bra 	$L__BB2_29;
	add.s32 	%r495, %r490, %r63;
	add.s32 	%r494, %r495, 96;
	add.s32 	%r493, %r495, 64;
	add.s32 	%r492, %r495, 32;
	shl.b32 	%r268, %r490, 2;
	add.s32 	%r491, %r48, %r268;
$L__BB2_28:
	mul.wide.s32 	%rd50, %r495, 4;
	add.s64 	%rd51, %rd7, %rd50;
	mul.wide.s32 	%rd52, %r494, 4;
	add.s64 	%rd53, %rd7, %rd52;
	mul.wide.s32 	%rd54, %r493, 4;
	add.s64 	%rd55, %rd7, %rd54;
	mul.wide.s32 	%rd56, %r492, 4;
	add.s64 	%rd57, %rd7, %rd56;
	add.s64 	%rd58, %rd3, %rd51;
	ld.global.f32 	%f75, [%rd58];
	st.shared.f32 	[%r491+-4480], %f75;
	add.s64 	%rd59, %rd2, %rd51;
	ld.global.f32 	%f76, [%rd59];
	st.shared.f32 	[%r491+-384], %f76;
	add.s64 	%rd60, %rd3, %rd57;
	ld.global.f32 	%f77, [%rd60];
	st.shared.f32 	[%r491+-4352], %f77;
	add.s64 	%rd61, %rd2, %rd57;
	ld.global.f32 	%f78, [%rd61];
	st.shared.f32 	[%r491+-256], %f78;
	add.s64 	%rd62, %rd3, %rd55;
	ld.global.f32 	%f79, [%rd62];
	st.shared.f32 	[%r491+-4224], %f79;
	add.s64 	%rd63, %rd2, %rd55;
	ld.global.f32 	%f80, [%rd63];
	st.shared.f32 	[%r491+-128], %f80;
	add.s64 	%rd64, %rd3, %rd53;
	ld.global.f32 	%f81, [%rd64];
	st.shared.f32 	[%r491+-4096], %f81;
	add.s64 	%rd65, %rd2, %rd53;
	ld.global.f32 	%f82, [%rd65];
	st.shared.f32 	[%r491], %f82;
	add.s32 	%r490, %r490, 128;
	add.s32 	%r495, %r495, 128;
	add.s32 	%r494, %r494, 128;
	add.s32 	%r493, %r493, 128;
	add.s32 	%r492, %r492, 128;
	add.s32 	%r491, %r491, 512;
	setp.lt.s32 	%p21, %r490, %r195;
	@%p21 bra 	$L__BB2_28;
$L__BB2_29:
	setp.lt.s32 	%p22, %r195, 1;
	bar.sync 	0;
	mov.f32 	%f528, 0f00000000;
	@%p22 bra 	$L__BB2_41;
	setp.lt.u32 	%p23, %r29, 7;
	mov.f32 	%f528, 0f00000000;
	mov.b32 	%r499, 0;
	@%p23 bra 	$L__BB2_33;
	mov.f32 	%f528, 0f00000000;
	mov.b32 	%r497, 0;
$L__BB2_32:
	.pragma "nounroll";
	add.s32 	%r271, %r26, %r497;
	shl.b32 	%r272, %r271, 2;
	mov.u32 	%r273, _ZN15flash_attention10shared_memE;
	add.s32 	%r274, %r273, %r272;
	ld.shared.v4.f32 	{%f87, %f88, %f89, %f90}, [%r274+4096];
	add.s32 	%r275, %r25, %r497;
	shl.b32 	%r276, %r275, 2;
	add.s32 	%r277, %r273, %r276;
	ld.shared.v4.f32 	{%f91, %f92, %f93, %f94}, [%r277+8192];
	fma.rn.f32 	%f95, %f87, %f91, %f528;
	fma.rn.f32 	%f96, %f88, %f92, %f95;
	fma.rn.f32 	%f97, %f89, %f93, %f96;
	fma.rn.f32 	%f98, %f90, %f94, %f97;
	ld.shared.v4.f32 	{%f99, %f100, %f101, %f102}, [%r274+4112];
	ld.shared.v4.f32 	{%f103, %f104, %f105, %f106}, [%r277+8208];
	fma.rn.f32 	%f107, %f99, %f103, %f98;
	fma.rn.f32 	%f108, %f100, %f104, %f107;
	fma.rn.f32 	%f109, %f101, %f105, %f108;
	fma.rn.f32 	%f528, %f102, %f106, %f109;
	add.s32 	%r497, %r497, 8;
	setp.ne.s32 	%p24, %r497, %r39;
	mov.u32 	%r499, %r39;
	@%p24 bra 	$L__BB2_32;
$L__BB2_33:
	setp.eq.s32 	%p25, %r31, 0;
	@%p25 bra 	$L__BB2_41;
	add.s32 	%r278, %r31, -1;
	setp.lt.u32 	%p26, %r278, 3;
	@%p26 bra 	$L__BB2_36;
	add.s32 	%r279, %r26, %r499;
	shl.b32 	%r280, %r279, 2;
	mov.u32 	%r281, _ZN15flash_attention10shared_memE;
	add.s32 	%r282, %r281, %r280;
	ld.shared.f32 	%f111, [%r282+4096];
	add.s32 	%r283, %r25, %r499;
	shl.b32 	%r284, %r283, 2;
	add.s32 	%r285, %r281, %r284;
	ld.shared.f32 	%f112, [%r285+8192];
	fma.rn.f32 	%f113, %f111, %f112, %f528;
	ld.shared.f32 	%f114, [%r282+4100];
	ld.shared.f32 	%f115, [%r285+8196];
	fma.rn.f32 	%f116, %f114, %f115, %f113;
	ld.shared.f32 	%f117, [%r282+4104];
	ld.shared.f32 	%f118, [%r285+8200];
	fma.rn.f32 	%f119, %f117, %f118, %f116;
	ld.shared.f32 	%f120, [%r282+4108];
	ld.shared.f32 	%f121, [%r285+8204];
	fma.rn.f32 	%f528, %f120, %f121, %f119;
	add.s32 	%r499, %r499, 4;
$L__BB2_36:
	setp.eq.s32 	%p27, %r32, 0;
	@%p27 bra 	$L__BB2_41;
	setp.eq.s32 	%p28, %r32, 1;
	@%p28 bra 	$L__BB2_39;
	add.s32 	%r286, %r26, %r499;
	shl.b32 	%r287, %r286, 2;
	mov.u32 	%r288, _ZN15flash_attention10shared_memE;
	add.s32 	%r289, %r288, %r287;
	ld.shared.f32 	%f123, [%r289+4096];
	add.s32 	%r290, %r25, %r499;
	shl.b32 	%r291, %r290, 2;
	add.s32 	%r292, %r288, %r291;
	ld.shared.f32 	%f124, [%r292+8192];
	fma.rn.f32 	%f125, %f123, %f124, %f528;
	ld.shared.f32 	%f126, [%r289+4100];
	ld.shared.f32 	%f127, [%r292+8196];
	fma.rn.f32 	%f528, %f126, %f127, %f125;
	add.s32 	%r499, %r499, 2;
$L__BB2_39:
	setp.eq.s32 	%p29, %r40, 0;
	@%p29 bra 	$L__BB2_41;
	add.s32 	%r293, %r26, %r499;
	shl.b32 	%r294, %r293, 2;
	mov.u32 	%r295, _ZN15flash_attention10shared_memE;
	add.s32 	%r296, %r295, %r294;
	ld.shared.f32 	%f128, [%r296+4096];
	add.s32 	%r297, %r25, %r499;
	shl.b32 	%r298, %r297, 2;
	add.s32 	%r299, %r295, %r298;
	ld.shared.f32 	%f129, [%r299+8192];
	fma.rn.f32 	%f528, %f128, %f129, %f528;
$L__BB2_41:
	setp.gt.u32 	%p30, %r1, 31;
	mul.f32 	%f130, %f2, %f528;
	st.shared.f32 	[%r27], %f130;
	bar.sync 	0;
	shl.b32 	%r300, %r1, 2;
	add.s32 	%r92, %r52, %r300;
	add.s32 	%r93, %r524, %r300;
	shl.b32 	%r94, %r28, 2;
	add.s32 	%r95, %r92, %r94;
	add.s32 	%r96, %r93, %r94;
	add.s32 	%r97, %r95, %r94;
	add.s32 	%r98, %r96, %r94;
	@%p30 bra 	$L__BB2_64;
	setp.lt.s32 	%p31, %r62, 1;
	@%p31 bra 	$L__BB2_58;
	and.b32  	%r99, %r55, 48;
	mov.u32 	%r501, %r1;
$L__BB2_44:
	setp.lt.s32 	%p37, %r484, 16;
	shl.b32 	%r311, %r501, 2;
	add.s32 	%r312, %r52, %r311;
	ld.shared.f32 	%f536, [%r312];
	shl.b32 	%r101, %r501, 5;
	mov.b32 	%r504, 0;
	@%p37 bra 	$L__BB2_47;
	mov.b32 	%r502, 0;
$L__BB2_46:
	.pragma "nounroll";
	add.s32 	%r314, %r101, %r502;
	shl.b32 	%r315, %r314, 2;
	mov.u32 	%r316, _ZN15flash_attention10shared_memE;
	add.s32 	%r317, %r316, %r315;
	ld.shared.v4.f32 	{%f139, %f140, %f141, %f142}, [%r317+16896];
	max.f32 	%f143, %f536, %f139;
	max.f32 	%f144, %f143, %f140;
	max.f32 	%f145, %f144, %f141;
	max.f32 	%f146, %f145, %f142;
	ld.shared.v4.f32 	{%f147, %f148, %f149, %f150}, [%r317+16912];
	max.f32 	%f151, %f146, %f147;
	max.f32 	%f152, %f151, %f148;
	max.f32 	%f153, %f152, %f149;
	max.f32 	%f154, %f153, %f150;
	ld.shared.v4.f32 	{%f155, %f156, %f157, %f158}, [%r317+16928];
	max.f32 	%f159, %f154, %f155;
	max.f32 	%f160, %f159, %f156;
	max.f32 	%f161, %f160, %f157;
	max.f32 	%f162, %f161, %f158;
	ld.shared.v4.f32 	{%f163, %f164, %f165, %f166}, [%r317+16944];
	max.f32 	%f167, %f162, %f163;
	max.f32 	%f168, %f167, %f164;
	max.f32 	%f169, %f168, %f165;
	max.f32 	%f536, %f169, %f166;
	add.s32 	%r502, %r502, 16;
	setp.eq.s32 	%p38, %r502, %r99;
	mov.u32 	%r504, %r99;
	@%p38 bra 	$L__BB2_47;
	bra.uni 	$L__BB2_46;
$L__BB2_47:
	setp.eq.s32 	%p39, %r59, 0;
	@%p39 bra 	$L__BB2_57;
	setp.lt.u32 	%p40, %r60, 7;
	@%p40 bra 	$L__BB2_50;
	add.s32 	%r318, %r101, %r504;
	shl.b32 	%r319, %r318, 2;
	mov.u32 	%r320, _ZN15flash_attention10shared_memE;
	add.s32 	%r321, %r320, %r319;
	ld.shared.f32 	%f171, [%r321+16896];
	max.f32 	%f172, %f536, %f171;
	ld.shared.f32 	%f173, [%r321+16900];
	max.f32 	%f174, %f172, %f173;
	ld.shared.f32 	%f175, [%r321+16904];
	max.f32 	%f176, %f174, %f175;
	ld.shared.f32 	%f177, [%r321+16908];
	max.f32 	%f178, %f176, %f177;
	ld.shared.f32 	%f179, [%r321+16912];
	max.f32 	%f180, %f178, %f179;
	ld.shared.f32 	%f181, [%r321+16916];
	max.f32 	%f182, %f180, %f181;
	ld.shared.f32 	%f183, [%r321+16920];
	max.f32 	%f184, %f182, %f183;
	ld.shared.f32 	%f185, [%r321+16924];
	max.f32 	%f536, %f184, %f185;
	add.s32 	%r504, %r504, 8;
$L__BB2_50:
	setp.eq.s32 	%p41, %r57, 0;
	@%p41 bra 	$L__BB2_57;
	setp.lt.u32 	%p42, %r58, 3;
	@%p42 bra 	$L__BB2_53;
	add.s32 	%r322, %r101, %r504;
	shl.b32 	%r323, %r322, 2;
	mov.u32 	%r324, _ZN15flash_attention10shared_memE;
	add.s32 	%r325, %r324, %r323;
	ld.shared.f32 	%f187, [%r325+16896];
	max.f32 	%f188, %f536, %f187;
	ld.shared.f32 	%f189, [%r325+16900];
	max.f32 	%f190, %f188, %f189;
	ld.shared.f32 	%f191, [%r325+16904];
	max.f32 	%f192, %f190, %f191;
	ld.shared.f32 	%f193, [%r325+16908];
	max.f32 	%f536, %f192, %f193;
	add.s32 	%r504, %r504, 4;
$L__BB2_53:
	setp.eq.s32 	%p43, %r56, 0;
	@%p43 bra 	$L__BB2_57;
	setp.eq.s32 	%p44, %r56, 1;
	add.s32 	%r326, %r101, %r504;
	shl.b32 	%r327, %r326, 2;
	mov.u32 	%r328, _ZN15flash_attention10shared_memE;
	add.s32 	%r329, %r328, %r327;
	add.s32 	%r109, %r329, 16896;
	ld.shared.f32 	%f194, [%r329+16896];
	max.f32 	%f536, %f536, %f194;
	@%p44 bra 	$L__BB2_57;
	setp.eq.s32 	%p45, %r56, 2;
	ld.shared.f32 	%f195, [%r109+4];
	max.f32 	%f536, %f536, %f195;
	@%p45 bra 	$L__BB2_57;
	ld.shared.f32 	%f196, [%r109+8];
	max.f32 	%f536, %f536, %f196;
$L__BB2_57:
	shl.b32 	%r330, %r501, 2;
	add.s32 	%r331, %r524, %r330;
	st.shared.f32 	[%r331], %f536;
	add.s32 	%r501, %r501, %r28;
	setp.lt.u32 	%p46, %r501, 32;
	@%p46 bra 	$L__BB2_44;
	bra.uni 	$L__BB2_64;
$L__BB2_58:
	setp.eq.s32 	%p32, %r41, 3;
	mov.u32 	%r506, %r1;
	@%p32 bra 	$L__BB2_62;
	setp.eq.s32 	%p33, %r41, 0;
	ld.shared.f32 	%f131, [%r92];
	st.shared.f32 	[%r93], %f131;
	mov.u32 	%r506, %r33;
	@%p33 bra 	$L__BB2_62;
	setp.eq.s32 	%p34, %r41, 1;
	ld.shared.f32 	%f132, [%r95];
	st.shared.f32 	[%r96], %f132;
	mov.u32 	%r506, %r42;
	@%p34 bra 	$L__BB2_62;
	ld.shared.f32 	%f133, [%r97];
	st.shared.f32 	[%r98], %f133;
	mov.u32 	%r506, %r43;
$L__BB2_62:
	setp.lt.u32 	%p35, %r34, 3;
	@%p35 bra 	$L__BB2_64;
$L__BB2_63:
	shl.b32 	%r301, %r506, 2;
	add.s32 	%r302, %r52, %r301;
	ld.shared.f32 	%f134, [%r302];
	add.s32 	%r303, %r524, %r301;
	st.shared.f32 	[%r303], %f134;
	add.s32 	%r304, %r302, %r94;
	ld.shared.f32 	%f135, [%r304];
	add.s32 	%r305, %r303, %r94;
	st.shared.f32 	[%r305], %f135;
	add.s32 	%r306, %r304, %r94;
	ld.shared.f32 	%f136, [%r306];
	add.s32 	%r307, %r305, %r94;
	st.shared.f32 	[%r307], %f136;
	add.s32 	%r308, %r306, %r94;
	ld.shared.f32 	%f137, [%r308];
	add.s32 	%r309, %r307, %r94;
	st.shared.f32 	[%r309], %f137;
	add.s32 	%r506, %r94, %r506;
	setp.lt.u32 	%p36, %r506, 32;
	@%p36 bra 	$L__BB2_63;
$L__BB2_64:
	bar.sync 	0;
	shl.b32 	%r332, %r3, 2;
	add.s32 	%r114, %r524, %r332;
	ld.shared.f32 	%f197, [%r114];
	ld.shared.f32 	%f198, [%r27];
	sub.f32 	%f199, %f198, %f197;
	fma.rn.f32 	%f200, %f199, 0f3BBB989D, 0f3F000000;
	cvt.sat.f32.f32 	%f201, %f200;
	mov.f32 	%f202, 0f4B400001;
	mov.f32 	%f203, 0f437C0000;
	fma.rm.f32 	%f204, %f201, %f203, %f202;
	add.f32 	%f205, %f204, 0fCB40007F;
	neg.f32 	%f206, %f205;
	fma.rn.f32 	%f207, %f199, 0f3FB8AA3B, %f206;
	fma.rn.f32 	%f208, %f199, 0f32A57060, %f207;
	mov.b32 	%r333, %f204;
	shl.b32 	%r334, %r333, 23;
	mov.b32 	%f209, %r334;
	ex2.approx.ftz.f32 	%f210, %f208;
	mul.f32 	%f211, %f210, %f209;
	st.shared.f32 	[%r27+4096], %f211;
	bar.sync 	0;
	@%p30 bra 	$L__BB2_87;
	setp.lt.s32 	%p48, %r62, 1;
	@%p48 bra 	$L__BB2_81;
	and.b32  	%r115, %r55, 48;
	mov.u32 	%r508, %r1;
$L__BB2_67:
	setp.lt.s32 	%p54, %r484, 16;
	shl.b32 	%r370, %r508, 2;
	add.s32 	%r371, %r52, %r370;
	ld.shared.f32 	%f326, [%r371];
	add.s32 	%r372, %r524, %r370;
	ld.shared.f32 	%f327, [%r372];
	sub.f32 	%f328, %f326, %f327;
	fma.rn.f32 	%f329, %f328, 0f3BBB989D, 0f3F000000;
	cvt.sat.f32.f32 	%f330, %f329;
	mov.f32 	%f331, 0f4B400001;
	mov.f32 	%f332, 0f437C0000;
	fma.rm.f32 	%f333, %f330, %f332, %f331;
	add.f32 	%f334, %f333, 0fCB40007F;
	neg.f32 	%f335, %f334;
	fma.rn.f32 	%f336, %f328, 0f3FB8AA3B, %f335;
	fma.rn.f32 	%f337, %f328, 0f32A57060, %f336;
	mov.b32 	%r373, %f333;
	shl.b32 	%r374, %r373, 23;
	mov.b32 	%f338, %r374;
	ex2.approx.ftz.f32 	%f339, %f337;
	mul.f32 	%f340, %f339, %f338;
	add.s32 	%r375, %r523, %r370;
	ld.shared.f32 	%f341, [%r375];
	mul.f32 	%f544, %f341, %f340;
	shl.b32 	%r117, %r508, 5;
	mov.b32 	%r511, 0;
	@%p54 bra 	$L__BB2_70;
	mov.b32 	%r509, 0;
$L__BB2_69:
	.pragma "nounroll";
	add.s32 	%r377, %r117, %r509;
	shl.b32 	%r378, %r377, 2;
	mov.u32 	%r379, _ZN15flash_attention10shared_memE;
	add.s32 	%r380, %r379, %r378;
	ld.shared.v4.f32 	{%f342, %f343, %f344, %f345}, [%r380+20992];
	add.f32 	%f346, %f544, %f342;
	add.f32 	%f347, %f346, %f343;
	add.f32 	%f348, %f347, %f344;
	add.f32 	%f349, %f348, %f345;
	ld.shared.v4.f32 	{%f350, %f351, %f352, %f353}, [%r380+21008];
	add.f32 	%f354, %f349, %f350;
	add.f32 	%f355, %f354, %f351;
	add.f32 	%f356, %f355, %f352;
	add.f32 	%f357, %f356, %f353;
	ld.shared.v4.f32 	{%f358, %f359, %f360, %f361}, [%r380+21024];
	add.f32 	%f362, %f357, %f358;
	add.f32 	%f363, %f362, %f359;
	add.f32 	%f364, %f363, %f360;
	add.f32 	%f365, %f364, %f361;
	ld.shared.v4.f32 	{%f366, %f367, %f368, %f369}, [%r380+21040];
	add.f32 	%f370, %f365, %f366;
	add.f32 	%f371, %f370, %f367;
	add.f32 	%f372, %f371, %f368;
	add.f32 	%f544, %f372, %f369;
	add.s32 	%r509, %r509, 16;
	setp.eq.s32 	%p55, %r509, %r115;
	mov.u32 	%r511, %r115;
	@%p55 bra 	$L__BB2_70;
	bra.uni 	$L__BB2_69;
$L__BB2_70:
	setp.eq.s32 	%p56, %r59, 0;
	@%p56 bra 	$L__BB2_80;
	setp.lt.u32 	%p57, %r60, 7;
	@%p57 bra 	$L__BB2_73;
	add.s32 	%r381, %r117, %r511;
	shl.b32 	%r382, %r381, 2;
	mov.u32 	%r383, _ZN15flash_attention10shared_memE;
	add.s32 	%r384, %r383, %r382;
	ld.shared.f32 	%f374, [%r384+20992];
	add.f32 	%f375, %f544, %f374;
	ld.shared.f32 	%f376, [%r384+20996];
	add.f32 	%f377, %f375, %f376;
	ld.shared.f32 	%f378, [%r384+21000];
	add.f32 	%f379, %f377, %f378;
	ld.shared.f32 	%f380, [%r384+21004];
	add.f32 	%f381, %f379, %f380;
	ld.shared.f32 	%f382, [%r384+21008];
	add.f32 	%f383, %f381, %f382;
	ld.shared.f32 	%f384, [%r384+21012];
	add.f32 	%f385, %f383, %f384;
	ld.shared.f32 	%f386, [%r384+21016];
	add.f32 	%f387, %f385, %f386;
	ld.shared.f32 	%f388, [%r384+21020];
	add.f32 	%f544, %f387, %f388;
	add.s32 	%r511, %r511, 8;
$L__BB2_73:
	setp.eq.s32 	%p58, %r57, 0;
	@%p58 bra 	$L__BB2_80;
	setp.lt.u32 	%p59, %r58, 3;
	@%p59 bra 	$L__BB2_76;
	add.s32 	%r385, %r117, %r511;
	shl.b32 	%r386, %r385, 2;
	mov.u32 	%r387, _ZN15flash_attention10shared_memE;
	add.s32 	%r388, %r387, %r386;
	ld.shared.f32 	%f390, [%r388+20992];
	add.f32 	%f391, %f544, %f390;
	ld.shared.f32 	%f392, [%r388+20996];
	add.f32 	%f393, %f391, %f392;
	ld.shared.f32 	%f394, [%r388+21000];
	add.f32 	%f395, %f393, %f394;
	ld.shared.f32 	%f396, [%r388+21004];
	add.f32 	%f544, %f395, %f396;
	add.s32 	%r511, %r511, 4;
$L__BB2_76:
	setp.eq.s32 	%p60, %r56, 0;
	@%p60 bra 	$L__BB2_80;
	setp.eq.s32 	%p61, %r56, 1;
	add.s32 	%r389, %r117, %r511;
	shl.b32 	%r390, %r389, 2;
	mov.u32 	%r391, _ZN15flash_attention10shared_memE;
	add.s32 	%r392, %r391, %r390;
	add.s32 	%r125, %r392, 20992;
	ld.shared.f32 	%f397, [%r392+20992];
	add.f32 	%f544, %f544, %f397;
	@%p61 bra 	$L__BB2_80;
	setp.eq.s32 	%p62, %r56, 2;
	ld.shared.f32 	%f398, [%r125+4];
	add.f32 	%f544, %f544, %f398;
	@%p62 bra 	$L__BB2_80;
	ld.shared.f32 	%f399, [%r125+8];
	add.f32 	%f544, %f544, %f399;
$L__BB2_80:
	shl.b32 	%r393, %r508, 2;
	add.s32 	%r394, %r522, %r393;
	st.shared.f32 	[%r394], %f544;
	add.s32 	%r508, %r508, %r28;
	setp.lt.u32 	%p63, %r508, 32;
	@%p63 bra 	$L__BB2_67;
	bra.uni 	$L__BB2_87;
$L__BB2_81:
	setp.eq.s32 	%p49, %r41, 3;
	mov.u32 	%r513, %r1;
	@%p49 bra 	$L__BB2_85;
	setp.eq.s32 	%p50, %r41, 0;
	ld.shared.f32 	%f212, [%r92];
	ld.shared.f32 	%f213, [%r93];
	sub.f32 	%f214, %f212, %f213;
	fma.rn.f32 	%f215, %f214, 0f3BBB989D, 0f3F000000;
	cvt.sat.f32.f32 	%f216, %f215;
	mov.f32 	%f217, 0f4B400001;
	mov.f32 	%f218, 0f437C0000;
	fma.rm.f32 	%f219, %f216, %f218, %f217;
	add.f32 	%f220, %f219, 0fCB40007F;
	neg.f32 	%f221, %f220;
	fma.rn.f32 	%f222, %f214, 0f3FB8AA3B, %f221;
	fma.rn.f32 	%f223, %f214, 0f32A57060, %f222;
	mov.b32 	%r335, %f219;
	shl.b32 	%r336, %r335, 23;
	mov.b32 	%f224, %r336;
	ex2.approx.ftz.f32 	%f225, %f223;
	mul.f32 	%f226, %f225, %f224;
	shl.b32 	%r337, %r1, 2;
	add.s32 	%r127, %r523, %r337;
	ld.shared.f32 	%f227, [%r127];
	mul.f32 	%f228, %f227, %f226;
	add.s32 	%r128, %r522, %r337;
	st.shared.f32 	[%r128], %f228;
	mov.u32 	%r513, %r33;
	@%p50 bra 	$L__BB2_85;
	setp.eq.s32 	%p51, %r41, 1;
	ld.shared.f32 	%f229, [%r95];
	ld.shared.f32 	%f230, [%r96];
	sub.f32 	%f231, %f229, %f230;
	fma.rn.f32 	%f232, %f231, 0f3BBB989D, 0f3F000000;
	cvt.sat.f32.f32 	%f233, %f232;
	mov.f32 	%f234, 0f4B400001;
	mov.f32 	%f235, 0f437C0000;
	fma.rm.f32 	%f236, %f233, %f235, %f234;
	add.f32 	%f237, %f236, 0fCB40007F;
	neg.f32 	%f238, %f237;
	fma.rn.f32 	%f239, %f231, 0f3FB8AA3B, %f238;
	fma.rn.f32 	%f240, %f231, 0f32A57060, %f239;
	mov.b32 	%r338, %f236;
	shl.b32 	%r339, %r338, 23;
	mov.b32 	%f241, %r339;
	ex2.approx.ftz.f32 	%f242, %f240;
	mul.f32 	%f243, %f242, %f241;
	add.s32 	%r129, %r127, %r94;
	ld.shared.f32 	%f244, [%r129];
	mul.f32 	%f245, %f244, %f243;
	add.s32 	%r130, %r128, %r94;
	st.shared.f32 	[%r130], %f245;
	mov.u32 	%r513, %r42;
	@%p51 bra 	$L__BB2_85;
	ld.shared.f32 	%f246, [%r97];
	ld.shared.f32 	%f247, [%r98];
	sub.f32 	%f248, %f246, %f247;
	fma.rn.f32 	%f249, %f248, 0f3BBB989D, 0f3F000000;
	cvt.sat.f32.f32 	%f250, %f249;
	mov.f32 	%f251, 0f4B400001;
	mov.f32 	%f252, 0f437C0000;
	fma.rm.f32 	%f253, %f250, %f252, %f251;
	add.f32 	%f254, %f253, 0fCB40007F;
	neg.f32 	%f255, %f254;
	fma.rn.f32 	%f256, %f248, 0f3FB8AA3B, %f255;
	fma.rn.f32 	%f257, %f248, 0f32A57060, %f256;
	mov.b32 	%r340, %f253;
	shl.b32 	%r341, %r340, 23;
	mov.b32 	%f258, %r341;
	ex2.approx.ftz.f32 	%f259, %f257;
	mul.f32 	%f260, %f259, %f258;
	add.s32 	%r342, %r129, %r94;
	ld.shared.f32 	%f261, [%r342];
	mul.f32 	%f262, %f261, %f260;
	add.s32 	%r343, %r130, %r94;
	st.shared.f32 	[%r343], %f262;
	mov.u32 	%r513, %r43;
$L__BB2_85:
	setp.lt.u32 	%p52, %r34, 3;
	@%p52 bra 	$L__BB2_87;
$L__BB2_86:
	shl.b32 	%r344, %r513, 2;
	add.s32 	%r345, %r52, %r344;
	ld.shared.f32 	%f263, [%r345];
	add.s32 	%r346, %r524, %r344;
	ld.shared.f32 	%f264, [%r346];
	sub.f32 	%f265, %f263, %f264;
	fma.rn.f32 	%f266, %f265, 0f3BBB989D, 0f3F000000;
	cvt.sat.f32.f32 	%f267, %f266;
	mov.f32 	%f268, 0f4B400001;
	mov.f32 	%f269, 0f437C0000;
	fma.rm.f32 	%f270, %f267, %f269, %f268;
	add.f32 	%f271, %f270, 0fCB40007F;
	neg.f32 	%f272, %f271;
	fma.rn.f32 	%f273, %f265, 0f3FB8AA3B, %f272;
	fma.rn.f32 	%f274, %f265, 0f32A57060, %f273;
	mov.b32 	%r347, %f270;
	shl.b32 	%r348, %r347, 23;
	mov.b32 	%f275, %r348;
	ex2.approx.ftz.f32 	%f276, %f274;
	mul.f32 	%f277, %f276, %f275;
	add.s32 	%r349, %r523, %r344;
	ld.shared.f32 	%f278, [%r349];
	mul.f32 	%f279, %f278, %f277;
	add.s32 	%r350, %r522, %r344;
	st.shared.f32 	[%r350], %f279;
	add.s32 	%r351, %r345, %r94;
	ld.shared.f32 	%f280, [%r351];
	add.s32 	%r352, %r346, %r94;
	ld.shared.f32 	%f281, [%r352];
	sub.f32 	%f282, %f280, %f281;
	fma.rn.f32 	%f283, %f282, 0f3BBB989D, 0f3F000000;
	cvt.sat.f32.f32 	%f284, %f283;
	fma.rm.f32 	%f285, %f284, %f269, %f268;
	add.f32 	%f286, %f285, 0fCB40007F;
	neg.f32 	%f287, %f286;
	fma.rn.f32 	%f288, %f282, 0f3FB8AA3B, %f287;
	fma.rn.f32 	%f289, %f282, 0f32A57060, %f288;
	mov.b32 	%r353, %f285;
	shl.b32 	%r354, %r353, 23;
	mov.b32 	%f290, %r354;
	ex2.approx.ftz.f32 	%f291, %f289;
	mul.f32 	%f292, %f291, %f290;
	add.s32 	%r355, %r349, %r94;
	ld.shared.f32 	%f293, [%r355];
	mul.f32 	%f294, %f293, %f292;
	add.s32 	%r356, %r350, %r94;
	st.shared.f32 	[%r356], %f294;
	add.s32 	%r357, %r351, %r94;
	ld.shared.f32 	%f295, [%r357];
	add.s32 	%r358, %r352, %r94;
	ld.shared.f32 	%f296, [%r358];
	sub.f32 	%f297, %f295, %f296;
	fma.rn.f32 	%f298, %f297, 0f3BBB989D, 0f3F000000;
	cvt.sat.f32.f32 	%f299, %f298;
	fma.rm.f32 	%f300, %f299, %f269, %f268;
	add.f32 	%f301, %f300, 0fCB40007F;
	neg.f32 	%f302, %f301;
	fma.rn.f32 	%f303, %f297, 0f3FB8AA3B, %f302;
	fma.rn.f32 	%f304, %f297, 0f32A57060, %f303;
	mov.b32 	%r359, %f300;
	shl.b32 	%r360, %r359, 23;
	mov.b32 	%f305, %r360;
	ex2.approx.ftz.f32 	%f306, %f304;
	mul.f32 	%f307, %f306, %f305;
	add.s32 	%r361, %r355, %r94;
	ld.shared.f32 	%f308, [%r361];
	mul.f32 	%f309, %f308, %f307;
	add.s32 	%r362, %r356, %r94;
	st.shared.f32 	[%r362], %f309;
	add.s32 	%r363, %r357, %r94;
	ld.shared.f32 	%f310, [%r363];
	add.s32 	%r364, %r358, %r94;
	ld.shared.f32 	%f311, [%r364];
	sub.f32 	%f312, %f310, %f311;
	fma.rn.f32 	%f313, %f312, 0f3BBB989D, 0f3F000000;
	cvt.sat.f32.f32 	%f314, %f313;
	fma.rm.f32 	%f315, %f314, %f269, %f268;
	add.f32 	%f316, %f315, 0fCB40007F;
	neg.f32 	%f317, %f316;
	fma.rn.f32 	%f318, %f312, 0f3FB8AA3B, %f317;
	fma.rn.f32 	%f319, %f312, 0f32A57060, %f318;
	mov.b32 	%r365, %f315;
	shl.b32 	%r366, %r365, 23;
	mov.b32 	%f320, %r366;
	ex2.approx.ftz.f32 	%f321, %f319;
	mul.f32 	%f322, %f321, %f320;
	add.s32 	%r367, %r361, %r94;
	ld.shared.f32 	%f323, [%r367];
	mul.f32 	%f324, %f323, %f322;
	add.s32 	%r368, %r362, %r94;
	st.shared.f32 	[%r368], %f324;
	add.s32 	%r513, %r94, %r513;
	setp.lt.u32 	%p53, %r513, 32;
	@%p53 bra 	$L__BB2_86;
$L__BB2_87:
	setp.ge.s32 	%p64, %r2, %r195;
	shl.b32 	%r395, %r3, 2;
	add.s32 	%r396, %r52, %r395;
	ld.shared.f32 	%f400, [%r396];
	ld.shared.f32 	%f401, [%r114];
	sub.f32 	%f402, %f400, %f401;
	fma.rn.f32 	%f403, %f402, 0f3BBB989D, 0f3F000000;
	cvt.sat.f32.f32 	%f404, %f403;
	mov.f32 	%f405, 0f4B400001;
	mov.f32 	%f406, 0f437C0000;
	fma.rm.f32 	%f407, %f404, %f406, %f405;
	add.f32 	%f408, %f407, 0fCB40007F;
	neg.f32 	%f409, %f408;
	fma.rn.f32 	%f410, %f402, 0f3FB8AA3B, %f409;
	fma.rn.f32 	%f411, %f402, 0f32A57060, %f410;
	mov.b32 	%r397, %f407;
	shl.b32 	%r398, %r397, 23;
	mov.b32 	%f412, %r398;
	ex2.approx.ftz.f32 	%f413, %f411;
	mul.f32 	%f45, %f413, %f412;
	@%p64 bra 	$L__BB2_108;
	setp.lt.s32 	%p65, %r62, 1;
	@%p65 bra 	$L__BB2_102;
	and.b32  	%r134, %r55, 56;
	and.b32  	%r135, %r55, 1;
	mov.u32 	%r515, %r2;
$L__BB2_90:
	setp.lt.s32 	%p71, %r484, 8;
	mov.f32 	%f552, 0f00000000;
	mov.b32 	%r518, 0;
	@%p71 bra 	$L__BB2_93;
	mov.f32 	%f552, 0f00000000;
	mov.b32 	%r516, 0;
$L__BB2_92:
	.pragma "nounroll";
	add.s32 	%r405, %r26, %r516;
	shl.b32 	%r406, %r405, 2;
	mov.u32 	%r407, _ZN15flash_attention10shared_memE;
	add.s32 	%r408, %r407, %r406;
	ld.shared.v4.f32 	{%f431, %f432, %f433, %f434}, [%r408+20992];
	shl.b32 	%r409, %r516, 5;
	add.s32 	%r410, %r409, %r515;
	shl.b32 	%r411, %r410, 2;
	add.s32 	%r412, %r407, %r411;
	ld.shared.f32 	%f435, [%r412+12288];
	fma.rn.f32 	%f436, %f431, %f435, %f552;
	ld.shared.f32 	%f437, [%r412+12416];
	fma.rn.f32 	%f438, %f432, %f437, %f436;
	ld.shared.f32 	%f439, [%r412+12544];
	fma.rn.f32 	%f440, %f433, %f439, %f438;
	ld.shared.f32 	%f441, [%r412+12672];
	fma.rn.f32 	%f442, %f434, %f441, %f440;
	ld.shared.v4.f32 	{%f443, %f444, %f445, %f446}, [%r408+21008];
	ld.shared.f32 	%f447, [%r412+12800];
	fma.rn.f32 	%f448, %f443, %f447, %f442;
	ld.shared.f32 	%f449, [%r412+12928];
	fma.rn.f32 	%f450, %f444, %f449, %f448;
	ld.shared.f32 	%f451, [%r412+13056];
	fma.rn.f32 	%f452, %f445, %f451, %f450;
	ld.shared.f32 	%f453, [%r412+13184];
	fma.rn.f32 	%f552, %f446, %f453, %f452;
	add.s32 	%r516, %r516, 8;
	setp.ne.s32 	%p72, %r516, %r134;
	mov.u32 	%r518, %r134;
	@%p72 bra 	$L__BB2_92;
$L__BB2_93:
	setp.eq.s32 	%p73, %r57, 0;
	@%p73 bra 	$L__BB2_101;
	setp.lt.u32 	%p74, %r58, 3;
	@%p74 bra 	$L__BB2_96;
	add.s32 	%r413, %r26, %r518;
	shl.b32 	%r414, %r413, 2;
	mov.u32 	%r415, _ZN15flash_attention10shared_memE;
	add.s32 	%r416, %r415, %r414;
	ld.shared.f32 	%f455, [%r416+20992];
	shl.b32 	%r417, %r518, 5;
	add.s32 	%r418, %r417, %r515;
	shl.b32 	%r419, %r418, 2;
	add.s32 	%r420, %r415, %r419;
	ld.shared.f32 	%f456, [%r420+12288];
	fma.rn.f32 	%f457, %f455, %f456, %f552;
	ld.shared.f32 	%f458, [%r416+20996];
	ld.shared.f32 	%f459, [%r420+12416];
	fma.rn.f32 	%f460, %f458, %f459, %f457;
	ld.shared.f32 	%f461, [%r416+21000];
	ld.shared.f32 	%f462, [%r420+12544];
	fma.rn.f32 	%f463, %f461, %f462, %f460;
	ld.shared.f32 	%f464, [%r416+21004];
	ld.shared.f32 	%f465, [%r420+12672];
	fma.rn.f32 	%f552, %f464, %f465, %f463;
	add.s32 	%r518, %r518, 4;
$L__BB2_96:
	setp.eq.s32 	%p75, %r56, 0;
	@%p75 bra 	$L__BB2_101;
	setp.eq.s32 	%p76, %r56, 1;
	@%p76 bra 	$L__BB2_99;
	add.s32 	%r421, %r26, %r518;
	shl.b32 	%r422, %r421, 2;
	mov.u32 	%r423, _ZN15flash_attention10shared_memE;
	add.s32 	%r424, %r423, %r422;
	ld.shared.f32 	%f467, [%r424+20992];
	shl.b32 	%r425, %r518, 5;
	add.s32 	%r426, %r425, %r515;
	shl.b32 	%r427, %r426, 2;
	add.s32 	%r428, %r423, %r427;
	ld.shared.f32 	%f468, [%r428+12288];
	fma.rn.f32 	%f469, %f467, %f468, %f552;
	ld.shared.f32 	%f470, [%r424+20996];
	ld.shared.f32 	%f471, [%r428+12416];
	fma.rn.f32 	%f552, %f470, %f471, %f469;
	add.s32 	%r518, %r518, 2;
$L__BB2_99:
	setp.eq.s32 	%p77, %r135, 0;
	@%p77 bra 	$L__BB2_101;
	add.s32 	%r429, %r26, %r518;
	shl.b32 	%r430, %r429, 2;
	mov.u32 	%r431, _ZN15flash_attention10shared_memE;
	add.s32 	%r432, %r431, %r430;
	ld.shared.f32 	%f472, [%r432+20992];
	shl.b32 	%r433, %r518, 5;
	add.s32 	%r434, %r433, %r515;
	shl.b32 	%r435, %r434, 2;
	add.s32 	%r436, %r431, %r435;
	ld.shared.f32 	%f473, [%r436+12288];
	fma.rn.f32 	%f552, %f472, %f473, %f552;
$L__BB2_101:
	add.s32 	%r437, %r26, %r515;
	shl.b32 	%r438, %r437, 2;
	mov.u32 	%r439, _ZN15flash_attention10shared_memE;
	add.s32 	%r440, %r439, %r438;
	ld.shared.f32 	%f474, [%r440];
	fma.rn.f32 	%f475, %f45, %f474, %f552;
	st.shared.f32 	[%r440], %f475;
	add.s32 	%r515, %r515, 32;
	setp.lt.s32 	%p78, %r515, %r195;
	@%p78 bra 	$L__BB2_90;
	bra.uni 	$L__BB2_108;
$L__BB2_102:
	setp.eq.s32 	%p66, %r44, 96;
	mov.u32 	%r520, %r2;
	@%p66 bra 	$L__BB2_106;
	setp.eq.s32 	%p67, %r44, 0;
	ld.shared.f32 	%f414, [%r27+-16896];
	fma.rn.f32 	%f415, %f45, %f414, 0f00000000;
	st.shared.f32 	[%r27+-16896], %f415;
	mov.u32 	%r520, %r45;
	@%p67 bra 	$L__BB2_106;
	setp.eq.s32 	%p68, %r44, 32;
	ld.shared.f32 	%f416, [%r27+-16768];
	fma.rn.f32 	%f417, %f45, %f416, 0f00000000;
	st.shared.f32 	[%r27+-16768], %f417;
	mov.u32 	%r520, %r46;
	@%p68 bra 	$L__BB2_106;
	ld.shared.f32 	%f418, [%r27+-16640];
	fma.rn.f32 	%f419, %f45, %f418, 0f00000000;
	st.shared.f32 	[%r27+-16640], %f419;
	mov.u32 	%r520, %r47;
$L__BB2_106:
	setp.lt.u32 	%p69, %r35, 96;
	@%p69 bra 	$L__BB2_108;
$L__BB2_107:
	add.s32 	%r399, %r26, %r520;
	shl.b32 	%r400, %r399, 2;
	mov.u32 	%r401, _ZN15flash_attention10shared_memE;
	add.s32 	%r402, %r401, %r400;
	ld.shared.f32 	%f420, [%r402];
	fma.rn.f32 	%f421, %f45, %f420, 0f00000000;
	st.shared.f32 	[%r402], %f421;
	ld.shared.f32 	%f422, [%r402+128];
	fma.rn.f32 	%f423, %f45, %f422, 0f00000000;
	st.shared.f32 	[%r402+128], %f423;
	ld.shared.f32 	%f424, [%r402+256];
	fma.rn.f32 	%f425, %f45, %f424, 0f00000000;
	st.shared.f32 	[%r402+256], %f425;
	ld.shared.f32 	%f426, [%r402+384];
	fma.rn.f32 	%f427, %f45, %f426, 0f00000000;
	st.shared.f32 	[%r402+384], %f427;
	add.s32 	%r520, %r520, 128;
	setp.lt.s32 	%p70, %r520, %r195;
	@%p70 bra 	$L__BB2_107;
$L__BB2_108:
	bar.sync 	0;
	add.s32 	%r485, %r485, 1;
	add.s32 	%r484, %r484, -32;
	setp.ne.s32 	%p79, %r485, %r4;
	mov.u32 	%r486, %r52;
	mov.u32 	%r488, %r523;
	@%p79 bra 	$L__BB2_21;
$L__BB2_109:
	setp.ge.s32 	%p80, %r2, %r195;
	shl.b32 	%r441, %r3, 2;
	add.s32 	%r153, %r522, %r441;
	@%p80 bra 	$L__BB2_116;
	not.b32 	%r442, %r2;
	add.s32 	%r154, %r195, %r442;
	and.b32  	%r443, %r154, 96;
	setp.eq.s32 	%p81, %r443, 96;
	mov.u32 	%r529, %r2;
	@%p81 bra 	$L__BB2_113;
	shr.u32 	%r444, %r154, 5;
	add.s32 	%r445, %r444, 1;
	and.b32  	%r446, %r445, 3;
	shl.b32 	%r447, %r3, 7;
	shl.b32 	%r448, %r2, 2;
	or.b32  	%r449, %r447, %r448;
	mov.u32 	%r450, _ZN15flash_attention10shared_memE;
	add.s32 	%r526, %r450, %r449;
	neg.s32 	%r525, %r446;
	shl.b32 	%r451, %r445, 5;
	and.b32  	%r452, %r451, 96;
	or.b32  	%r529, %r452, %r2;
$L__BB2_112:
	.pragma "nounroll";
	ld.shared.f32 	%f476, [%r526];
	ld.shared.f32 	%f477, [%r153];
	div.rn.f32 	%f478, %f476, %f477;
	st.shared.f32 	[%r526], %f478;
	add.s32 	%r526, %r526, 128;
	add.s32 	%r525, %r525, 1;
	setp.ne.s32 	%p82, %r525, 0;
	@%p82 bra 	$L__BB2_112;
$L__BB2_113:
	setp.lt.u32 	%p83, %r154, 96;
	@%p83 bra 	$L__BB2_116;
	shl.b32 	%r453, %r3, 7;
	shl.b32 	%r454, %r529, 2;
	add.s32 	%r455, %r453, %r454;
	mov.u32 	%r456, _ZN15flash_attention10shared_memE;
	add.s32 	%r457, %r455, %r456;
	add.s32 	%r528, %r457, 256;
$L__BB2_115:
	ld.shared.f32 	%f479, [%r528+-256];
	ld.shared.f32 	%f480, [%r153];
	div.rn.f32 	%f481, %f479, %f480;
	st.shared.f32 	[%r528+-256], %f481;
	ld.shared.f32 	%f482, [%r528+-128];
	ld.shared.f32 	%f483, [%r153];
	div.rn.f32 	%f484, %f482, %f483;
	st.shared.f32 	[%r528+-128], %f484;
	ld.shared.f32 	%f485, [%r528];
	ld.shared.f32 	%f486, [%r153];
	div.rn.f32 	%f487, %f485, %f486;
	st.shared.f32 	[%r528], %f487;
	ld.shared.f32 	%f488, [%r528+128];
	ld.shared.f32 	%f489, [%r153];
	div.rn.f32 	%f490, %f488, %f489;
	st.shared.f32 	[%r528+128], %f490;
	add.s32 	%r529, %r529, 128;
	add.s32 	%r528, %r528, 512;
	setp.lt.s32 	%p84, %r529, %r195;
	@%p84 bra 	$L__BB2_115;
$L__BB2_116:
	setp.ne.s32 	%p85, %r2, 0;
	@%p85 bra 	$L__BB2_118;
	add.s32 	%r459, %r524, %r441;
	ld.shared.f32 	%f491, [%r459];
	ld.shared.f32 	%f492, [%r153];
	setp.lt.f32 	%p86, %f492, 0f00800000;
	mul.f32 	%f493, %f492, 0f4B000000;
	selp.f32 	%f494, %f493, %f492, %p86;
	selp.f32 	%f495, 0fC1B80000, 0f00000000, %p86;
	mov.b32 	%r460, %f494;
	add.s32 	%r461, %r460, -1059760811;
	and.b32  	%r462, %r461, -8388608;
	sub.s32 	%r463, %r460, %r462;
	mov.b32 	%f496, %r463;
	cvt.rn.f32.s32 	%f497, %r462;
	fma.rn.f32 	%f498, %f497, 0f34000000, %f495;
	add.f32 	%f499, %f496, 0fBF800000;
	fma.rn.f32 	%f500, %f499, 0fBE055027, 0f3E1039F6;
	fma.rn.f32 	%f501, %f500, %f499, 0fBDF8CDCC;
	fma.rn.f32 	%f502, %f501, %f499, 0f3E0F2955;
	fma.rn.f32 	%f503, %f502, %f499, 0fBE2AD8B9;
	fma.rn.f32 	%f504, %f503, %f499, 0f3E4CED0B;
	fma.rn.f32 	%f505, %f504, %f499, 0fBE7FFF22;
	fma.rn.f32 	%f506, %f505, %f499, 0f3EAAAA78;
	fma.rn.f32 	%f507, %f506, %f499, 0fBF000000;
	mul.f32 	%f508, %f499, %f507;
	fma.rn.f32 	%f509, %f508, %f499, %f499;
	fma.rn.f32 	%f510, %f498, 0f3F317218, %f509;
	setp.gt.u32 	%p87, %r460, 2139095039;
	fma.rn.f32 	%f511, %f494, 0f7F800000, 0f7F800000;
	selp.f32 	%f512, %f511, %f510, %p87;
	setp.eq.f32 	%p88, %f494, 0f00000000;
	selp.f32 	%f513, 0fFF800000, %f512, %p88;
	add.f32 	%f514, %f491, %f513;
	add.s32 	%r464, %r523, %r441;
	st.shared.f32 	[%r464], %f514;
$L__BB2_118:
	setp.lt.s32 	%p89, %r7, 1;
	bar.sync 	0;
	@%p89 bra 	$L__BB2_135;
	mul.lo.s32 	%r168, %r7, %r2;
	and.b32  	%r169, %r1, 992;
	mul.lo.s32 	%r170, %r3, %r194;
	and.b32  	%r171, %r7, 3;
	setp.lt.u32 	%p90, %r7, 4;
	mov.b32 	%r531, 0;
	@%p90 bra 	$L__BB2_130;
	and.b32  	%r531, %r7, 2147483644;
	mov.b32 	%r530, 0;
$L__BB2_121:
	add.s32 	%r174, %r530, %r168;
	setp.ge.s32 	%p91, %r174, %r195;
	add.s32 	%r467, %r174, %r169;
	shl.b32 	%r468, %r467, 2;
	mov.u32 	%r469, _ZN15flash_attention10shared_memE;
	add.s32 	%r175, %r469, %r468;
	@%p91 bra 	$L__BB2_123;
	ld.shared.f32 	%f515, [%r175];
	add.s32 	%r470, %r174, %r170;
	cvt.s64.s32 	%rd66, %r470;
	add.s64 	%rd67, %rd6, %rd66;
	shl.b64 	%rd68, %rd67, 2;
	add.s64 	%rd69, %rd4, %rd68;
	st.global.f32 	[%rd69], %f515;
$L__BB2_123:
	add.s32 	%r176, %r174, 1;
	setp.ge.s32 	%p92, %r176, %r195;
	@%p92 bra 	$L__BB2_125;
	ld.shared.f32 	%f516, [%r175+4];
	add.s32 	%r471, %r176, %r170;
	cvt.s64.s32 	%rd70, %r471;
	add.s64 	%rd71, %rd6, %rd70;
	shl.b64 	%rd72, %rd71, 2;
	add.s64 	%rd73, %rd4, %rd72;
	st.global.f32 	[%rd73], %f516;
$L__BB2_125:
	add.s32 	%r177, %r174, 2;
	setp.ge.s32 	%p93, %r177, %r195;
	@%p93 bra 	$L__BB2_127;
	ld.shared.f32 	%f517, [%r175+8];
	add.s32 	%r472, %r177, %r170;
	cvt.s64.s32 	%rd74, %r472;
	add.s64 	%rd75, %rd6, %rd74;
	shl.b64 	%rd76, %rd75, 2;
	add.s64 	%rd77, %rd4, %rd76;
	st.global.f32 	[%rd77], %f517;
$L__BB2_127:
	add.s32 	%r178, %r174, 3;
	setp.ge.s32 	%p94, %r178, %r195;
	@%p94 bra 	$L__BB2_129;
	ld.shared.f32 	%f518, [%r175+12];
	add.s32 	%r473, %r178, %r170;
	cvt.s64.s32 	%rd78, %r473;
	add.s64 	%rd79, %rd6, %rd78;
	shl.b64 	%rd80, %rd79, 2;
	add.s64 	%rd81, %rd4, %rd80;
	st.global.f32 	[%rd81], %f518;
$L__BB2_129:
	add.s32 	%r530, %r530, 4;
	setp.ne.s32 	%p95, %r530, %r531;
	@%p95 bra 	$L__BB2_121;
$L__BB2_130:
	setp.eq.s32 	%p96, %r171, 0;
	@%p96 bra 	$L__BB2_135;
	add.s32 	%r533, %r531, %r168;
	add.s32 	%r535, %r533, %r170;
	add.s32 	%r474, %r533, %r169;
	shl.b32 	%r475, %r474, 2;
	mov.u32 	%r476, _ZN15flash_attention10shared_memE;
	add.s32 	%r534, %r476, %r475;
	neg.s32 	%r532, %r171;
$L__BB2_132:
	.pragma "nounroll";
	cvt.s64.s32 	%rd82, %r535;
	add.s64 	%rd83, %rd6, %rd82;
	shl.b64 	%rd84, %rd83, 2;
	add.s64 	%rd8, %rd4, %rd84;
	setp.ge.s32 	%p97, %r533, %r195;
	@%p97 bra 	$L__BB2_134;
	ld.shared.f32 	%f519, [%r534];
	st.global.f32 	[%rd8], %f519;
$L__BB2_134:
	add.s32 	%r535, %r535, 1;
	add.s32 	%r534, %r534, 4;
	add.s32 	%r533, %r533, 1;
	add.s32 	%r532, %r532, 1;
	setp.ne.s32 	%p98, %r532, 0;
	@%p98 bra 	$L__BB2_132;
$L__BB2_135:
	setp.gt.u32 	%p99, %r1, 31;
	@%p99 bra 	$L__BB2_137;
	shl.b32 	%r477, %r1, 2;
	add.s32 	%r478, %r523, %r477;
	ld.shared.f32 	%f520, [%r478];
	add.s32 	%r479, %r6, %r1;
	cvt.u64.u32 	%rd85, %r479;
	cvt.u64.u32 	%rd86, %r5;
	add.s64 	%rd87, %rd85, %rd86;
	cvta.to.global.u64 	%rd88, %rd9;
	shl.b64 	%rd89, %rd87, 2;
	add.s64 	%rd90, %rd88, %rd89;
	st.global.f32 	[%rd90], %f520;
$L__BB2_137:
	ret;

}
	// .globl	_ZN15flash_attention22flash_attention_kernelILi32ELi32ELi32ELi64ELi32ELi32EEEvPfS1_S1_S1_S1_iiiii
.visible .entry _ZN15flash_attention22flash_attention_kernelILi32ELi32ELi32ELi64ELi32ELi32EEEvPfS1_S1_S1_S1_iiiii(
	.param .u64 .ptr .align 1 _ZN15flash_attention22flash_attention_kernelILi32ELi32ELi32ELi64ELi32ELi32EEEvPfS1_S1_S1_S1_iiiii_param_0,
	.param .u64 .ptr .align 1 _ZN15flash_attention22flash_attention_kernelILi32ELi32ELi32ELi64ELi32ELi32EEEvPfS1_S1_S1_S1_iiiii_param_1,
	.param .u64 .ptr .align 1 _ZN15flash_attention22flash_attention_kernelILi32ELi32ELi32ELi64ELi32ELi32EEEvPfS1_S1_S1_S1_iiiii_param_2,
	.param .u64 .ptr .align 1 _ZN15flash_attention22flash_attention_kernelILi32ELi32ELi32ELi64ELi32ELi32EEEvPfS1_S1_S1_S1_iiiii_param_3,
	.param .u64 .ptr .align 1 _ZN15flash_attention22flash_attention_kernelILi32ELi32ELi32ELi64ELi32ELi32EEEvPfS1_S1_S1_S1_iiiii_param_4,
	.param .u32 _ZN15flash_attention22flash_attention_kernelILi32ELi32ELi32ELi64ELi32ELi32EEEvPfS1_S1_S1_S1_iiiii_param_5,
	.param .u32 _ZN15flash_attention22flash_attention_kernelILi32ELi32ELi32ELi64ELi32ELi32EEEvPfS1_S1_S1_S1_iiiii_param_6,
	.param .u32 _ZN15flash_attention22flash_attention_kernelILi32ELi32ELi32ELi64ELi32ELi32EEEvPfS1_S1_S1_S1_iiiii_param_7,
	.param .u32 _ZN15flash_attention22flash_attention_kernelILi32ELi32ELi32ELi64ELi32ELi32EEEvPfS1_S1_S1_S1_iiiii_param_8,
	.param .u32 _ZN15flash_attention22flash_attention_kernelILi32ELi32ELi32ELi64ELi32ELi32EEEvPfS1_S1_S1_S1_iiiii_param_9
)
{
	.reg .pred 	%p<100>;
	.reg .b32 	%r<540>;
	.reg .b32 	%f<553>;
	.reg .b64 	%rd<91>;

	ld.param.u64 	%rd10, [_ZN15flash_attention22flash_attention_kernelILi32ELi32ELi32ELi64ELi32ELi32EEEvPfS1_S1_S1_S1_iiiii_param_0];
	ld.param.u64 	%rd11, [_ZN15flash_attention22flash_attention_kernelILi32ELi32ELi32ELi64ELi32ELi32EEEvPfS1_S1_S1_S1_iiiii_param_1];
	ld.param.u64 	%rd12, [_ZN15flash_attention22flash_attention_kernelILi32ELi32ELi32ELi64ELi32ELi32EEEvPfS1_S1_S1_S1_iiiii_param_2];
	ld.param.u64 	%rd13, [_ZN15flash_attention22flash_attention_kernelILi32ELi32ELi32ELi64ELi32ELi32EEEvPfS1_S1_S1_S1_iiiii_param_3];
	ld.param.u64 	%rd9, [_ZN15flash_attention22flash_attention_kernelILi32ELi32ELi32ELi64ELi32ELi32EEEvPfS1_S1_S1_S1_iiiii_param_4];
	ld.param.u32 	%r198, [_ZN15flash_attention22flash_attention_kernelILi32ELi32ELi32ELi64ELi32ELi32EEEvPfS1_S1_S1_S1_iiiii_param_5];
	ld.param.u32 	%r199, [_ZN15flash_attention22flash_attention_kernelILi32ELi32ELi32ELi64ELi32ELi32EEEvPfS1_S1_S1_S1_iiiii_param_6];
	ld.param.u32 	%r195, [_ZN15flash_attention22flash_attention_kernelILi32ELi32ELi32ELi64ELi32ELi32EEEvPfS1_S1_S1_S1_iiiii_param_7];
	ld.param.u32 	%r196, [_ZN15flash_attention22flash_attention_kernelILi32ELi32ELi32ELi64ELi32ELi32EEEvPfS1_S1_S1_S1_iiiii_param_8];
	ld.param.u32 	%r197, [_ZN15flash_attention22flash_attention_kernelILi32ELi32ELi32ELi64ELi32ELi32EEEvPfS1_S1_S1_S1_iiiii_param_9];
	cvta.to.global.u64 	%rd1, %rd11;
	cvta.to.global.u64 	%rd2, %rd13;
	cvta.to.global.u64 	%rd3, %rd12;
	cvta.to.global.u64 	%rd4, %rd10;
	mov.u32 	%r1, %tid.x;
	and.b32  	%r2, %r1, 31;
	shr.u32 	%r3, %r1, 5;
	cvt.rn.f32.s32 	%f58, %r199;
	mul.f32 	%f59, %f58, 0f3D000000;
	cvt.rpi.f32.f32 	%f60, %f59;
	cvt.rzi.s32.f32 	%r4, %f60;
	mov.u32 	%r200, %ctaid.y;
	mul.lo.s32 	%r5, %r198, %r200;
	mul.lo.s32 	%r201, %r196, %r5;
	cvt.u64.u32 	%rd5, %r201;
	mov.u32 	%r202, %ctaid.x;
	shl.b32 	%r6, %r202, 5;
	mul.lo.s32 	%r203, %r196, %r6;
	cvt.u64.u32 	%rd14, %r203;
	add.s64 	%rd6, %rd5, %rd14;
	cvt.rn.f32.s32 	%f61, %r197;
	sqrt.rn.f32 	%f1, %f61;
	mul.f32 	%f62, %f61, 0f3D000000;
	cvt.rpi.f32.f32 	%f63, %f62;
	cvt.rzi.s32.f32 	%r7, %f63;
	setp.lt.s32 	%p1, %r7, 1;
	@%p1 bra 	$L__BB3_17;
	mul.lo.s32 	%r8, %r7, %r2;
	shl.b32 	%r9, %r3, 6;
	mul.lo.s32 	%r10, %r3, %r196;
	and.b32  	%r11, %r7, 3;
	setp.lt.u32 	%p2, %r7, 4;
	mov.b32 	%r486, 0;
	@%p2 bra 	$L__BB3_12;
	and.b32  	%r486, %r7, 2147483644;
	mov.b32 	%r484, 0;
$L__BB3_3:
	add.s32 	%r14, %r484, %r8;
	setp.ge.s32 	%p3, %r14, %r197;
	@%p3 bra 	$L__BB3_5;
	add.s32 	%r206, %r14, %r9;
	shl.b32 	%r207, %r206, 2;
	mov.u32 	%r208, _ZN15flash_attention10shared_memE;
	add.s32 	%r209, %r208, %r207;
	mov.b32 	%r210, 0;
	st.shared.u32 	[%r209], %r210;
	add.s32 	%r211, %r14, %r10;
	cvt.s64.s32 	%rd15, %r211;
	add.s64 	%rd16, %rd6, %rd15;
	shl.b64 	%rd17, %rd16, 2;
	add.s64 	%rd18, %rd1, %rd17;
	ld.global.f32 	%f64, [%rd18];
	st.shared.f32 	[%r209+8192], %f64;
$L__BB3_5:
	add.s32 	%r15, %r14, 1;
	setp.ge.s32 	%p4, %r15, %r197;
	@%p4 bra 	$L__BB3_7;
	add.s32 	%r212, %r14, %r9;
	shl.b32 	%r213, %r212, 2;
	mov.u32 	%r214, _ZN15flash_attention10shared_memE;
	add.s32 	%r215, %r214, %r213;
	mov.b32 	%r216, 0;
	st.shared.u32 	[%r215+4], %r216;
	add.s32 	%r217, %r15, %r10;
	cvt.s64.s32 	%rd19, %r217;
	add.s64 	%rd20, %rd6, %rd19;
	shl.b64 	%rd21, %rd20, 2;
	add.s64 	%rd22, %rd1, %rd21;
	ld.global.f32 	%f65, [%rd22];
	st.shared.f32 	[%r215+8196], %f65;
$L__BB3_7:
	add.s32 	%r16, %r14, 2;
	setp.ge.s32 	%p5, %r16, %r197;
	@%p5 bra 	$L__BB3_9;
	add.s32 	%r218, %r14, %r9;
	shl.b32 	%r219, %r218, 2;
	mov.u32 	%r220, _ZN15flash_attention10shared_memE;
	add.s32 	%r221, %r220, %r219;
	mov.b32 	%r222, 0;
	st.shared.u32 	[%r221+8], %r222;
	add.s32 	%r223, %r16, %r10;
	cvt.s64.s32 	%rd23, %r223;
	add.s64 	%rd24, %rd6, %rd23;
	shl.b64 	%rd25, %rd24, 2;
	add.s64 	%rd26, %rd1, %rd25;
	ld.global.f32 	%f66, [%rd26];
	st.shared.f32 	[%r221+8200], %f66;
$L__BB3_9:
	add.s32 	%r17, %r14, 3;
	setp.ge.s32 	%p6, %r17, %r197;
	@%p6 bra 	$L__BB3_11;
	add.s32 	%r224, %r14, %r9;
	shl.b32 	%r225, %r224, 2;
	mov.u32 	%r226, _ZN15flash_attention10shared_memE;
	add.s32 	%r227, %r226, %r225;
	mov.b32 	%r228, 0;
	st.shared.u32 	[%r227+12], %r228;
	add.s32 	%r229, %r17, %r10;
	cvt.s64.s32 	%rd27, %r229;
	add.s64 	%rd28, %rd6, %rd27;
	shl.b64 	%rd29, %rd28, 2;
	add.s64 	%rd30, %rd1, %rd29;
	ld.global.f32 	%f67, [%rd30];
	st.shared.f32 	[%r227+8204], %f67;
$L__BB3_11:
	add.s32 	%r484, %r484, 4;
	setp.ne.s32 	%p7, %r484, %r486;
	@%p7 bra 	$L__BB3_3;
$L__BB3_12:
	setp.eq.s32 	%p8, %r11, 0;
	@%p8 bra 	$L__BB3_17;
	mov.b32 	%r487, 0;
$L__BB3_14:
	.pragma "nounroll";
	add.s32 	%r22, %r486, %r8;
	setp.ge.s32 	%p9, %r22, %r197;
	@%p9 bra 	$L__BB3_16;
	add.s32 	%r231, %r22, %r9;
	shl.b32 	%r232, %r231, 2;
	mov.u32 	%r233, _ZN15flash_attention10shared_memE;
	add.s32 	%r234, %r233, %r232;
	mov.b32 	%r235, 0;
	st.shared.u32 	[%r234], %r235;
	add.s32 	%r236, %r22, %r10;
	cvt.s64.s32 	%rd31, %r236;
	add.s64 	%rd32, %rd6, %rd31;
	shl.b64 	%rd33, %rd32, 2;
	add.s64 	%rd34, %rd1, %rd33;
	ld.global.f32 	%f68, [%rd34];
	st.shared.f32 	[%r234+8192], %f68;
$L__BB3_16:
	add.s32 	%r486, %r486, 1;
	add.s32 	%r487, %r487, 1;
	setp.ne.s32 	%p10, %r487, %r11;
	@%p10 bra 	$L__BB3_14;
$L__BB3_17:
	setp.gt.u32 	%p11, %r1, 31;
	@%p11 bra 	$L__BB3_19;
	shl.b32 	%r237, %r1, 2;
	mov.u32 	%r238, _ZN15flash_attention10shared_memE;
	add.s32 	%r239, %r238, %r237;
	mov.b32 	%r240, 0;
	st.shared.u32 	[%r239+32768], %r240;
	mov.b32 	%r241, -8388609;
	st.shared.u32 	[%r239+33024], %r241;
$L__BB3_19:
	mov.u32 	%r245, _ZN15flash_attention10shared_memE;
	add.s32 	%r528, %r245, 33024;
	add.s32 	%r527, %r245, 32896;
	add.s32 	%r526, %r245, 32768;
	setp.lt.s32 	%p12, %r4, 1;
	@%p12 bra 	$L__BB3_109;
	shl.b32 	%r25, %r2, 6;
	shl.b32 	%r26, %r3, 6;
	and.b32  	%r27, %r1, 992;
	or.b32  	%r251, %r27, %r2;
	shl.b32 	%r252, %r251, 2;
	add.s32 	%r254, %r245, %r252;
	add.s32 	%r28, %r254, 33280;
	mov.u32 	%r29, %ntid.x;
	add.s32 	%r30, %r197, -1;
	sub.s32 	%r31, %r30, %r3;
	and.b32  	%r32, %r197, 7;
	and.b32  	%r33, %r197, 3;
	add.s32 	%r34, %r1, %r29;
	max.u32 	%r255, %r34, 32;
	setp.lt.u32 	%p13, %r34, 32;
	selp.u32 	%r256, 1, 0, %p13;
	add.s32 	%r257, %r34, %r256;
	sub.s32 	%r258, %r255, %r257;
	div.u32 	%r259, %r258, %r29;
	add.s32 	%r35, %r259, %r256;
	not.b32 	%r260, %r2;
	add.s32 	%r36, %r197, %r260;
	and.b32  	%r37, %r31, 96;
	or.b32  	%r261, %r3, %r25;
	shl.b32 	%r262, %r261, 2;
	add.s32 	%r263, %r245, %r262;
	add.s32 	%r38, %r263, 16384;
	and.b32  	%r39, %r197, 2147483640;
	and.b32  	%r40, %r197, 1;
	and.b32  	%r41, %r35, 3;
	add.s32 	%r42, %r34, %r29;
	add.s32 	%r43, %r42, %r29;
	and.b32  	%r44, %r36, 96;
	add.s32 	%r264, %r251, %r27;
	shl.b32 	%r265, %r264, 2;
	add.s32 	%r45, %r245, %r265;
	or.b32  	%r46, %r2, 64;
	or.b32  	%r47, %r2, 96;
	shl.b64 	%rd7, %rd5, 2;
	shl.b32 	%r266, %r2, 8;
	add.s32 	%r267, %r266, %r245;
	add.s32 	%r48, %r267, 24960;
	add.s32 	%r526, %r245, 32768;
	add.s32 	%r492, %r245, 32896;
	add.s32 	%r528, %r245, 33024;
	add.s32 	%r490, %r245, 33152;
	rcp.rn.f32 	%f2, %f1;
	mov.b32 	%r489, 0;
	mov.u32 	%r488, %r195;
$L__BB3_21:
	mov.u32 	%r527, %r526;
	mov.u32 	%r526, %r492;
	mov.u32 	%r52, %r528;
	mov.u32 	%r528, %r490;
	setp.ge.s32 	%p14, %r3, %r197;
	min.s32 	%r268, %r488, 32;
	max.s32 	%r55, %r268, 1;
	and.b32  	%r56, %r55, 3;
	and.b32  	%r57, %r55, 7;
	add.s32 	%r58, %r57, -1;
	and.b32  	%r59, %r55, 15;
	add.s32 	%r60, %r59, -1;
	shl.b32 	%r61, %r489, 5;
	sub.s32 	%r62, %r195, %r61;
	setp.le.s32 	%p15, %r62, %r2;
	or.pred  	%p16, %p15, %p14;
	@%p16 bra 	$L__BB3_29;
	setp.eq.s32 	%p17, %r37, 96;
	add.s32 	%r269, %r2, %r61;
	mul.lo.s32 	%r63, %r269, %r196;
	mov.u32 	%r494, %r3;
	@%p17 bra 	$L__BB3_26;
	or.b32  	%r494, %r3, 32;
	setp.eq.s32 	%p18, %r37, 0;
	add.s32 	%r65, %r3, %r63;
	cvt.s64.s32 	%rd35, %r65;
	add.s64 	%rd36, %rd35, %rd5;
	shl.b64 	%rd37, %rd36, 2;
	add.s64 	%rd38, %rd3, %rd37;
	ld.global.f32 	%f69, [%rd38];
	st.shared.f32 	[%r38], %f69;
	add.s64 	%rd39, %rd2, %rd37;
	ld.global.f32 	%f70, [%rd39];
	st.shared.f32 	[%r38+8192], %f70;
	@%p18 bra 	$L__BB3_26;
	or.b32  	%r494, %r3, 64;
	setp.eq.s32 	%p19, %r37, 32;
	add.s32 	%r270, %r65, 32;
	cvt.s64.s32 	%rd40, %r270;
	add.s64 	%rd41, %rd40, %rd5;
	shl.b64 	%rd42, %rd41, 2;
	add.s64 	%rd43, %rd3, %rd42;
	ld.global.f32 	%f71, [%rd43];
	st.shared.f32 	[%r38+128], %f71;
	add.s64 	%rd44, %rd2, %rd42;
	ld.global.f32 	%f72, [%rd44];
	st.shared.f32 	[%r38+8320], %f72;
	@%p19 bra 	$L__BB3_26;
	or.b32  	%r494, %r3, 96;
	add.s32 	%r271, %r65, 64;
	cvt.s64.s32 	%rd45, %r271;
	add.s64 	%rd46, %rd45, %rd5;
	shl.b64 	%rd47, %rd46, 2;
	add.s64 	%rd48, %rd3, %rd47;
	ld.global.f32 	%f73, [%rd48];
	st.shared.f32 	[%r38+256], %f73;
	add.s64 	%rd49, %rd2, %rd47;
	ld.global.f32 	%f74, [%rd49];
	st.shared.f32 	[%r38+8448], %f74;
$L__BB3_26:
	setp.lt.u32 	%p20, %r31, 96;
	@%p20 bra 	$L__BB3_29;
	add.s32 	%r499, %r494, %r63;
	add.s32 	%r498, %r499, 96;
	add.s32 	%r497, %r499, 64;
	add.s32 	%r496, %r499, 32;
	shl.b32 	%r272, %r494, 2;
	add.s32 	%r495, %r48, %r272;
$L__BB3_28:
	mul.wide.s32 	%rd50, %r499, 4;
	add.s64 	%rd51, %rd7, %rd50;
	mul.wide.s32 	%rd52, %r498, 4;
	add.s64 	%rd53, %rd7, %rd52;
	mul.wide.s32 	%rd54, %r497, 4;
	add.s64 	%rd55, %rd7, %rd54;
	mul.wide.s32 	%rd56, %r496, 4;
	add.s64 	%rd57, %rd7, %rd56;
	add.s64 	%rd58, %rd3, %rd51;
	ld.global.f32 	%f75, [%rd58];
	st.shared.f32 	[%r495+-8576], %f75;
	add.s64 	%rd59, %rd2, %rd51;
	ld.global.f32 	%f76, [%rd59];
	st.shared.f32 	[%r495+-384], %f76;
	add.s64 	%rd60, %rd3, %rd57;
	ld.global.f32 	%f77, [%rd60];
	st.shared.f32 	[%r495+-8448], %f77;
	add.s64 	%rd61, %rd2, %rd57;
	ld.global.f32 	%f78, [%rd61];
	st.shared.f32 	[%r495+-256], %f78;
	add.s64 	%rd62, %rd3, %rd55;
	ld.global.f32 	%f79, [%rd62];
	st.shared.f32 	[%r495+-8320], %f79;
	add.s64 	%rd63, %rd2, %rd55;
	ld.global.f32 	%f80, [%rd63];
	st.shared.f32 	[%r495+-128], %f80;
	add.s64 	%rd64, %rd3, %rd53;
	ld.global.f32 	%f81, [%rd64];
	st.shared.f32 	[%r495+-8192], %f81;
	add.s64 	%rd65, %rd2, %rd53;
	ld.global.f32 	%f82, [%rd65];
	st.shared.f32 	[%r495], %f82;
	add.s32 	%r494, %r494, 128;
	add.s32 	%r499, %r499, 128;
	add.s32 	%r498, %r498, 128;
	add.s32 	%r497, %r497, 128;
	add.s32 	%r496, %r496, 128;
	add.s32 	%r495, %r495, 512;
	setp.lt.s32 	%p21, %r494, %r197;
	@%p21 bra 	$L__BB3_28;
$L__BB3_29:
	setp.lt.s32 	%p22, %r197, 1;
	bar.sync 	0;
	mov.f32 	%f528, 0f00000000;
	@%p22 bra 	$L__BB3_41;
	setp.lt.u32 	%p23, %r30, 7;
	mov.f32 	%f528, 0f00000000;
	mov.b32 	%r503, 0;
	@%p23 bra 	$L__BB3_33;
	mov.f32 	%f528, 0f00000000;
	mov.b32 	%r501, 0;
$L__BB3_32:
	.pragma "nounroll";
	add.s32 	%r275, %r26, %r501;
	shl.b32 	%r276, %r275, 2;
	mov.u32 	%r277, _ZN15flash_attention10shared_memE;
	add.s32 	%r278, %r277, %r276;
	ld.shared.v4.f32 	{%f87, %f88, %f89, %f90}, [%r278+8192];
	add.s32 	%r279, %r25, %r501;
	shl.b32 	%r280, %r279, 2;
	add.s32 	%r281, %r277, %r280;
	ld.shared.v4.f32 	{%f91, %f92, %f93, %f94}, [%r281+16384];
	fma.rn.f32 	%f95, %f87, %f91, %f528;
	fma.rn.f32 	%f96, %f88, %f92, %f95;
	fma.rn.f32 	%f97, %f89, %f93, %f96;
	fma.rn.f32 	%f98, %f90, %f94, %f97;
	ld.shared.v4.f32 	{%f99, %f100, %f101, %f102}, [%r278+8208];
	ld.shared.v4.f32 	{%f103, %f104, %f105, %f106}, [%r281+16400];
	fma.rn.f32 	%f107, %f99, %f103, %f98;
	fma.rn.f32 	%f108, %f100, %f104, %f107;
	fma.rn.f32 	%f109, %f101, %f105, %f108;
	fma.rn.f32 	%f528, %f102, %f106, %f109;
	add.s32 	%r501, %r501, 8;
	setp.ne.s32 	%p24, %r501, %r39;
	mov.u32 	%r503, %r39;
	@%p24 bra 	$L__BB3_32;
$L__BB3_33:
	setp.eq.s32 	%p25, %r32, 0;
	@%p25 bra 	$L__BB3_41;
	add.s32 	%r282, %r32, -1;
	setp.lt.u32 	%p26, %r282, 3;
	@%p26 bra 	$L__BB3_36;
	add.s32 	%r283, %r26, %r503;
	shl.b32 	%r284, %r283, 2;
	mov.u32 	%r285, _ZN15flash_attention10shared_memE;
	add.s32 	%r286, %r285, %r284;
	ld.shared.f32 	%f111, [%r286+8192];
	add.s32 	%r287, %r25, %r503;
	shl.b32 	%r288, %r287, 2;
	add.s32 	%r289, %r285, %r288;
	ld.shared.f32 	%f112, [%r289+16384];
	fma.rn.f32 	%f113, %f111, %f112, %f528;
	ld.shared.f32 	%f114, [%r286+8196];
	ld.shared.f32 	%f115, [%r289+16388];
	fma.rn.f32 	%f116, %f114, %f115, %f113;
	ld.shared.f32 	%f117, [%r286+8200];
	ld.shared.f32 	%f118, [%r289+16392];
	fma.rn.f32 	%f119, %f117, %f118, %f116;
	ld.shared.f32 	%f120, [%r286+8204];
	ld.shared.f32 	%f121, [%r289+16396];
	fma.rn.f32 	%f528, %f120, %f121, %f119;
	add.s32 	%r503, %r503, 4;
$L__BB3_36:
	setp.eq.s32 	%p27, %r33, 0;
	@%p27 bra 	$L__BB3_41;
	setp.eq.s32 	%p28, %r33, 1;
	@%p28 bra 	$L__BB3_39;
	add.s32 	%r290, %r26, %r503;
	shl.b32 	%r291, %r290, 2;
	mov.u32 	%r292, _ZN15flash_attention10shared_memE;
	add.s32 	%r293, %r292, %r291;
	ld.shared.f32 	%f123, [%r293+8192];
	add.s32 	%r294, %r25, %r503;
	shl.b32 	%r295, %r294, 2;
	add.s32 	%r296, %r292, %r295;
	ld.shared.f32 	%f124, [%r296+16384];
	fma.rn.f32 	%f125, %f123, %f124, %f528;
	ld.shared.f32 	%f126, [%r293+8196];
	ld.shared.f32 	%f127, [%r296+16388];
	fma.rn.f32 	%f528, %f126, %f127, %f125;
	add.s32 	%r503, %r503, 2;
$L__BB3_39:
	setp.eq.s32 	%p29, %r40, 0;
	@%p29 bra 	$L__BB3_41;
	add.s32 	%r297, %r26, %r503;
	shl.b32 	%r298, %r297, 2;
	mov.u32 	%r299, _ZN15flash_attention10shared_memE;
	add.s32 	%r300, %r299, %r298;
	ld.shared.f32 	%f128, [%r300+8192];
	add.s32 	%r301, %r25, %r503;
	shl.b32 	%r302, %r301, 2;
	add.s32 	%r303, %r299, %r302;
	ld.shared.f32 	%f129, [%r303+16384];
	fma.rn.f32 	%f528, %f128, %f129, %f528;
$L__BB3_41:
	setp.gt.u32 	%p30, %r1, 31;
	mul.f32 	%f130, %f2, %f528;
	st.shared.f32 	[%r28], %f130;
	bar.sync 	0;
	shl.b32 	%r304, %r1, 2;
	add.s32 	%r93, %r52, %r304;
	add.s32 	%r94, %r528, %r304;
	shl.b32 	%r95, %r29, 2;
	add.s32 	%r96, %r93, %r95;
	add.s32 	%r97, %r94, %r95;
	add.s32 	%r98, %r96, %r95;
	add.s32 	%r99, %r97, %r95;
	@%p30 bra 	$L__BB3_64;
	setp.lt.s32 	%p31, %r62, 1;
	@%p31 bra 	$L__BB3_58;
	and.b32  	%r100, %r55, 48;
	mov.u32 	%r505, %r1;
$L__BB3_44:
	setp.lt.s32 	%p37, %r488, 16;
	shl.b32 	%r315, %r505, 2;
	add.s32 	%r316, %r52, %r315;
	ld.shared.f32 	%f536, [%r316];
	shl.b32 	%r102, %r505, 5;
	mov.b32 	%r508, 0;
	@%p37 bra 	$L__BB3_47;
	mov.b32 	%r506, 0;
$L__BB3_46:
	.pragma "nounroll";
	add.s32 	%r318, %r102, %r506;
	shl.b32 	%r319, %r318, 2;
	mov.u32 	%r320, _ZN15flash_attention10shared_memE;
	add.s32 	%r321, %r320, %r319;
	ld.shared.v4.f32 	{%f139, %f140, %f141, %f142}, [%r321+33280];
	max.f32 	%f143, %f536, %f139;
	max.f32 	%f144, %f143, %f140;
	max.f32 	%f145, %f144, %f141;
	max.f32 	%f146, %f145, %f142;
	ld.shared.v4.f32 	{%f147, %f148, %f149, %f150}, [%r321+33296];
	max.f32 	%f151, %f146, %f147;
	max.f32 	%f152, %f151, %f148;
	max.f32 	%f153, %f152, %f149;
	max.f32 	%f154, %f153, %f150;
	ld.shared.v4.f32 	{%f155, %f156, %f157, %f158}, [%r321+33312];
	max.f32 	%f159, %f154, %f155;
	max.f32 	%f160, %f159, %f156;
	max.f32 	%f161, %f160, %f157;
	max.f32 	%f162, %f161, %f158;
	ld.shared.v4.f32 	{%f163, %f164, %f165, %f166}, [%r321+33328];
	max.f32 	%f167, %f162, %f163;
	max.f32 	%f168, %f167, %f164;
	max.f32 	%f169, %f168, %f165;
	max.f32 	%f536, %f169, %f166;
	add.s32 	%r506, %r506, 16;
	setp.eq.s32 	%p38, %r506, %r100;
	mov.u32 	%r508, %r100;
	@%p38 bra 	$L__BB3_47;
	bra.uni 	$L__BB3_46;
$L__BB3_47:
	setp.eq.s32 	%p39, %r59, 0;
	@%p39 bra 	$L__BB3_57;
	setp.lt.u32 	%p40, %r60, 7;
	@%p40 bra 	$L__BB3_50;
	add.s32 	%r322, %r102, %r508;
	shl.b32 	%r323, %r322, 2;
	mov.u32 	%r324, _ZN15flash_attention10shared_memE;
	add.s32 	%r325, %r324, %r323;
	ld.shared.f32 	%f171, [%r325+33280];
	max.f32 	%f172, %f536, %f171;
	ld.shared.f32 	%f173, [%r325+33284];
	max.f32 	%f174, %f172, %f173;
	ld.shared.f32 	%f175, [%r325+33288];
	max.f32 	%f176, %f174, %f175;
	ld.shared.f32 	%f177, [%r325+33292];
	max.f32 	%f178, %f176, %f177;
	ld.shared.f32 	%f179, [%r325+33296];
	max.f32 	%f180, %f178, %f179;
	ld.shared.f32 	%f181, [%r325+33300];
	max.f32 	%f182, %f180, %f181;
	ld.shared.f32 	%f183, [%r325+33304];
	max.f32 	%f184, %f182, %f183;
	ld.shared.f32 	%f185, [%r325+33308];
	max.f32 	%f536, %f184, %f185;
	add.s32 	%r508, %r508, 8;
$L__BB3_50:
	setp.eq.s32 	%p41, %r57, 0;
	@%p41 bra 	$L__BB3_57;
	setp.lt.u32 	%p42, %r58, 3;
	@%p42 bra 	$L__BB3_53;
	add.s32 	%r326, %r102, %r508;
	shl.b32 	%r327, %r326, 2;
	mov.u32 	%r328, _ZN15flash_attention10shared_memE;
	add.s32 	%r329, %r328, %r327;
	ld.shared.f32 	%f187, [%r329+33280];
	max.f32 	%f188, %f536, %f187;
	ld.shared.f32 	%f189, [%r329+33284];
	max.f32 	%f190, %f188, %f189;
	ld.shared.f32 	%f191, [%r329+33288];
	max.f32 	%f192, %f190, %f191;
	ld.shared.f32 	%f193, [%r329+33292];
	max.f32 	%f536, %f192, %f193;
	add.s32 	%r508, %r508, 4;
$L__BB3_53:
	setp.eq.s32 	%p43, %r56, 0;
	@%p43 bra 	$L__BB3_57;
	setp.eq.s32 	%p44, %r56, 1;
	add.s32 	%r330, %r102, %r508;
	shl.b32 	%r331, %r330, 2;
	mov.u32 	%r332, _ZN15flash_attention10shared_memE;
	add.s32 	%r333, %r332, %r331;
	add.s32 	%r110, %r333, 33280;
	ld.shared.f32 	%f194, [%r333+33280];
	max.f32 	%f536, %f536, %f194;
	@%p44 bra 	$L__BB3_57;
	setp.eq.s32 	%p45, %r56, 2;
	ld.shared.f32 	%f195, [%r110+4];
	max.f32 	%f536, %f536, %f195;
	@%p45 bra 	$L__BB3_57;
	ld.shared.f32 	%f196, [%r110+8];
	max.f32 	%f536, %f536, %f196;
$L__BB3_57:
	shl.b32 	%r334, %r505, 2;
	add.s32 	%r335, %r528, %r334;
	st.shared.f32 	[%r335], %f536;
	add.s32 	%r505, %r505, %r29;
	setp.lt.u32 	%p46, %r505, 32;
	@%p46 bra 	$L__BB3_44;
	bra.uni 	$L__BB3_64;
$L__BB3_58:
	setp.eq.s32 	%p32, %r41, 3;
	mov.u32 	%r510, %r1;
	@%p32 bra 	$L__BB3_62;
	setp.eq.s32 	%p33, %r41, 0;
	ld.shared.f32 	%f131, [%r93];
	st.shared.f32 	[%r94], %f131;
	mov.u32 	%r510, %r34;
	@%p33 bra 	$L__BB3_62;
	setp.eq.s32 	%p34, %r41, 1;
	ld.shared.f32 	%f132, [%r96];
	st.shared.f32 	[%r97], %f132;
	mov.u32 	%r510, %r42;
	@%p34 bra 	$L__BB3_62;
	ld.shared.f32 	%f133, [%r98];
	st.shared.f32 	[%r99], %f133;
	mov.u32 	%r510, %r43;
$L__BB3_62:
	setp.lt.u32 	%p35, %r35, 3;
	@%p35 bra 	$L__BB3_64;
$L__BB3_63:
	shl.b32 	%r305, %r510, 2;
	add.s32 	%r306, %r52, %r305;
	ld.shared.f32 	%f134, [%r306];
	add.s32 	%r307, %r528, %r305;
	st.shared.f32 	[%r307], %f134;
	add.s32 	%r308, %r306, %r95;
	ld.shared.f32 	%f135, [%r308];
	add.s32 	%r309, %r307, %r95;
	st.shared.f32 	[%r309], %f135;
	add.s32 	%r310, %r308, %r95;
	ld.shared.f32 	%f136, [%r310];
	add.s32 	%r311, %r309, %r95;
	st.shared.f32 	[%r311], %f136;
	add.s32 	%r312, %r310, %r95;
	ld.shared.f32 	%f137, [%r312];
	add.s32 	%r313, %r311, %r95;
	st.shared.f32 	[%r313], %f137;
	add.s32 	%r510, %r95, %r510;
	setp.lt.u32 	%p36, %r510, 32;
	@%p36 bra 	$L__BB3_63;
$L__BB3_64:
	bar.sync 	0;
	shl.b32 	%r336, %r3, 2;
	add.s32 	%r115, %r528, %r336;
	ld.shared.f32 	%f197, [%r115];
	ld.shared.f32 	%f198, [%r28];
	sub.f32 	%f199, %f198, %f197;
	fma.rn.f32 	%f200, %f199, 0f3BBB989D, 0f3F000000;
	cvt.sat.f32.f32 	%f201, %f200;
	mov.f32 	%f202, 0f4B400001;
	mov.f32 	%f203, 0f437C0000;
	fma.rm.f32 	%f204, %f201, %f203, %f202;
	add.f32 	%f205, %f204, 0fCB40007F;
	neg.f32 	%f206, %f205;
	fma.rn.f32 	%f207, %f199, 0f3FB8AA3B, %f206;
	fma.rn.f32 	%f208, %f199, 0f32A57060, %f207;
	mov.b32 	%r337, %f204;
	shl.b32 	%r338, %r337, 23;
	mov.b32 	%f209, %r338;
	ex2.approx.ftz.f32 	%f210, %f208;
	mul.f32 	%f211, %f210, %f209;
	st.shared.f32 	[%r28+4096], %f211;
	bar.sync 	0;
	@%p30 bra 	$L__BB3_87;
	setp.lt.s32 	%p48, %r62, 1;
	@%p48 bra 	$L__BB3_81;
	and.b32  	%r116, %r55, 48;
	mov.u32 	%r512, %r1;
$L__BB3_67:
	setp.lt.s32 	%p54, %r488, 16;
	shl.b32 	%r374, %r512, 2;
	add.s32 	%r375, %r52, %r374;
	ld.shared.f32 	%f326, [%r375];
	add.s32 	%r376, %r528, %r374;
	ld.shared.f32 	%f327, [%r376];
	sub.f32 	%f328, %f326, %f327;
	fma.rn.f32 	%f329, %f328, 0f3BBB989D, 0f3F000000;
	cvt.sat.f32.f32 	%f330, %f329;
	mov.f32 	%f331, 0f4B400001;
	mov.f32 	%f332, 0f437C0000;
	fma.rm.f32 	%f333, %f330, %f332, %f331;
	add.f32 	%f334, %f333, 0fCB40007F;
	neg.f32 	%f335, %f334;
	fma.rn.f32 	%f336, %f328, 0f3FB8AA3B, %f335;
	fma.rn.f32 	%f337, %f328, 0f32A57060, %f336;
	mov.b32 	%r377, %f333;
	shl.b32 	%r378, %r377, 23;
	mov.b32 	%f338, %r378;
	ex2.approx.ftz.f32 	%f339, %f337;
	mul.f32 	%f340, %f339, %f338;
	add.s32 	%r379, %r527, %r374;
	ld.shared.f32 	%f341, [%r379];
	mul.f32 	%f544, %f341, %f340;
	shl.b32 	%r118, %r512, 5;
	mov.b32 	%r515, 0;
	@%p54 bra 	$L__BB3_70;
	mov.b32 	%r513, 0;
$L__BB3_69:
	.pragma "nounroll";
	add.s32 	%r381, %r118, %r513;
	shl.b32 	%r382, %r381, 2;
	mov.u32 	%r383, _ZN15flash_attention10shared_memE;
	add.s32 	%r384, %r383, %r382;
	ld.shared.v4.f32 	{%f342, %f343, %f344, %f345}, [%r384+37376];
	add.f32 	%f346, %f544, %f342;
	add.f32 	%f347, %f346, %f343;
	add.f32 	%f348, %f347, %f344;
	add.f32 	%f349, %f348, %f345;
	ld.shared.v4.f32 	{%f350, %f351, %f352, %f353}, [%r384+37392];
	add.f32 	%f354, %f349, %f350;
	add.f32 	%f355, %f354, %f351;
	add.f32 	%f356, %f355, %f352;
	add.f32 	%f357, %f356, %f353;
	ld.shared.v4.f32 	{%f358, %f359, %f360, %f361}, [%r384+37408];
	add.f32 	%f362, %f357, %f358;
	add.f32 	%f363, %f362, %f359;
	add.f32 	%f364, %f363, %f360;
	add.f32 	%f365, %f364, %f361;
	ld.shared.v4.f32 	{%f366, %f367, %f368, %f369}, [%r384+37424];
	add.f32 	%f370, %f365, %f366;
	add.f32 	%f371, %f370, %f367;
	add.f32 	%f372, %f371, %f368;
	add.f32 	%f544, %f372, %f369;
	add.s32 	%r513, %r513, 16;
	setp.eq.s32 	%p55, %r513, %r116;
	mov.u32 	%r515, %r116;
	@%p55 bra 	$L__BB3_70;
	bra.uni 	$L__BB3_69;
$L__BB3_70:
	setp.eq.s32 	%p56, %r59, 0;
	@%p56 bra 	$L__BB3_80;
	setp.lt.u32 	%p57, %r60, 7;
	@%p57 bra 	$L__BB3_73;
	add.s32 	%r385, %r118, %r515;
	shl.b32 	%r386, %r385, 2;
	mov.u32 	%r387, _ZN15flash_attention10shared_memE;
	add.s32 	%r388, %r387, %r386;
	ld.shared.f32 	%f374, [%r388+37376];
	add.f32 	%f375, %f544, %f374;
	ld.shared.f32 	%f376, [%r388+37380];
	add.f32 	%f377, %f375, %f376;
	ld.shared.f32 	%f378, [%r388+37384];
	add.f32 	%f379, %f377, %f378;
	ld.shared.f32 	%f380, [%r388+37388];
	add.f32 	%f381, %f379, %f380;
	ld.shared.f32 	%f382, [%r388+37392];
	add.f32 	%f383, %f381, %f382;
	ld.shared.f32 	%f384, [%r388+37396];
	add.f32 	%f385, %f383, %f384;
	ld.shared.f32 	%f386, [%r388+37400];
	add.f32 	%f387, %f385, %f386;
	ld.shared.f32 	%f388, [%r388+37404];
	add.f32 	%f544, %f387, %f388;
	add.s32 	%r515, %r515, 8;
$L__BB3_73:
	setp.eq.s32 	%p58, %r57, 0;
	@%p58 bra 	$L__BB3_80;
	setp.lt.u32 	%p59, %r58, 3;
	@%p59 bra 	$L__BB3_76;
	add.s32 	%r389, %r118, %r515;
	shl.b32 	%r390, %r389, 2;
	mov.u32 	%r391, _ZN15flash_attention10shared_memE;
	add.s32 	%r392, %r391, %r390;
	ld.shared.f32 	%f390, [%r392+37376];
	add.f32 	%f391, %f544, %f390;
	ld.shared.f32 	%f392, [%r392+37380];
	add.f32 	%f393, %f391, %f392;
	ld.shared.f32 	%f394, [%r392+37384];
	add.f32 	%f395, %f393, %f394;
	ld.shared.f32 	%f396, [%r392+37388];
	add.f32 	%f544, %f395, %f396;
	add.s32 	%r515, %r515, 4;
$L__BB3_76:
	setp.eq.s32 	%p60, %r56, 0;
	@%p60 bra 	$L__BB3_80;
	setp.eq.s32 	%p61, %r56, 1;
	add.s32 	%r393, %r118, %r515;
	shl.b32 	%r394, %r393, 2;
	mov.u32 	%r395, _ZN15flash_attention10shared_memE;
	add.s32 	%r396, %r395, %r394;
	add.s32 	%r126, %r396, 37376;
	ld.shared.f32 	%f397, [%r396+37376];
	add.f32 	%f544, %f544, %f397;
	@%p61 bra 	$L__BB3_80;
	setp.eq.s32 	%p62, %r56, 2;
	ld.shared.f32 	%f398, [%r126+4];
	add.f32 	%f544, %f544, %f398;
	@%p62 bra 	$L__BB3_80;
	ld.shared.f32 	%f399, [%r126+8];
	add.f32 	%f544, %f544, %f399;
$L__BB3_80:
	shl.b32 	%r397, %r512, 2;
	add.s32 	%r398, %r526, %r397;
	st.shared.f32 	[%r398], %f544;
	add.s32 	%r512, %r512, %r29;
	setp.lt.u32 	%p63, %r512, 32;
	@%p63 bra 	$L__BB3_67;
	bra.uni 	$L__BB3_87;
$L__BB3_81:
	setp.eq.s32 	%p49, %r41, 3;
	mov.u32 	%r517, %r1;
	@%p49 bra 	$L__BB3_85;
	setp.eq.s32 	%p50, %r41, 0;
	ld.shared.f32 	%f212, [%r93];
	ld.shared.f32 	%f213, [%r94];
	sub.f32 	%f214, %f212, %f213;
	fma.rn.f32 	%f215, %f214, 0f3BBB989D, 0f3F000000;
	cvt.sat.f32.f32 	%f216, %f215;
	mov.f32 	%f217, 0f4B400001;
	mov.f32 	%f218, 0f437C0000;
	fma.rm.f32 	%f219, %f216, %f218, %f217;
	add.f32 	%f220, %f219, 0fCB40007F;
	neg.f32 	%f221, %f220;
	fma.rn.f32 	%f222, %f214, 0f3FB8AA3B, %f221;
	fma.rn.f32 	%f223, %f214, 0f32A57060, %f222;
	mov.b32 	%r339, %f219;
	shl.b32 	%r340, %r339, 23;
	mov.b32 	%f224, %r340;
	ex2.approx.ftz.f32 	%f225, %f223;
	mul.f32 	%f226, %f225, %f224;
	shl.b32 	%r341, %r1, 2;
	add.s32 	%r128, %r527, %r341;
	ld.shared.f32 	%f227, [%r128];
	mul.f32 	%f228, %f227, %f226;
	add.s32 	%r129, %r526, %r341;
	st.shared.f32 	[%r129], %f228;
	mov.u32 	%r517, %r34;
	@%p50 bra 	$L__BB3_85;
	setp.eq.s32 	%p51, %r41, 1;
	ld.shared.f32 	%f229, [%r96];
	ld.shared.f32 	%f230, [%r97];
	sub.f32 	%f231, %f229, %f230;
	fma.rn.f32 	%f232, %f231, 0f3BBB989D, 0f3F000000;
	cvt.sat.f32.f32 	%f233, %f232;
	mov.f32 	%f234, 0f4B400001;
	mov.f32 	%f235, 0f437C0000;
	fma.rm.f32 	%f236, %f233, %f235, %f234;
	add.f32 	%f237, %f236, 0fCB40007F;
	neg.f32 	%f238, %f237;
	fma.rn.f32 	%f239, %f231, 0f3FB8AA3B, %f238;
	fma.rn.f32 	%f240, %f231, 0f32A57060, %f239;
	mov.b32 	%r342, %f236;
	shl.b32 	%r343, %r342, 23;
	mov.b32 	%f241, %r343;
	ex2.approx.ftz.f32 	%f242, %f240;
	mul.f32 	%f243, %f242, %f241;
	add.s32 	%r130, %r128, %r95;
	ld.shared.f32 	%f244, [%r130];
	mul.f32 	%f245, %f244, %f243;
	add.s32 	%r131, %r129, %r95;
	st.shared.f32 	[%r131], %f245;
	mov.u32 	%r517, %r42;
	@%p51 bra 	$L__BB3_85;
	ld.shared.f32 	%f246, [%r98];
	ld.shared.f32 	%f247, [%r99];
	sub.f32 	%f248, %f246, %f247;
	fma.rn.f32 	%f249, %f248, 0f3BBB989D, 0f3F000000;
	cvt.sat.f32.f32 	%f250, %f249;
	mov.f32 	%f251, 0f4B400001;
	mov.f32 	%f252, 0f437C0000;
	fma.rm.f32 	%f253, %f250, %f252, %f251;
	add.f32 	%f254, %f253, 0fCB40007F;
	neg.f32 	%f255, %f254;
	fma.rn.f32 	%f256, %f248, 0f3FB8AA3B, %f255;
	fma.rn.f32 	%f257, %f248, 0f32A57060, %f256;
	mov.b32 	%r344, %f253;
	shl.b32 	%r345, %r344, 23;
	mov.b32 	%f258, %r345;
	ex2.approx.ftz.f32 	%f259, %f257;
	mul.f32 	%f260, %f259, %f258;
	add.s32 	%r346, %r130, %r95;
	ld.shared.f32 	%f261, [%r346];
	mul.f32 	%f262, %f261, %f260;
	add.s32 	%r347, %r131, %r95;
	st.shared.f32 	[%r347], %f262;
	mov.u32 	%r517, %r43;
$L__BB3_85:
	setp.lt.u32 	%p52, %r35, 3;
	@%p52 bra 	$L__BB3_87;
$L__BB3_86:
	shl.b32 	%r348, %r517, 2;
	add.s32 	%r349, %r52, %r348;
	ld.shared.f32 	%f263, [%r349];
	add.s32 	%r350, %r528, %r348;
	ld.shared.f32 	%f264, [%r350];
	sub.f32 	%f265, %f263, %f264;
	fma.rn.f32 	%f266, %f265, 0f3BBB989D, 0f3F000000;
	cvt.sat.f32.f32 	%f267, %f266;
	mov.f32 	%f268, 0f4B400001;
	mov.f32 	%f269, 0f437C0000;
	fma.rm.f32 	%f270, %f267, %f269, %f268;
	add.f32 	%f271, %f270, 0fCB40007F;
	neg.f32 	%f272, %f271;
	fma.rn.f32 	%f273, %f265, 0f3FB8AA3B, %f272;
	fma.rn.f32 	%f274, %f265, 0f32A57060, %f273;
	mov.b32 	%r351, %f270;
	shl.b32 	%r352, %r351, 23;
	mov.b32 	%f275, %r352;
	ex2.approx.ftz.f32 	%f276, %f274;
	mul.f32 	%f277, %f276, %f275;
	add.s32 	%r353, %r527, %r348;
	ld.shared.f32 	%f278, [%r353];
	mul.f32 	%f279, %f278, %f277;
	add.s32 	%r354, %r526, %r348;
	st.shared.f32 	[%r354], %f279;
	add.s32 	%r355, %r349, %r95;
	ld.shared.f32 	%f280, [%r355];
	add.s32 	%r356, %r350, %r95;
	ld.shared.f32 	%f281, [%r356];
	sub.f32 	%f282, %f280, %f281;
	fma.rn.f32 	%f283, %f282, 0f3BBB989D, 0f3F000000;
	cvt.sat.f32.f32 	%f284, %f283;
	fma.rm.f32 	%f285, %f284, %f269, %f268;
	add.f32 	%f286, %f285, 0fCB40007F;
	neg.f32 	%f287, %f286;
	fma.rn.f32 	%f288, %f282, 0f3FB8AA3B, %f287;
	fma.rn.f32 	%f289, %f282, 0f32A57060, %f288;
	mov.b32 	%r357, %f285;
	shl.b32 	%r358, %r357, 23;
	mov.b32 	%f290, %r358;
	ex2.approx.ftz.f32 	%f291, %f289;
	mul.f32 	%f292, %f291, %f290;
	add.s32 	%r359, %r353, %r95;
	ld.shared.f32 	%f293, [%r359];
	mul.f32 	%f294, %f293, %f292;
	add.s32 	%r360, %r354, %r95;
	st.shared.f32 	[%r360], %f294;
	add.s32 	%r361, %r355, %r95;
	ld.shared.f32 	%f295, [%r361];
	add.s32 	%r362, %r356, %r95;
	ld.shared.f32 	%f296, [%r362];
	sub.f32 	%f297, %f295, %f296;
	fma.rn.f32 	%f298, %f297, 0f3BBB989D, 0f3F000000;
	cvt.sat.f32.f32 	%f299, %f298;
	fma.rm.f32 	%f300, %f299, %f269, %f268;
	add.f32 	%f301, %f300, 0fCB40007F;
	neg.f32 	%f302, %f301;
	fma.rn.f32 	%f303, %f297, 0f3FB8AA3B, %f302;
	fma.rn.f32 	%f304, %f297, 0f32A57060, %f303;
	mov.b32 	%r363, %f300;
	shl.b32 	%r364, %r363, 23;
	mov.b32 	%f305, %r364;
	ex2.approx.ftz.f32 	%f306, %f304;
	mul.f32 	%f307, %f306, %f305;
	add.s32 	%r365, %r359, %r95;
	ld.shared.f32 	%f308, [%r365];
	mul.f32 	%f309, %f308, %f307;
	add.s32 	%r366, %r360, %r95;
	st.shared.f32 	[%r366], %f309;
	add.s32 	%r367, %r361, %r95;
	ld.shared.f32 	%f310, [%r367];
	add.s32 	%r368, %r362, %r95;
	ld.shared.f32 	%f311, [%r368];
	sub.f32 	%f312, %f310, %f311;
	fma.rn.f32 	%f313, %f312, 0f3BBB989D, 0f3F000000;
	cvt.sat.f32.f32 	%f314, %f313;
	fma.rm.f32 	%f315, %f314, %f269, %f268;
	add.f32 	%f316, %f315, 0fCB40007F;
	neg.f32 	%f317, %f316;
	fma.rn.f32 	%f318, %f312, 0f3FB8AA3B, %f317;
	fma.rn.f32 	%f319, %f312, 0f32A57060, %f318;
	mov.b32 	%r369, %f315;
	shl.b32 	%r370, %r369, 23;
	mov.b32 	%f320, %r370;
	ex2.approx.ftz.f32 	%f321, %f319;
	mul.f32 	%f322, %f321, %f320;
	add.s32 	%r371, %r365, %r95;
	ld.shared.f32 	%f323, [%r371];
	mul.f32 	%f324, %f323, %f322;
	add.s32 	%r372, %r366, %r95;
	st.shared.f32 	[%r372], %f324;
	add.s32 	%r517, %r95, %r517;
	setp.lt.u32 	%p53, %r517, 32;
	@%p53 bra 	$L__BB3_86;
$L__BB3_87:
	setp.ge.s32 	%p64, %r2, %r197;
	shl.b32 	%r399, %r3, 2;
	add.s32 	%r400, %r52, %r399;
	ld.shared.f32 	%f400, [%r400];
	ld.shared.f32 	%f401, [%r115];
	sub.f32 	%f402, %f400, %f401;
	fma.rn.f32 	%f403, %f402, 0f3BBB989D, 0f3F000000;
	cvt.sat.f32.f32 	%f404, %f403;
	mov.f32 	%f405, 0f4B400001;
	mov.f32 	%f406, 0f437C0000;
	fma.rm.f32 	%f407, %f404, %f406, %f405;
	add.f32 	%f408, %f407, 0fCB40007F;
	neg.f32 	%f409, %f408;
	fma.rn.f32 	%f410, %f402, 0f3FB8AA3B, %f409;
	fma.rn.f32 	%f411, %f402, 0f32A57060, %f410;
	mov.b32 	%r401, %f407;
	shl.b32 	%r402, %r401, 23;
	mov.b32 	%f412, %r402;
	ex2.approx.ftz.f32 	%f413, %f411;
	mul.f32 	%f45, %f413, %f412;
	@%p64 bra 	$L__BB3_108;
	setp.lt.s32 	%p65, %r62, 1;
	@%p65 bra 	$L__BB3_102;
	and.b32  	%r135, %r55, 56;
	and.b32  	%r136, %r55, 1;
	mov.u32 	%r519, %r2;
$L__BB3_90:
	setp.lt.s32 	%p71, %r488, 8;
	mov.f32 	%f552, 0f00000000;
	mov.b32 	%r522, 0;
	@%p71 bra 	$L__BB3_93;
	mov.f32 	%f552, 0f00000000;
	mov.b32 	%r520, 0;
$L__BB3_92:
	.pragma "nounroll";
	add.s32 	%r409, %r27, %r520;
	shl.b32 	%r410, %r409, 2;
	mov.u32 	%r411, _ZN15flash_attention10shared_memE;
	add.s32 	%r412, %r411, %r410;
	ld.shared.v4.f32 	{%f431, %f432, %f433, %f434}, [%r412+37376];
	shl.b32 	%r413, %r520, 6;
	add.s32 	%r414, %r413, %r519;
	shl.b32 	%r415, %r414, 2;
	add.s32 	%r416, %r411, %r415;
	ld.shared.f32 	%f435, [%r416+24576];
	fma.rn.f32 	%f436, %f431, %f435, %f552;
	ld.shared.f32 	%f437, [%r416+24832];
	fma.rn.f32 	%f438, %f432, %f437, %f436;
	ld.shared.f32 	%f439, [%r416+25088];
	fma.rn.f32 	%f440, %f433, %f439, %f438;
	ld.shared.f32 	%f441, [%r416+25344];
	fma.rn.f32 	%f442, %f434, %f441, %f440;
	ld.shared.v4.f32 	{%f443, %f444, %f445, %f446}, [%r412+37392];
	ld.shared.f32 	%f447, [%r416+25600];
	fma.rn.f32 	%f448, %f443, %f447, %f442;
	ld.shared.f32 	%f449, [%r416+25856];
	fma.rn.f32 	%f450, %f444, %f449, %f448;
	ld.shared.f32 	%f451, [%r416+26112];
	fma.rn.f32 	%f452, %f445, %f451, %f450;
	ld.shared.f32 	%f453, [%r416+26368];
	fma.rn.f32 	%f552, %f446, %f453, %f452;
	add.s32 	%r520, %r520, 8;
	setp.ne.s32 	%p72, %r520, %r135;
	mov.u32 	%r522, %r135;
	@%p72 bra 	$L__BB3_92;
$L__BB3_93:
	setp.eq.s32 	%p73, %r57, 0;
	@%p73 bra 	$L__BB3_101;
	setp.lt.u32 	%p74, %r58, 3;
	@%p74 bra 	$L__BB3_96;
	add.s32 	%r417, %r27, %r522;
	shl.b32 	%r418, %r417, 2;
	mov.u32 	%r419, _ZN15flash_attention10shared_memE;
	add.s32 	%r420, %r419, %r418;
	ld.shared.f32 	%f455, [%r420+37376];
	shl.b32 	%r421, %r522, 6;
	add.s32 	%r422, %r421, %r519;
	shl.b32 	%r423, %r422, 2;
	add.s32 	%r424, %r419, %r423;
	ld.shared.f32 	%f456, [%r424+24576];
	fma.rn.f32 	%f457, %f455, %f456, %f552;
	ld.shared.f32 	%f458, [%r420+37380];
	ld.shared.f32 	%f459, [%r424+24832];
	fma.rn.f32 	%f460, %f458, %f459, %f457;
	ld.shared.f32 	%f461, [%r420+37384];
	ld.shared.f32 	%f462, [%r424+25088];
	fma.rn.f32 	%f463, %f461, %f462, %f460;
	ld.shared.f32 	%f464, [%r420+37388];
	ld.shared.f32 	%f465, [%r424+25344];
	fma.rn.f32 	%f552, %f464, %f465, %f463;
	add.s32 	%r522, %r522, 4;
$L__BB3_96:
	setp.eq.s32 	%p75, %r56, 0;
	@%p75 bra 	$L__BB3_101;
	setp.eq.s32 	%p76, %r56, 1;
	@%p76 bra 	$L__BB3_99;
	add.s32 	%r425, %r27, %r522;
	shl.b32 	%r426, %r425, 2;
	mov.u32 	%r427, _ZN15flash_attention10shared_memE;
	add.s32 	%r428, %r427, %r426;
	ld.shared.f32 	%f467, [%r428+37376];
	shl.b32 	%r429, %r522, 6;
	add.s32 	%r430, %r429, %r519;
	shl.b32 	%r431, %r430, 2;
	add.s32 	%r432, %r427, %r431;
	ld.shared.f32 	%f468, [%r432+24576];
	fma.rn.f32 	%f469, %f467, %f468, %f552;
	ld.shared.f32 	%f470, [%r428+37380];
	ld.shared.f32 	%f471, [%r432+24832];
	fma.rn.f32 	%f552, %f470, %f471, %f469;
	add.s32 	%r522, %r522, 2;
$L__BB3_99:
	setp.eq.s32 	%p77, %r136, 0;
	@%p77 bra 	$L__BB3_101;
	add.s32 	%r433, %r27, %r522;
	shl.b32 	%r434, %r433, 2;
	mov.u32 	%r435, _ZN15flash_attention10shared_memE;
	add.s32 	%r436, %r435, %r434;
	ld.shared.f32 	%f472, [%r436+37376];
	shl.b32 	%r437, %r522, 6;
	add.s32 	%r438, %r437, %r519;
	shl.b32 	%r439, %r438, 2;
	add.s32 	%r440, %r435, %r439;
	ld.shared.f32 	%f473, [%r440+24576];
	fma.rn.f32 	%f552, %f472, %f473, %f552;
$L__BB3_101:
	add.s32 	%r441, %r26, %r519;
	shl.b32 	%r442, %r441, 2;
	mov.u32 	%r443, _ZN15flash_attention10shared_memE;
	add.s32 	%r444, %r443, %r442;
	ld.shared.f32 	%f474, [%r444];
	fma.rn.f32 	%f475, %f45, %f474, %f552;
	st.shared.f32 	[%r444], %f475;
	add.s32 	%r519, %r519, 32;
	setp.lt.s32 	%p78, %r519, %r197;
	@%p78 bra 	$L__BB3_90;
	bra.uni 	$L__BB3_108;
$L__BB3_102:
	setp.eq.s32 	%p66, %r44, 96;
	mov.u32 	%r524, %r2;
	@%p66 bra 	$L__BB3_106;
	or.b32  	%r524, %r2, 32;
	setp.eq.s32 	%p67, %r44, 0;
	ld.shared.f32 	%f414, [%r45];
	fma.rn.f32 	%f415, %f45, %f414, 0f00000000;
	st.shared.f32 	[%r45], %f415;
	@%p67 bra 	$L__BB3_106;
	setp.eq.s32 	%p68, %r44, 32;
	ld.shared.f32 	%f416, [%r45+128];
	fma.rn.f32 	%f417, %f45, %f416, 0f00000000;
	st.shared.f32 	[%r45+128], %f417;
	mov.u32 	%r524, %r46;
	@%p68 bra 	$L__BB3_106;
	ld.shared.f32 	%f418, [%r45+256];
	fma.rn.f32 	%f419, %f45, %f418, 0f00000000;
	st.shared.f32 	[%r45+256], %f419;
	mov.u32 	%r524, %r47;
$L__BB3_106:
	setp.lt.u32 	%p69, %r36, 96;
	@%p69 bra 	$L__BB3_108;
$L__BB3_107:
	add.s32 	%r403, %r26, %r524;
	shl.b32 	%r404, %r403, 2;
	mov.u32 	%r405, _ZN15flash_attention10shared_memE;
	add.s32 	%r406, %r405, %r404;
	ld.shared.f32 	%f420, [%r406];
	fma.rn.f32 	%f421, %f45, %f420, 0f00000000;
	st.shared.f32 	[%r406], %f421;
	ld.shared.f32 	%f422, [%r406+128];
	fma.rn.f32 	%f423, %f45, %f422, 0f00000000;
	st.shared.f32 	[%r406+128], %f423;
	ld.shared.f32 	%f424, [%r406+256];
	fma.rn.f32 	%f425, %f45, %f424, 0f00000000;
	st.shared.f32 	[%r406+256], %f425;
	ld.shared.f32 	%f426, [%r406+384];
	fma.rn.f32 	%f427, %f45, %f426, 0f00000000;
	st.shared.f32 	[%r406+384], %f427;
	add.s32 	%r524, %r524, 128;
	setp.lt.s32 	%p70, %r524, %r197;
	@%p70 bra 	$L__BB3_107;
$L__BB3_108:
	bar.sync 	0;
	add.s32 	%r489, %r489, 1;
	add.s32 	%r488, %r488, -32;
	setp.ne.s32 	%p79, %r489, %r4;
	mov.u32 	%r490, %r52;
	mov.u32 	%r492, %r527;
	@%p79 bra 	$L__BB3_21;
$L__BB3_109:
	setp.ge.s32 	%p80, %r2, %r197;
	shl.b32 	%r445, %r3, 2;
	add.s32 	%r155, %r526, %r445;
	@%p80 bra 	$L__BB3_116;
	not.b32 	%r446, %r2;
	add.s32 	%r156, %r197, %r446;
	and.b32  	%r447, %r156, 96;
	setp.eq.s32 	%p81, %r447, 96;
	mov.u32 	%r533, %r2;
	@%p81 bra 	$L__BB3_113;
	shr.u32 	%r448, %r156, 5;
	add.s32 	%r449, %r448, 1;
	and.b32  	%r450, %r449, 3;
	shl.b32 	%r451, %r3, 8;
	shl.b32 	%r452, %r2, 2;
	or.b32  	%r453, %r451, %r452;
	mov.u32 	%r454, _ZN15flash_attention10shared_memE;
	add.s32 	%r530, %r454, %r453;
	neg.s32 	%r529, %r450;
	shl.b32 	%r455, %r449, 5;
	and.b32  	%r456, %r455, 96;
	or.b32  	%r533, %r456, %r2;
$L__BB3_112:
	.pragma "nounroll";
	ld.shared.f32 	%f476, [%r530];
	ld.shared.f32 	%f477, [%r155];
	div.rn.f32 	%f478, %f476, %f477;
	st.shared.f32 	[%r530], %f478;
	add.s32 	%r530, %r530, 128;
	add.s32 	%r529, %r529, 1;
	setp.ne.s32 	%p82, %r529, 0;
	@%p82 bra 	$L__BB3_112;
$L__BB3_113:
	setp.lt.u32 	%p83, %r156, 96;
	@%p83 bra 	$L__BB3_116;
	shl.b32 	%r457, %r3, 8;
	shl.b32 	%r458, %r533, 2;
	add.s32 	%r459, %r457, %r458;
	mov.u32 	%r460, _ZN15flash_attention10shared_memE;
	add.s32 	%r461, %r459, %r460;
	add.s32 	%r532, %r461, 256;
$L__BB3_115:
	ld.shared.f32 	%f479, [%r532+-256];
	ld.shared.f32 	%f480, [%r155];
	div.rn.f32 	%f481, %f479, %f480;
	st.shared.f32 	[%r532+-256], %f481;
	ld.shared.f32 	%f482, [%r532+-128];
	ld.shared.f32 	%f483, [%r155];
	div.rn.f32 	%f484, %f482, %f483;
	st.shared.f32 	[%r532+-128], %f484;
	ld.shared.f32 	%f485, [%r532];
	ld.shared.f32 	%f486, [%r155];
	div.rn.f32 	%f487, %f485, %f486;
	st.shared.f32 	[%r532], %f487;
	ld.shared.f32 	%f488, [%r532+128];
	ld.shared.f32 	%f489, [%r155];
	div.rn.f32 	%f490, %f488, %f489;
	st.shared.f32 	[%r532+128], %f490;
	add.s32 	%r533, %r533, 128;
	add.s32 	%r532, %r532, 512;
	setp.lt.s32 	%p84, %r533, %r197;
	@%p84 bra 	$L__BB3_115;
$L__BB3_116:
	setp.ne.s32 	%p85, %r2, 0;
	@%p85 bra 	$L__BB3_118;
	add.s32 	%r463, %r528, %r445;
	ld.shared.f32 	%f491, [%r463];
	ld.shared.f32 	%f492, [%r155];
	setp.lt.f32 	%p86, %f492, 0f00800000;
	mul.f32 	%f493, %f492, 0f4B000000;
	selp.f32 	%f494, %f493, %f492, %p86;
	selp.f32 	%f495, 0fC1B80000, 0f00000000, %p86;
	mov.b32 	%r464, %f494;
	add.s32 	%r465, %r464, -1059760811;
	and.b32  	%r466, %r465, -8388608;
	sub.s32 	%r467, %r464, %r466;
	mov.b32 	%f496, %r467;
	cvt.rn.f32.s32 	%f497, %r466;
	fma.rn.f32 	%f498, %f497, 0f34000000, %f495;
	add.f32 	%f499, %f496, 0fBF800000;
	fma.rn.f32 	%f500, %f499, 0fBE055027, 0f3E1039F6;
	fma.rn.f32 	%f501, %f500, %f499, 0fBDF8CDCC;
	fma.rn.f32 	%f502, %f501, %f499, 0f3E0F2955;
	fma.rn.f32 	%f503, %f502, %f499, 0fBE2AD8B9;
	fma.rn.f32 	%f504, %f503, %f499, 0f3E4CED0B;
	fma.rn.f32 	%f505, %f504, %f499, 0fBE7FFF22;
	fma.rn.f32 	%f506, %f505, %f499, 0f3EAAAA78;
	fma.rn.f32 	%f507, %f506, %f499, 0fBF000000;
	mul.f32 	%f508, %f499, %f507;
	fma.rn.f32 	%f509, %f508, %f499, %f499;
	fma.rn.f32 	%f510, %f498, 0f3F317218, %f509;
	setp.gt.u32 	%p87, %r464, 2139095039;
	fma.rn.f32 	%f511, %f494, 0f7F800000, 0f7F800000;
	selp.f32 	%f512, %f511, %f510, %p87;
	setp.eq.f32 	%p88, %f494, 0f00000000;
	selp.f32 	%f513, 0fFF800000, %f512, %p88;
	add.f32 	%f514, %f491, %f513;
	add.s32 	%r468, %r527, %r445;
	st.shared.f32 	[%r468], %f514;
$L__BB3_118:
	setp.lt.s32 	%p89, %r7, 1;
	bar.sync 	0;
	@%p89 bra 	$L__BB3_135;
	mul.lo.s32 	%r170, %r7, %r2;
	shl.b32 	%r171, %r3, 6;
	mul.lo.s32 	%r172, %r3, %r196;
	and.b32  	%r173, %r7, 3;
	setp.lt.u32 	%p90, %r7, 4;
	mov.b32 	%r535, 0;
	@%p90 bra 	$L__BB3_130;
	and.b32  	%r535, %r7, 2147483644;
	mov.b32 	%r534, 0;
$L__BB3_121:
	add.s32 	%r176, %r534, %r170;
	setp.ge.s32 	%p91, %r176, %r197;
	add.s32 	%r471, %r171, %r176;
	shl.b32 	%r472, %r471, 2;
	mov.u32 	%r473, _ZN15flash_attention10shared_memE;
	add.s32 	%r177, %r473, %r472;
	@%p91 bra 	$L__BB3_123;
	ld.shared.f32 	%f515, [%r177];
	add.s32 	%r474, %r176, %r172;
	cvt.s64.s32 	%rd66, %r474;
	add.s64 	%rd67, %rd6, %rd66;
	shl.b64 	%rd68, %rd67, 2;
	add.s64 	%rd69, %rd4, %rd68;
	st.global.f32 	[%rd69], %f515;
$L__BB3_123:
	add.s32 	%r178, %r176, 1;
	setp.ge.s32 	%p92, %r178, %r197;
	@%p92 bra 	$L__BB3_125;
	ld.shared.f32 	%f516, [%r177+4];
	add.s32 	%r475, %r178, %r172;
	cvt.s64.s32 	%rd70, %r475;
	add.s64 	%rd71, %rd6, %rd70;
	shl.b64 	%rd72, %rd71, 2;
	add.s64 	%rd73, %rd4, %rd72;
	st.global.f32 	[%rd73], %f516;
$L__BB3_125:
	add.s32 	%r179, %r176, 2;
	setp.ge.s32 	%p93, %r179, %r197;
	@%p93 bra 	$L__BB3_127;
	ld.shared.f32 	%f517, [%r177+8];
	add.s32 	%r476, %r179, %r172;
	cvt.s64.s32 	%rd74, %r476;
	add.s64 	%rd75, %rd6, %rd74;
	shl.b64 	%rd76, %rd75, 2;
	add.s64 	%rd77, %rd4, %rd76;
	st.global.f32 	[%rd77], %f517;
$L__BB3_127:
	add.s32 	%r180, %r176, 3;
	setp.ge.s32 	%p94, %r180, %r197;
	@%p94 bra 	$L__BB3_129;
	ld.shared.f32 	%f518, [%r177+12];
	add.s32 	%r477, %r180, %r172;
	cvt.s64.s32 	%rd78, %r477;
	add.s64 	%rd79, %rd6, %rd78;
	shl.b64 	%rd80, %rd79, 2;
	add.s64 	%rd81, %rd4, %rd80;
	st.global.f32 	[%rd81], %f518;
$L__BB3_129:
	add.s32 	%r534, %r534, 4;
	setp.ne.s32 	%p95, %r534, %r535;
	@%p95 bra 	$L__BB3_121;
$L__BB3_130:
	setp.eq.s32 	%p96, %r173, 0;
	@%p96 bra 	$L__BB3_135;
	add.s32 	%r537, %r535, %r170;
	add.s32 	%r539, %r537, %r172;
	add.s32 	%r478, %r537, %r171;
	shl.b32 	%r479, %r478, 2;
	mov.u32 	%r480, _ZN15flash_attention10shared_memE;
	add.s32 	%r538, %r480, %r479;
	neg.s32 	%r536, %r173;
$L__BB3_132:
	.pragma "nounroll";
	cvt.s64.s32 	%rd82, %r539;
	add.s64 	%rd83, %rd6, %rd82;
	shl.b64 	%rd84, %rd83, 2;
	add.s64 	%rd8, %rd4, %rd84;
	setp.ge.s32 	%p97, %r537, %r197;
	@%p97 bra 	$L__BB3_134;
	ld.shared.f32 	%f519, [%r538];
	st.global.f32 	[%rd8], %f519;
$L__BB3_134:
	add.s32 	%r539, %r539, 1;
	add.s32 	%r538, %r538, 4;
	add.s32 	%r537, %r537, 1;
	add.s32 	%r536, %r536, 1;
	setp.ne.s32 	%p98, %r536, 0;
	@%p98 bra 	$L__BB3_132;
$L__BB3_135:
	setp.gt.u32 	%p99, %r1, 31;
	@%p99 bra 	$L__BB3_137;
	shl.b32 	%r481, %r1, 2;
	add.s32 	%r482, %r527, %r481;
	ld.shared.f32 	%f520, [%r482];
	add.s32 	%r483, %r6, %r1;
	cvt.u64.u32 	%rd85, %r483;
	cvt.u64.u32 	%rd86, %r5;
	add.s64 	%rd87, %rd85, %rd86;
	cvta.to.global.u64 	%rd88, %rd9;
	shl.b64 	%rd89, %rd87, 2;
	add.s64 	%rd90, %rd88, %rd89;
	st.global.f32 	[%rd90], %f520;
$L__BB3_137:
	ret;

}


// ===== COMPILED SASS (sm_100) =====

	.target	sm_100

	.elftype	@"ET_EXEC"


//--------------------- .note.nv.tkinfo           --------------------------
	.section	.note.nv.tkinfo,"",@"SHT_NOTE"
	.sectionflags	@"SHF_NOTE_NV_TKINFO"
	.tkinfo
        /*0018*/ 	.word	0x00000002
        /*0030*/ 	.string	""
        /*0030*/ 	.string	"ptxas"
        /*0030*/ 	.string	"Cuda compilation tools, release 13.0, V13.0.88"
        /*0030*/ 	.string	"Build cuda_13.0.r13.0/compiler.36424714_0"
        /*0030*/ 	.string	"-arch sm_100 -m 64 "



//--------------------- .note.nv.cuinfo           --------------------------
	.section	.note.nv.cuinfo,"",@"SHT_NOTE"
	.sectionflags	@"SHF_NOTE_NV_CUINFO"
        /*0018*/ 	.short	0x0002
        /*001a*/ 	.short	0x0064
        /*001c*/ 	.short	0x0082
	.zero		2


//--------------------- .nv.info                  --------------------------
	.section	.nv.info,"",@"SHT_CUDA_INFO"
	.align	4


	//----- nvinfo : EIATTR_REGCOUNT
	.align		4
        /*0000*/ 	.byte	0x04, 0x2f
        /*0002*/ 	.short	(.L_1 - .L_0)
	.align		4
.L_0:
        /*0004*/ 	.word	index@(_Z22cuda_pad_buffer_kernelIfEvPT_S1_iiiiii)
        /*0008*/ 	.word	0x00000010


	//----- nvinfo : EIATTR_FRAME_SIZE
	.align		4
.L_1:
        /*000c*/ 	.byte	0x04, 0x11
        /*000e*/ 	.short	(.L_3 - .L_2)
	.align		4
.L_2:
        /*0010*/ 	.word	index@(_Z22cuda_pad_buffer_kernelIfEvPT_S1_iiiiii)
        /*0014*/ 	.word	0x00000000


	//----- nvinfo : EIATTR_REGCOUNT
	.align		4
.L_3:
        /*0018*/ 	.byte	0x04, 0x2f
        /*001a*/ 	.short	(.L_5 - .L_4)
	.align		4
.L_4:
        /*001c*/ 	.word	index@(_Z24cuda_unpad_buffer_kernelIfEvPT_S1_iiiiii)
        /*0020*/ 	.word	0x0000000e


	//----- nvinfo : EIATTR_FRAME_SIZE
	.align		4
.L_5:
        /*0024*/ 	.byte	0x04, 0x11
        /*0026*/ 	.short	(.L_7 - .L_6)
	.align		4
.L_6:
        /*0028*/ 	.word	index@(_Z24cuda_unpad_buffer_kernelIfEvPT_S1_iiiiii)
        /*002c*/ 	.word	0x00000000


	//----- nvinfo : EIATTR_REGCOUNT
	.align		4
.L_7:
        /*0030*/ 	.byte	0x04, 0x2f
        /*0032*/ 	.short	(.L_9 - .L_8)
	.align		4
.L_8:
        /*0034*/ 	.word	index@(_ZN15flash_attention22flash_attention_kernelILi32ELi32ELi32ELi32ELi32ELi32EEEvPfS1_S1_S1_S1_iiiii)
        /*0038*/ 	.word	0x00000028


	//----- nvinfo : EIATTR_FRAME_SIZE
	.align		4
.L_9:
        /*003c*/ 	.byte	0x04, 0x11
        /*003e*/ 	.short	(.L_11 - .L_10)
	.align		4
.L_10:
        /*0040*/ 	.word	index@($__internal_5_$__cuda_sm3x_div_rn_noftz_f32_slowpath)
        /*0044*/ 	.word	0x00000000


	//----- nvinfo : EIATTR_FRAME_SIZE
	.align		4
.L_11:
        /*0048*/ 	.byte	0x04, 0x11
        /*004a*/ 	.short	(.L_13 - .L_12)
	.align		4
.L_12:
        /*004c*/ 	.word	index@($__internal_4_$__cuda_sm20_sqrt_rn_f32_slowpath)
        /*0050*/ 	.word	0x00000000


	//----- nvinfo : EIATTR_FRAME_SIZE
	.align		4
.L_13:
        /*0054*/ 	.byte	0x04, 0x11
        /*0056*/ 	.short	(.L_15 - .L_14)
	.align		4
.L_14:
        /*0058*/ 	.word	index@($__internal_3_$__cuda_sm20_rcp_rn_f32_slowpath)
        /*005c*/ 	.word	0x00000000


	//----- nvinfo : EIATTR_FRAME_SIZE
	.align		4
.L_15:
        /*0060*/ 	.byte	0x04, 0x11
        /*0062*/ 	.short	(.L_17 - .L_16)
	.align		4
.L_16:
        /*0064*/ 	.word	index@(_ZN15flash_attention22flash_attention_kernelILi32ELi32ELi32ELi32ELi32ELi32EEEvPfS1_S1_S1_S1_iiiii)
        /*0068*/ 	.word	0x00000000


	//----- nvinfo : EIATTR_REGCOUNT
	.align		4
.L_17:
        /*006c*/ 	.byte	0x04, 0x2f
        /*006e*/ 	.short	(.L_19 - .L_18)
	.align		4
.L_18:
        /*0070*/ 	.word	index@(_ZN15flash_attention22flash_attention_kernelILi32ELi32ELi32ELi64ELi32ELi32EEEvPfS1_S1_S1_S1_iiiii)
        /*0074*/ 	.word	0x00000028


	//----- nvinfo : EIATTR_FRAME_SIZE
	.align		4
.L_19:
        /*0078*/ 	.byte	0x04, 0x11
        /*007a*/ 	.short	(.L_21 - .L_20)
	.align		4
.L_20:
        /*007c*/ 	.word	index@($__internal_2_$__cuda_sm3x_div_rn_noftz_f32_slowpath)
        /*0080*/ 	.word	0x00000000


	//----- nvinfo : EIATTR_FRAME_SIZE
	.align		4
.L_21:
        /*0084*/ 	.byte	0x04, 0x11
        /*0086*/ 	.short	(.L_23 - .L_22)
	.align		4
.L_22:
        /*0088*/ 	.word	index@($__internal_1_$__cuda_sm20_sqrt_rn_f32_slowpath)
        /*008c*/ 	.word	0x00000000


	//----- nvinfo : EIATTR_FRAME_SIZE
	.align		4
.L_23:
        /*0090*/ 	.byte	0x04, 0x11
        /*0092*/ 	.short	(.L_25 - .L_24)
	.align		4
.L_24:
        /*0094*/ 	.word	index@($__internal_0_$__cuda_sm20_rcp_rn_f32_slowpath)
        /*0098*/ 	.word	0x00000000


	//----- nvinfo : EIATTR_FRAME_SIZE
	.align		4
.L_25:
        /*009c*/ 	.byte	0x04, 0x11
        /*009e*/ 	.short	(.L_27 - .L_26)
	.align		4
.L_26:
        /*00a0*/ 	.word	index@(_ZN15flash_attention22flash_attention_kernelILi32ELi32ELi32ELi64ELi32ELi32EEEvPfS1_S1_S1_S1_iiiii)
        /*00a4*/ 	.word	0x00000000


	//----- nvinfo : EIATTR_MIN_STACK_SIZE
	.align		4
.L_27:
        /*00a8*/ 	.byte	0x04, 0x12
        /*00aa*/ 	.short	(.L_29 - .L_28)
	.align		4
.L_28:
        /*00ac*/ 	.word	index@(_ZN15flash_attention22flash_attention_kernelILi32ELi32ELi32ELi64ELi32ELi32EEEvPfS1_S1_S1_S1_iiiii)
        /*00b0*/ 	.word	0x00000000


	//----- nvinfo : EIATTR_MIN_STACK_SIZE
	.align		4
.L_29:
        /*00b4*/ 	.byte	0x04, 0x12
        /*00b6*/ 	.short	(.L_31 - .L_30)
	.align		4
.L_30:
        /*00b8*/ 	.word	index@(_ZN15flash_attention22flash_attention_kernelILi32ELi32ELi32ELi32ELi32ELi32EEEvPfS1_S1_S1_S1_iiiii)
        /*00bc*/ 	.word	0x00000000


	//----- nvinfo : EIATTR_MIN_STACK_SIZE
	.align		4
.L_31:
        /*00c0*/ 	.byte	0x04, 0x12
        /*00c2*/ 	.short	(.L_33 - .L_32)
	.align		4
.L_32:
        /*00c4*/ 	.word	index@(_Z24cuda_unpad_buffer_kernelIfEvPT_S1_iiiiii)
        /*00c8*/ 	.word	0x00000000


	//----- nvinfo : EIATTR_MIN_STACK_SIZE
	.align		4
.L_33:
        /*00cc*/ 	.byte	0x04, 0x12
        /*00ce*/ 	.short	(.L_35 - .L_34)
	.align		4
.L_34:
        /*00d0*/ 	.word	index@(_Z22cuda_pad_buffer_kernelIfEvPT_S1_iiiiii)
        /*00d4*/ 	.word	0x00000000
.L_35:


//--------------------- .nv.compat                --------------------------
	.section	.nv.compat,"",@"SHT_CUDA_COMPAT_INFO"
	.align	4
        /*0000*/ 	.byte	0x02, 0x09, 0x00, 0x00, 0x02, 0x02, 0x01, 0x00, 0x02, 0x05, 0x05, 0x00, 0x03, 0x07, 0x01, 0x01
        /*0010*/ 	.byte	0x02, 0x03, 0x00, 0x00, 0x02, 0x06, 0x01, 0x00, 0x04, 0x0b, 0x08, 0x00, 0x01, 0x00, 0x00, 0x00
        /*0020*/ 	.byte	0x00, 0x00, 0x00, 0x00


//--------------------- .nv.info._ZN15flash_attention22flash_attention_kernelILi32ELi32ELi32ELi64ELi32ELi32EEEvPfS1_S1_S1_S1_iiiii --------------------------
	.section	.nv.info._ZN15flash_attention22flash_attention_kernelILi32ELi32ELi32ELi64ELi32ELi32EEEvPfS1_S1_S1_S1_iiiii,"",@"SHT_CUDA_INFO"
	.sectionflags	@""
	.align	4


	//----- nvinfo : EIATTR_CUDA_API_VERSION
	.align		4
        /*0000*/ 	.byte	0x04, 0x37
        /*0002*/ 	.short	(.L_37 - .L_36)
.L_36:
        /*0004*/ 	.word	0x00000082


	//----- nvinfo : EIATTR_KPARAM_INFO
	.align		4
.L_37:
        /*0008*/ 	.byte	0x04, 0x17
        /*000a*/ 	.short	(.L_39 - .L_38)
.L_38:
        /*000c*/ 	.word	0x00000000
        /*0010*/ 	.short	0x0009
        /*0012*/ 	.short	0x0038
        /*0014*/ 	.byte	0x00, 0xf0, 0x11, 0x00


	//----- nvinfo : EIATTR_KPARAM_INFO
	.align		4
.L_39:
        /*0018*/ 	.byte	0x04, 0x17
        /*001a*/ 	.short	(.L_41 - .L_40)
.L_40:
        /*001c*/ 	.word	0x00000000
        /*0020*/ 	.short	0x0008
        /*0022*/ 	.short	0x0034
        /*0024*/ 	.byte	0x00, 0xf0, 0x11, 0x00


	//----- nvinfo : EIATTR_KPARAM_INFO
	.align		4
.L_41:
        /*0028*/ 	.byte	0x04, 0x17
        /*002a*/ 	.short	(.L_43 - .L_42)
.L_42:
        /*002c*/ 	.word	0x00000000
        /*0030*/ 	.short	0x0007
        /*0032*/ 	.short	0x0030
        /*0034*/ 	.byte	0x00, 0xf0, 0x11, 0x00


	//----- nvinfo : EIATTR_KPARAM_INFO
	.align		4
.L_43:
        /*0038*/ 	.byte	0x04, 0x17
        /*003a*/ 	.short	(.L_45 - .L_44)
.L_44:
        /*003c*/ 	.word	0x00000000
        /*0040*/ 	.short	0x0006
        /*0042*/ 	.short	0x002c
        /*0044*/ 	.byte	0x00, 0xf0, 0x11, 0x00


	//----- nvinfo : EIATTR_KPARAM_INFO
	.align		4
.L_45:
        /*0048*/ 	.byte	0x04, 0x17
        /*004a*/ 	.short	(.L_47 - .L_46)
.L_46:
        /*004c*/ 	.word	0x00000000
        /*0050*/ 	.short	0x0005
        /*0052*/ 	.short	0x0028
        /*0054*/ 	.byte	0x00, 0xf0, 0x11, 0x00


	//----- nvinfo : EIATTR_KPARAM_INFO
	.align		4
.L_47:
        /*0058*/ 	.byte	0x04, 0x17
        /*005a*/ 	.short	(.L_49 - .L_48)
.L_48:
        /*005c*/ 	.word	0x00000000
        /*0060*/ 	.short	0x0004
        /*0062*/ 	.short	0x0020
        /*0064*/ 	.byte	0x00, 0xf5, 0x21, 0x00


	//----- nvinfo : EIATTR_KPARAM_INFO
	.align		4
.L_49:
        /*0068*/ 	.byte	0x04, 0x17
        /*006a*/ 	.short	(.L_51 - .L_50)
.L_50:
        /*006c*/ 	.word	0x00000000
        /*0070*/ 	.short	0x0003
        /*0072*/ 	.short	0x0018
        /*0074*/ 	.byte	0x00, 0xf5, 0x21, 0x00


	//----- nvinfo : EIATTR_KPARAM_INFO
	.align		4
.L_51:
        /*0078*/ 	.byte	0x04, 0x17
        /*007a*/ 	.short	(.L_53 - .L_52)
.L_52:
        /*007c*/ 	.word	0x00000000
        /*0080*/ 	.short	0x0002
        /*0082*/ 	.short	0x0010
        /*0084*/ 	.byte	0x00, 0xf5, 0x21, 0x00


	//----- nvinfo : EIATTR_KPARAM_INFO
	.align		4
.L_53:
        /*0088*/ 	.byte	0x04, 0x17
        /*008a*/ 	.short	(.L_55 - .L_54)
.L_54:
        /*008c*/ 	.word	0x00000000
        /*0090*/ 	.short	0x0001
        /*0092*/ 	.short	0x0008
        /*0094*/ 	.byte	0x00, 0xf5, 0x21, 0x00


	//----- nvinfo : EIATTR_KPARAM_INFO
	.align		4
.L_55:
        /*0098*/ 	.byte	0x04, 0x17
        /*009a*/ 	.short	(.L_57 - .L_56)
.L_56:
        /*009c*/ 	.word	0x00000000
        /*00a0*/ 	.short	0x0000
        /*00a2*/ 	.short	0x0000
        /*00a4*/ 	.byte	0x00, 0xf5, 0x21, 0x00


	//----- nvinfo : EIATTR_SPARSE_MMA_MASK
	.align		4
.L_57:
        /*00a8*/ 	.byte	0x03, 0x50
        /*00aa*/ 	.short	0x0000


	//----- nvinfo : EIATTR_MAXREG_COUNT
	.align		4
        /*00ac*/ 	.byte	0x03, 0x1b
        /*00ae*/ 	.short	0x00ff


	//----- nvinfo : EIATTR_NUM_BARRIERS
	.align		4
        /*00b0*/ 	.byte	0x02, 0x4c
        /*00b2*/ 	.byte	0x01
	.zero		1


	//----- nvinfo : EIATTR_MERCURY_ISA_VERSION
	.align		4
        /*00b4*/ 	.byte	0x03, 0x5f
        /*00b6*/ 	.short	0x0101


	//----- nvinfo : EIATTR_UNUSED_LOAD_BYTE_OFFSET
	.align		4
        /*00b8*/ 	.byte	0x04, 0x44
        /*00ba*/ 	.short	(.L_59 - .L_58)


	//   ....[0]....
.L_58:
        /*00bc*/ 	.word	0x000030d0
        /*00c0*/ 	.word	0x00000fff


	//   ....[1]....
        /*00c4*/ 	.word	0x00003b60
        /*00c8*/ 	.word	0x00000fff


	//----- nvinfo : EIATTR_VRC_CTA_INIT_COUNT
	.align		4
.L_59:
        /*00cc*/ 	.byte	0x02, 0x4a
	.zero		1
	.zero		1


	//----- nvinfo : EIATTR_EXIT_INSTR_OFFSETS
	.align		4
        /*00d0*/ 	.byte	0x04, 0x1c
        /*00d2*/ 	.short	(.L_61 - .L_60)


	//   ....[0]....
.L_60:
        /*00d4*/ 	.word	0x000060e0


	//   ....[1]....
        /*00d8*/ 	.word	0x00006180


	//----- nvinfo : EIATTR_CRS_STACK_SIZE
	.align		4
.L_61:
        /*00dc*/ 	.byte	0x04, 0x1e
        /*00de*/ 	.short	(.L_63 - .L_62)
.L_62:
        /*00e0*/ 	.word	0x00000000


	//----- nvinfo : EIATTR_CBANK_PARAM_SIZE
	.align		4
.L_63:
        /*00e4*/ 	.byte	0x03, 0x19
        /*00e6*/ 	.short	0x003c


	//----- nvinfo : EIATTR_PARAM_CBANK
	.align		4
        /*00e8*/ 	.byte	0x04, 0x0a
        /*00ea*/ 	.short	(.L_65 - .L_64)
	.align		4
.L_64:
        /*00ec*/ 	.word	index@(.nv.constant0._ZN15flash_attention22flash_attention_kernelILi32ELi32ELi32ELi64ELi32ELi32EEEvPfS1_S1_S1_S1_iiiii)
        /*00f0*/ 	.short	0x0380
        /*00f2*/ 	.short	0x003c


	//----- nvinfo : EIATTR_SW_WAR
	.align		4
.L_65:
        /*00f4*/ 	.byte	0x04, 0x36
        /*00f6*/ 	.short	(.L_67 - .L_66)
.L_66:
        /*00f8*/ 	.word	0x00000008
.L_67:


//--------------------- .nv.info._ZN15flash_attention22flash_attention_kernelILi32ELi32ELi32ELi32ELi32ELi32EEEvPfS1_S1_S1_S1_iiiii --------------------------
	.section	.nv.info._ZN15flash_attention22flash_attention_kernelILi32ELi32ELi32ELi32ELi32ELi32EEEvPfS1_S1_S1_S1_iiiii,"",@"SHT_CUDA_INFO"
	.sectionflags	@""
	.align	4


	//----- nvinfo : EIATTR_CUDA_API_VERSION
	.align		4
        /*0000*/ 	.byte	0x04, 0x37
        /*0002*/ 	.short	(.L_69 - .L_68)
.L_68:
        /*0004*/ 	.word	0x00000082


	//----- nvinfo : EIATTR_KPARAM_INFO
	.align		4
.L_69:
        /*0008*/ 	.byte	0x04, 0x17
        /*000a*/ 	.short	(.L_71 - .L_70)
.L_70:
        /*000c*/ 	.word	0x00000000
        /*0010*/ 	.short	0x0009
        /*0012*/ 	.short	0x0038
        /*0014*/ 	.byte	0x00, 0xf0, 0x11, 0x00


	//----- nvinfo : EIATTR_KPARAM_INFO
	.align		4
.L_71:
        /*0018*/ 	.byte	0x04, 0x17
        /*001a*/ 	.short	(.L_73 - .L_72)
.L_72:
        /*001c*/ 	.word	0x00000000
        /*0020*/ 	.short	0x0008
        /*0022*/ 	.short	0x0034
        /*0024*/ 	.byte	0x00, 0xf0, 0x11, 0x00


	//----- nvinfo : EIATTR_KPARAM_INFO
	.align		4
.L_73:
        /*0028*/ 	.byte	0x04, 0x17
        /*002a*/ 	.short	(.L_75 - .L_74)
.L_74:
        /*002c*/ 	.word	0x00000000
        /*0030*/ 	.short	0x0007
        /*0032*/ 	.short	0x0030
        /*0034*/ 	.byte	0x00, 0xf0, 0x11, 0x00


	//----- nvinfo : EIATTR_KPARAM_INFO
	.align		4
.L_75:
        /*0038*/ 	.byte	0x04, 0x17
        /*003a*/ 	.short	(.L_77 - .L_76)
.L_76:
        /*003c*/ 	.word	0x00000000
        /*0040*/ 	.short	0x0006
        /*0042*/ 	.short	0x002c
        /*0044*/ 	.byte	0x00, 0xf0, 0x11, 0x00


	//----- nvinfo : EIATTR_KPARAM_INFO
	.align		4
.L_77:
        /*0048*/ 	.byte	0x04, 0x17
        /*004a*/ 	.short	(.L_79 - .L_78)
.L_78:
        /*004c*/ 	.word	0x00000000
        /*0050*/ 	.short	0x0005
        /*0052*/ 	.short	0x0028
        /*0054*/ 	.byte	0x00, 0xf0, 0x11, 0x00


	//----- nvinfo : EIATTR_KPARAM_INFO
	.align		4
.L_79:
        /*0058*/ 	.byte	0x04, 0x17
        /*005a*/ 	.short	(.L_81 - .L_80)
.L_80:
        /*005c*/ 	.word	0x00000000
        /*0060*/ 	.short	0x0004
        /*0062*/ 	.short	0x0020
        /*0064*/ 	.byte	0x00, 0xf5, 0x21, 0x00


	//----- nvinfo : EIATTR_KPARAM_INFO
	.align		4
.L_81:
        /*0068*/ 	.byte	0x04, 0x17
        /*006a*/ 	.short	(.L_83 - .L_82)
.L_82:
        /*006c*/ 	.word	0x00000000
        /*0070*/ 	.short	0x0003
        /*0072*/ 	.short	0x0018
        /*0074*/ 	.byte	0x00, 0xf5, 0x21, 0x00


	//----- nvinfo : EIATTR_KPARAM_INFO
	.align		4
.L_83:
        /*0078*/ 	.byte	0x04, 0x17
        /*007a*/ 	.short	(.L_85 - .L_84)
.L_84:
        /*007c*/ 	.word	0x00000000
        /*0080*/ 	.short	0x0002
        /*0082*/ 	.short	0x0010
        /*0084*/ 	.byte	0x00, 0xf5, 0x21, 0x00


	//----- nvinfo : EIATTR_KPARAM_INFO
	.align		4
.L_85:
        /*0088*/ 	.byte	0x04, 0x17
        /*008a*/ 	.short	(.L_87 - .L_86)
.L_86:
        /*008c*/ 	.word	0x00000000
        /*0090*/ 	.short	0x0001
        /*0092*/ 	.short	0x0008
        /*0094*/ 	.byte	0x00, 0xf5, 0x21, 0x00


	//----- nvinfo : EIATTR_KPARAM_INFO
	.align		4
.L_87:
        /*0098*/ 	.byte	0x04, 0x17
        /*009a*/ 	.short	(.L_89 - .L_88)
.L_88:
        /*009c*/ 	.word	0x00000000
        /*00a0*/ 	.short	0x0000
        /*00a2*/ 	.short	0x0000
        /*00a4*/ 	.byte	0x00, 0xf5, 0x21, 0x00


	//----- nvinfo : EIATTR_SPARSE_MMA_MASK
	.align		4
.L_89:
        /*00a8*/ 	.byte	0x03, 0x50
        /*00aa*/ 	.short	0x0000


	//----- nvinfo : EIATTR_MAXREG_COUNT
	.align		4
        /*00ac*/ 	.byte	0x03, 0x1b
        /*00ae*/ 	.short	0x00ff


	//----- nvinfo : EIATTR_NUM_BARRIERS
	.align		4
        /*00b0*/ 	.byte	0x02, 0x4c
        /*00b2*/ 	.byte	0x01
	.zero		1


	//----- nvinfo : EIATTR_MERCURY_ISA_VERSION
	.align		4
        /*00b4*/ 	.byte	0x03, 0x5f
        /*00b6*/ 	.short	0x0101


	//----- nvinfo : EIATTR_UNUSED_LOAD_BYTE_OFFSET
	.align		4
        /*00b8*/ 	.byte	0x04, 0x44
        /*00ba*/ 	.short	(.L_91 - .L_90)


	//   ....[0]....
.L_90:
        /*00bc*/ 	.word	0x000030c0
        /*00c0*/ 	.word	0x00000fff


	//   ....[1]....
        /*00c4*/ 	.word	0x00003b60
        /*00c8*/ 	.word	0x00000fff


	//----- nvinfo : EIATTR_VRC_CTA_INIT_COUNT
	.align		4
.L_91:
        /*00cc*/ 	.byte	0x02, 0x4a
	.zero		1
	.zero		1


	//----- nvinfo : EIATTR_EXIT_INSTR_OFFSETS
	.align		4
        /*00d0*/ 	.byte	0x04, 0x1c
        /*00d2*/ 	.short	(.L_93 - .L_92)


	//   ....[0]....
.L_92:
        /*00d4*/ 	.word	0x00006090


	//   ....[1]....
        /*00d8*/ 	.word	0x00006130


	//----- nvinfo : EIATTR_CRS_STACK_SIZE
	.align		4
.L_93:
        /*00dc*/ 	.byte	0x04, 0x1e
        /*00de*/ 	.short	(.L_95 - .L_94)
.L_94:
        /*00e0*/ 	.word	0x00000000


	//----- nvinfo : EIATTR_CBANK_PARAM_SIZE
	.align		4
.L_95:
        /*00e4*/ 	.byte	0x03, 0x19
        /*00e6*/ 	.short	0x003c


	//----- nvinfo : EIATTR_PARAM_CBANK
	.align		4
        /*00e8*/ 	.byte	0x04, 0x0a
        /*00ea*/ 	.short	(.L_97 - .L_96)
	.align		4
.L_96:
        /*00ec*/ 	.word	index@(.nv.constant0._ZN15flash_attention22flash_attention_kernelILi32ELi32ELi32ELi32ELi32ELi32EEEvPfS1_S1_S1_S1_iiiii)
        /*00f0*/ 	.short	0x0380
        /*00f2*/ 	.short	0x003c


	//----- nvinfo : EIATTR_SW_WAR
	.align		4
.L_97:
        /*00f4*/ 	.byte	0x04, 0x36
        /*00f6*/ 	.short	(.L_99 - .L_98)
.L_98:
        /*00f8*/ 	.word	0x00000008
.L_99:


//--------------------- .nv.info._Z24cuda_unpad_buffer_kernelIfEvPT_S1_iiiiii --------------------------
	.section	.nv.info._Z24cuda_unpad_buffer_kernelIfEvPT_S1_iiiiii,"",@"SHT_CUDA_INFO"
	.sectionflags	@""
	.align	4


	//----- nvinfo : EIATTR_CUDA_API_VERSION
	.align		4
        /*0000*/ 	.byte	0x04, 0x37
        /*0002*/ 	.short	(.L_101 - .L_100)
.L_100:
        /*0004*/ 	.word	0x00000082


	//----- nvinfo : EIATTR_KPARAM_INFO
	.align		4
.L_101:
        /*0008*/ 	.byte	0x04, 0x17
        /*000a*/ 	.short	(.L_103 - .L_102)
.L_102:
        /*000c*/ 	.word	0x00000000
        /*0010*/ 	.short	0x0007
        /*0012*/ 	.short	0x0024
        /*0014*/ 	.byte	0x00, 0xf0, 0x11, 0x00


	//----- nvinfo : EIATTR_KPARAM_INFO
	.align		4
.L_103:
        /*0018*/ 	.byte	0x04, 0x17
        /*001a*/ 	.short	(.L_105 - .L_104)
.L_104:
        /*001c*/ 	.word	0x00000000
        /*0020*/ 	.short	0x0006
        /*0022*/ 	.short	0x0020
        /*0024*/ 	.byte	0x00, 0xf0, 0x11, 0x00


	//----- nvinfo : EIATTR_KPARAM_INFO
	.align		4
.L_105:
        /*0028*/ 	.byte	0x04, 0x17
        /*002a*/ 	.short	(.L_107 - .L_106)
.L_106:
        /*002c*/ 	.word	0x00000000
        /*0030*/ 	.short	0x0005
        /*0032*/ 	.short	0x001c
        /*0034*/ 	.byte	0x00, 0xf0, 0x11, 0x00


	//----- nvinfo : EIATTR_KPARAM_INFO
	.align		4
.L_107:
        /*0038*/ 	.byte	0x04, 0x17
        /*003a*/ 	.short	(.L_109 - .L_108)
.L_108:
        /*003c*/ 	.word	0x00000000
        /*0040*/ 	.short	0x0004
        /*0042*/ 	.short	0x0018
        /*0044*/ 	.byte	0x00, 0xf0, 0x11, 0x00


	//----- nvinfo : EIATTR_KPARAM_INFO
	.align		4
.L_109:
        /*0048*/ 	.byte	0x04, 0x17
        /*004a*/ 	.short	(.L_111 - .L_110)
.L_110:
        /*004c*/ 	.word	0x00000000
        /*0050*/ 	.short	0x0003
        /*0052*/ 	.short	0x0014
        /*0054*/ 	.byte	0x00, 0xf0, 0x11, 0x00


	//----- nvinfo : EIATTR_KPARAM_INFO
	.align		4
.L_111:
        /*0058*/ 	.byte	0x04, 0x17
        /*005a*/ 	.short	(.L_113 - .L_112)
.L_112:
        /*005c*/ 	.word	0x00000000
        /*0060*/ 	.short	0x0002
        /*0062*/ 	.short	0x0010
        /*0064*/ 	.byte	0x00, 0xf0, 0x11, 0x00


	//----- nvinfo : EIATTR_KPARAM_INFO
	.align		4
.L_113:
        /*0068*/ 	.byte	0x04, 0x17
        /*006a*/ 	.short	(.L_115 - .L_114)
.L_114:
        /*006c*/ 	.word	0x00000000
        /*0070*/ 	.short	0x0001
        /*0072*/ 	.short	0x0008
        /*0074*/ 	.byte	0x00, 0xf5, 0x21, 0x00


	//----- nvinfo : EIATTR_KPARAM_INFO
	.align		4
.L_115:
        /*0078*/ 	.byte	0x04, 0x17
        /*007a*/ 	.short	(.L_117 - .L_116)
.L_116:
        /*007c*/ 	.word	0x00000000
        /*0080*/ 	.short	0x0000
        /*0082*/ 	.short	0x0000
        /*0084*/ 	.byte	0x00, 0xf5, 0x21, 0x00


	//----- nvinfo : EIATTR_SPARSE_MMA_MASK
	.align		4
.L_117:
        /*0088*/ 	.byte	0x03, 0x50
        /*008a*/ 	.short	0x0000


	//----- nvinfo : EIATTR_MAXREG_COUNT
	.align		4
        /*008c*/ 	.byte	0x03, 0x1b
        /*008e*/ 	.short	0x00ff


	//----- nvinfo : EIATTR_MERCURY_ISA_VERSION
	.align		4
        /*0090*/ 	.byte	0x03, 0x5f
        /*0092*/ 	.short	0x0101


	//----- nvinfo : EIATTR_VRC_CTA_INIT_COUNT
	.align		4
        /*0094*/ 	.byte	0x02, 0x4a
	.zero		1
	.zero		1


	//----- nvinfo : EIATTR_EXIT_INSTR_OFFSETS
	.align		4
        /*0098*/ 	.byte	0x04, 0x1c
        /*009a*/ 	.short	(.L_119 - .L_118)


	//   ....[0]....
.L_118:
        /*009c*/ 	.word	0x000000a0


	//   ....[1]....
        /*00a0*/ 	.word	0x000004e0


	//----- nvinfo : EIATTR_CBANK_PARAM_SIZE
	.align		4
.L_119:
        /*00a4*/ 	.byte	0x03, 0x19
        /*00a6*/ 	.short	0x0028


	//----- nvinfo : EIATTR_PARAM_CBANK
	.align		4
        /*00a8*/ 	.byte	0x04, 0x0a
        /*00aa*/ 	.short	(.L_121 - .L_120)
	.align		4
.L_120:
        /*00ac*/ 	.word	index@(.nv.constant0._Z24cuda_unpad_buffer_kernelIfEvPT_S1_iiiiii)
        /*00b0*/ 	.short	0x0380
        /*00b2*/ 	.short	0x0028


	//----- nvinfo : EIATTR_SW_WAR
	.align		4
.L_121:
        /*00b4*/ 	.byte	0x04, 0x36
        /*00b6*/ 	.short	(.L_123 - .L_122)
.L_122:
        /*00b8*/ 	.word	0x00000008
.L_123:


//--------------------- .nv.info._Z22cuda_pad_buffer_kernelIfEvPT_S1_iiiiii --------------------------
	.section	.nv.info._Z22cuda_pad_buffer_kernelIfEvPT_S1_iiiiii,"",@"SHT_CUDA_INFO"
	.sectionflags	@""
	.align	4


	//----- nvinfo : EIATTR_CUDA_API_VERSION
	.align		4
        /*0000*/ 	.byte	0x04, 0x37
        /*0002*/ 	.short	(.L_125 - .L_124)
.L_124:
        /*0004*/ 	.word	0x00000082


	//----- nvinfo : EIATTR_KPARAM_INFO
	.align		4
.L_125:
        /*0008*/ 	.byte	0x04, 0x17
        /*000a*/ 	.short	(.L_127 - .L_126)
.L_126:
        /*000c*/ 	.word	0x00000000
        /*0010*/ 	.short	0x0007
        /*0012*/ 	.short	0x0024
        /*0014*/ 	.byte	0x00, 0xf0, 0x11, 0x00


	//----- nvinfo : EIATTR_KPARAM_INFO
	.align		4
.L_127:
        /*0018*/ 	.byte	0x04, 0x17
        /*001a*/ 	.short	(.L_129 - .L_128)
.L_128:
        /*001c*/ 	.word	0x00000000
        /*0020*/ 	.short	0x0006
        /*0022*/ 	.short	0x0020
        /*0024*/ 	.byte	0x00, 0xf0, 0x11, 0x00


	//----- nvinfo : EIATTR_KPARAM_INFO
	.align		4
.L_129:
        /*0028*/ 	.byte	0x04, 0x17
        /*002a*/ 	.short	(.L_131 - .L_130)
.L_130:
        /*002c*/ 	.word	0x00000000
        /*0030*/ 	.short	0x0005
        /*0032*/ 	.short	0x001c
        /*0034*/ 	.byte	0x00, 0xf0, 0x11, 0x00


	//----- nvinfo : EIATTR_KPARAM_INFO
	.align		4
.L_131:
        /*0038*/ 	.byte	0x04, 0x17
        /*003a*/ 	.short	(.L_133 - .L_132)
.L_132:
        /*003c*/ 	.word	0x00000000
        /*0040*/ 	.short	0x0004
        /*0042*/ 	.short	0x0018
        /*0044*/ 	.byte	0x00, 0xf0, 0x11, 0x00


	//----- nvinfo : EIATTR_KPARAM_INFO
	.align		4
.L_133:
        /*0048*/ 	.byte	0x04, 0x17
        /*004a*/ 	.short	(.L_135 - .L_134)
.L_134:
        /*004c*/ 	.word	0x00000000
        /*0050*/ 	.short	0x0003
        /*0052*/ 	.short	0x0014
        /*0054*/ 	.byte	0x00, 0xf0, 0x11, 0x00


	//----- nvinfo : EIATTR_KPARAM_INFO
	.align		4
.L_135:
        /*0058*/ 	.byte	0x04, 0x17
        /*005a*/ 	.short	(.L_137 - .L_136)
.L_136:
        /*005c*/ 	.word	0x00000000
        /*0060*/ 	.short	0x0002
        /*0062*/ 	.short	0x0010
        /*0064*/ 	.byte	0x00, 0xf0, 0x11, 0x00


	//----- nvinfo : EIATTR_KPARAM_INFO
	.align		4
.L_137:
        /*0068*/ 	.byte	0x04, 0x17
        /*006a*/ 	.short	(.L_139 - .L_138)
.L_138:
        /*006c*/ 	.word	0x00000000
        /*0070*/ 	.short	0x0001
        /*0072*/ 	.short	0x0008
        /*0074*/ 	.byte	0x00, 0xf5, 0x21, 0x00


	//----- nvinfo : EIATTR_KPARAM_INFO
	.align		4
.L_139:
        /*0078*/ 	.byte	0x04, 0x17
        /*007a*/ 	.short	(.L_141 - .L_140)
.L_140:
        /*007c*/ 	.word	0x00000000
        /*0080*/ 	.short	0x0000
        /*0082*/ 	.short	0x0000
        /*0084*/ 	.byte	0x00, 0xf5, 0x21, 0x00


	//----- nvinfo : EIATTR_SPARSE_MMA_MASK
	.align		4
.L_141:
        /*0088*/ 	.byte	0x03, 0x50
        /*008a*/ 	.short	0x0000


	//----- nvinfo : EIATTR_MAXREG_COUNT
	.align		4
        /*008c*/ 	.byte	0x03, 0x1b
        /*008e*/ 	.short	0x00ff


	//----- nvinfo : EIATTR_MERCURY_ISA_VERSION
	.align		4
        /*0090*/ 	.byte	0x03, 0x5f
        /*0092*/ 	.short	0x0101


	//----- nvinfo : EIATTR_VRC_CTA_INIT_COUNT
	.align		4
        /*0094*/ 	.byte	0x02, 0x4a
	.zero		1
	.zero		1


	//----- nvinfo : EIATTR_EXIT_INSTR_OFFSETS
	.align		4
        /*0098*/ 	.byte	0x04, 0x1c
        /*009a*/ 	.short	(.L_143 - .L_142)


	//   ....[0]....
.L_142:
        /*009c*/ 	.word	0x000000a0


	//   ....[1]....
        /*00a0*/ 	.word	0x00000490


	//----- nvinfo : EIATTR_CBANK_PARAM_SIZE
	.align		4
.L_143:
        /*00a4*/ 	.byte	0x03, 0x19
        /*00a6*/ 	.short	0x0028


	//----- nvinfo : EIATTR_PARAM_CBANK
	.align		4
        /*00a8*/ 	.byte	0x04, 0x0a
        /*00aa*/ 	.short	(.L_145 - .L_144)
	.align		4
.L_144:
        /*00ac*/ 	.word	index@(.nv.constant0._Z22cuda_pad_buffer_kernelIfEvPT_S1_iiiiii)
        /*00b0*/ 	.short	0x0380
        /*00b2*/ 	.short	0x0028


	//----- nvinfo : EIATTR_SW_WAR
	.align		4
.L_145:
        /*00b4*/ 	.byte	0x04, 0x36
        /*00b6*/ 	.short	(.L_147 - .L_146)
.L_146:
        /*00b8*/ 	.word	0x00000008
.L_147:


//--------------------- .nv.callgraph             --------------------------
	.section	.nv.callgraph,"",@"SHT_CUDA_CALLGRAPH"
	.align	4
	.sectionentsize	8
	.align		4
        /*0000*/ 	.word	0x00000000
	.align		4
        /*0004*/ 	.word	0xffffffff
	.align		4
        /*0008*/ 	.word	0x00000000
	.align		4
        /*000c*/ 	.word	0xfffffffe
	.align		4
        /*0010*/ 	.word	0x00000000
	.align		4
        /*0014*/ 	.word	0xfffffffd
	.align		4
        /*0018*/ 	.word	0x00000000
	.align		4
        /*001c*/ 	.word	0xfffffffc


//--------------------- .text._ZN15flash_attention22flash_attention_kernelILi32ELi32ELi32ELi64ELi32ELi32EEEvPfS1_S1_S1_S1_iiiii --------------------------
	.section	.text._ZN15flash_attention22flash_attention_kernelILi32ELi32ELi32ELi64ELi32ELi32EEEvPfS1_S1_S1_S1_iiiii,"ax",@progbits
	.align	128
        .global         _ZN15flash_attention22flash_attention_kernelILi32ELi32ELi32ELi64ELi32ELi32EEEvPfS1_S1_S1_S1_iiiii
        .type           _ZN15flash_attention22flash_attention_kernelILi32ELi32ELi32ELi64ELi32ELi32EEEvPfS1_S1_S1_S1_iiiii,@function
        .size           _ZN15flash_attention22flash_attention_kernelILi32ELi32ELi32ELi64ELi32ELi32EEEvPfS1_S1_S1_S1_iiiii,(.L_x_224 - _ZN15flash_attention22flash_attention_kernelILi32ELi32ELi32ELi64ELi32ELi32EEEvPfS1_S1_S1_S1_iiiii)
        .other          _ZN15flash_attention22flash_attention_kernelILi32ELi32ELi32ELi64ELi32ELi32EEEvPfS1_S1_S1_S1_iiiii,@"STO_CUDA_ENTRY STV_DEFAULT"
_ZN15flash_attention22flash_attention_kernelILi32ELi32ELi32ELi64ELi32ELi32EEEvPfS1_S1_S1_S1_iiiii:
.text._ZN15flash_attention22flash_attention_kernelILi32ELi32ELi32ELi64ELi32ELi32EEEvPfS1_S1_S1_S1_iiiii:
[----:B------:R-:W-:Y:S01]  /*0000*/  LDC R1, c[0x0][0x37c] ;  /* 0x0000df00ff017b82 */ /* 0x000fe20000000800 */
[----:B------:R-:W0:Y:S07]  /*0010*/  LDCU UR8, c[0x0][0x3b8] ;  /* 0x00007700ff0877ac */ /* 0x000e2e0008000800 */
[----:B------:R-:W1:Y:S01]  /*0020*/  S2UR UR6, SR_CTAID.Y ;  /* 0x00000000000679c3 */ /* 0x000e620000002600 */
[----:B------:R-:W2:Y:S01]  /*0030*/  S2R R0, SR_TID.X ;  /* 0x0000000000007919 */ /* 0x000ea20000002100 */
[----:B------:R-:W1:Y:S01]  /*0040*/  LDCU UR4, c[0x0][0x3a8] ;  /* 0x00007500ff0477ac */ /* 0x000e620008000800 */
[----:B------:R-:W3:Y:S05]  /*0050*/  LDCU UR5, c[0x0][0x3b4] ;  /* 0x00007680ff0577ac */ /* 0x000eea0008000800 */
[----:B------:R-:W4:Y:S01]  /*0060*/  S2UR UR7, SR_CTAID.X ;  /* 0x00000000000779c3 */ /* 0x000f220000002500 */
[----:B------:R-:W2:Y:S01]  /*0070*/  LDCU.64 UR16, c[0x0][0x358] ;  /* 0x00006b00ff1077ac */ /* 0x000ea20008000a00 */
[----:B0-----:R-:W-:-:S04]  /*0080*/  I2FP.F32.S32 R4, UR8 ;  /* 0x0000000800047c45 */ /* 0x001fc80008201400 */
[----:B------:R0:W0:Y:S01]  /*0090*/  MUFU.RSQ R3, R4 ;  /* 0x0000000400037308 */ /* 0x0000220000001400 */
[----:B------:R-:W-:Y:S01]  /*00a0*/  VIADD R2, R4, 0xf3000000 ;  /* 0xf300000004027836 */ /* 0x000fe20000000000 */
[----:B-1----:R-:W-:-:S04]  /*00b0*/  UIMAD UR6, UR6, UR4, URZ ;  /* 0x00000004060672a4 */ /* 0x002fc8000f8e02ff */
[----:B------:R-:W-:Y:S01]  /*00c0*/  ISETP.GT.U32.AND P0, PT, R2, 0x727fffff, PT ;  /* 0x727fffff0200780c */ /* 0x000fe20003f04070 */
[----:B---3--:R-:W-:Y:S02]  /*00d0*/  UIMAD UR19, UR6, UR5, URZ ;  /* 0x00000005061372a4 */ /* 0x008fe4000f8e02ff */
[----:B----4-:R-:W-:Y:S01]  /*00e0*/  USHF.L.U32 UR7, UR7, 0x5, URZ ;  /* 0x0000000507077899 */ /* 0x010fe200080006ff */
[----:B--2---:R-:W-:Y:S02]  /*00f0*/  LOP3.LUT R30, R0, 0x1f, RZ, 0xc0, !PT ;  /* 0x0000001f001e7812 */ /* 0x004fe400078ec0ff */
[----:B------:R-:W-:Y:S01]  /*0100*/  SHF.R.U32.HI R31, RZ, 0x5, R0 ;  /* 0x00000005ff1f7819 */ /* 0x000fe20000011600 */
[----:B------:R-:W-:-:S04]  /*0110*/  UIMAD UR5, UR7, UR5, URZ ;  /* 0x00000005070572a4 */ /* 0x000fc8000f8e02ff */
[----:B------:R-:W-:-:S04]  /*0120*/  UIADD3 UR5, UP0, UPT, UR5, UR19, URZ ;  /* 0x0000001305057290 */ /* 0x000fc8000ff1e0ff */
[----:B------:R-:W-:Y:S01]  /*0130*/  UIADD3.X UR10, UPT, UPT, URZ, URZ, URZ, UP0, !UPT ;  /* 0x000000ffff0a7290 */ /* 0x000fe200087fe4ff */
[----:B0-----:R-:W-:Y:S11]  /*0140*/  @!P0 BRA `(.L_x_0) ;  /* 0x00000000000c8947 */ /* 0x001ff60003800000 */
[----:B------:R-:W-:-:S07]  /*0150*/  MOV R7, 0x170 ;  /* 0x0000017000077802 */ /* 0x000fce0000000f00 */
[----:B------:R-:W-:Y:S05]  /*0160*/  CALL.REL.NOINC `($__internal_1_$__cuda_sm20_sqrt_rn_f32_slowpath) ;  /* 0x0000006000d87944 */ /* 0x000fea0003c00000 */
[----:B------:R-:W-:Y:S05]  /*0170*/  BRA `(.L_x_1) ;  /* 0x0000000000107947 */ /* 0x000fea0003800000 */
.L_x_0:
[----:B------:R-:W-:Y:S01]  /*0180*/  FMUL.FTZ R5, R4, R3 ;  /* 0x0000000304057220 */ /* 0x000fe20000410000 */
[----:B------:R-:W-:-:S03]  /*0190*/  FMUL.FTZ R3, R3, 0.5 ;  /* 0x3f00000003037820 */ /* 0x000fc60000410000 */
[----:B------:R-:W-:-:S04]  /*01a0*/  FFMA R6, -R5, R5, R4 ;  /* 0x0000000505067223 */ /* 0x000fc80000000104 */
[----:B------:R-:W-:-:S07]  /*01b0*/  FFMA R6, R6, R3, R5 ;  /* 0x0000000306067223 */ /* 0x000fce0000000005 */
.L_x_1:
[----:B------:R-:W-:-:S04]  /*01c0*/  FMUL R4, R4, 0.03125 ;  /* 0x3d00000004047820 */ /* 0x000fc80000400000 */
[----:B------:R-:W0:Y:S02]  /*01d0*/  F2I.CEIL.NTZ R5, R4 ;  /* 0x0000000400057305 */ /* 0x000e24000020b100 */
[----:B0-----:R-:W-:-:S13]  /*01e0*/  ISETP.GE.AND P0, PT, R5, 0x1, PT ;  /* 0x000000010500780c */ /* 0x001fda0003f06270 */
[----:B------:R-:W-:Y:S05]  /*01f0*/  @!P0 BRA `(.L_x_2) ;  /* 0x0000000400ac8947 */ /* 0x000fea0003800000 */
[C---:B------:R-:W-:Y:S01]  /*0200*/  ISETP.GE.U32.AND P0, PT, R5.reuse, 0x4, PT ;  /* 0x000000040500780c */ /* 0x040fe20003f06070 */
[----:B------:R-:W-:Y:S01]  /*0210*/  IMAD R2, R30, R5, RZ ;  /* 0x000000051e027224 */ /* 0x000fe200078e02ff */
[----:B------:R-:W-:Y:S01]  /*0220*/  LOP3.LUT R15, R5, 0x3, RZ, 0xc0, !PT ;  /* 0x00000003050f7812 */ /* 0x000fe200078ec0ff */
[----:B------:R-:W-:-:S10]  /*0230*/  IMAD.MOV.U32 R3, RZ, RZ, RZ ;  /* 0x000000ffff037224 */ /* 0x000fd400078e00ff */
[----:B------:R-:W-:Y:S05]  /*0240*/  @!P0 BRA `(.L_x_3) ;  /* 0x0000000400348947 */ /* 0x000fea0003800000 */
[----:B------:R-:W-:Y:S01]  /*0250*/  LOP3.LUT R3, R5, 0x7ffffffc, RZ, 0xc0, !PT ;  /* 0x7ffffffc05037812 */ /* 0x000fe200078ec0ff */
[----:B------:R-:W0:Y:S01]  /*0260*/  LDCU UR11, c[0x0][0x3b8] ;  /* 0x00007700ff0b77ac */ /* 0x000e220008000800 */
[----:B------:R-:W1:Y:S01]  /*0270*/  LDCU UR12, c[0x0][0x3b4] ;  /* 0x00007680ff0c77ac */ /* 0x000e620008000800 */
[----:B------:R-:W2:Y:S01]  /*0280*/  LDCU.64 UR14, c[0x0][0x388] ;  /* 0x00007100ff0e77ac */ /* 0x000ea20008000a00 */
[----:B------:R-:W-:-:S05]  /*0290*/  UMOV UR4, URZ ;  /* 0x000000ff00047c82 */ /* 0x000fca0008000000 */
.L_x_6:
[----:B------:R-:W-:-:S04]  /*02a0*/  VIADD R4, R2, UR4 ;  /* 0x0000000402047c36 */ /* 0x000fc80008000000 */
[C---:B------:R-:W-:Y:S01]  /*02b0*/  VIADD R14, R4.reuse, 0x1 ;  /* 0x00000001040e7836 */ /* 0x040fe20000000000 */
[C---:B0-----:R-:W-:Y:S01]  /*02c0*/  ISETP.GE.AND P2, PT, R4.reuse, UR11, PT ;  /* 0x0000000b04007c0c */ /* 0x041fe2000bf46270 */
[----:B------:R-:W-:-:S03]  /*02d0*/  VIADD R16, R4, 0x2 ;  /* 0x0000000204107836 */ /* 0x000fc60000000000 */
[----:B------:R-:W-:Y:S02]  /*02e0*/  ISETP.GE.AND P1, PT, R14, UR11, PT ;  /* 0x0000000b0e007c0c */ /* 0x000fe4000bf26270 */
[----:B------:R-:W-:-:S07]  /*02f0*/  ISETP.GE.AND P0, PT, R16, UR11, PT ;  /* 0x0000000b10007c0c */ /* 0x000fce000bf06270 */
[----:B------:R-:W0:Y:S08]  /*0300*/  @!P2 LDC R5, c[0x0][0x3b4] ;  /* 0x0000ed00ff05ab82 */ /* 0x000e300000000800 */
[----:B------:R-:W3:Y:S08]  /*0310*/  @!P1 LDC R7, c[0x0][0x3b4] ;  /* 0x0000ed00ff079b82 */ /* 0x000ef00000000800 */
[----:B------:R-:W4:Y:S08]  /*0320*/  @!P0 LDC R18, c[0x0][0x3b4] ;  /* 0x0000ed00ff128b82 */ /* 0x000f300000000800 */
[----:B------:R-:W5:Y:S01]  /*0330*/  @!P2 LDC.64 R12, c[0x0][0x388] ;  /* 0x0000e200ff0cab82 */ /* 0x000f620000000a00 */
[----:B0-----:R-:W-:-:S05]  /*0340*/  @!P2 IMAD R5, R31, R5, R4 ;  /* 0x000000051f05a224 */ /* 0x001fca00078e0204 */
[----:B------:R-:W-:Y:S02]  /*0350*/  @!P2 IADD3 R17, P3, PT, R5, UR5, RZ ;  /* 0x000000050511ac10 */ /* 0x000fe4000ff7e0ff */
[----:B------:R-:W0:Y:S01]  /*0360*/  @!P1 LDC.64 R8, c[0x0][0x388] ;  /* 0x0000e200ff089b82 */ /* 0x000e220000000a00 */
[----:B---3--:R-:W-:-:S07]  /*0370*/  @!P1 IMAD R7, R31, R7, R14 ;  /* 0x000000071f079224 */ /* 0x008fce00078e020e */
[----:B------:R-:W3:Y:S01]  /*0380*/  @!P0 LDC.64 R10, c[0x0][0x388] ;  /* 0x0000e200ff0a8b82 */ /* 0x000ee20000000a00 */
[----:B----4-:R-:W-:Y:S01]  /*0390*/  @!P0 IMAD R14, R31, R18, R16 ;  /* 0x000000121f0e8224 */ /* 0x010fe200078e0210 */
[----:B------:R-:W-:Y:S02]  /*03a0*/  @!P2 LEA.HI.X.SX32 R18, R5, UR10, 0x1, P3 ;  /* 0x0000000a0512ac11 */ /* 0x000fe400098f0eff */
[----:B------:R-:W-:Y:S02]  /*03b0*/  @!P1 IADD3 R16, P5, PT, R7, UR5, RZ ;  /* 0x0000000507109c10 */ /* 0x000fe4000ffbe0ff */
[----:B------:R-:W-:Y:S02]  /*03c0*/  @!P0 IADD3 R5, P3, PT, R14, UR5, RZ ;  /* 0x000000050e058c10 */ /* 0x000fe4000ff7e0ff */
[----:B-----5:R-:W-:Y:S02]  /*03d0*/  @!P2 LEA R12, P4, R17, R12, 0x2 ;  /* 0x0000000c110ca211 */ /* 0x020fe400078810ff */
[----:B------:R-:W-:-:S02]  /*03e0*/  @!P1 LEA.HI.X.SX32 R7, R7, UR10, 0x1, P5 ;  /* 0x0000000a07079c11 */ /* 0x000fc4000a8f0eff */
[----:B------:R-:W-:Y:S02]  /*03f0*/  @!P2 LEA.HI.X R13, R17, R13, R18, 0x2, P4 ;  /* 0x0000000d110da211 */ /* 0x000fe400020f1412 */
[----:B------:R-:W-:Y:S02]  /*0400*/  @!P0 LEA.HI.X.SX32 R14, R14, UR10, 0x1, P3 ;  /* 0x0000000a0e0e8c11 */ /* 0x000fe400098f0eff */
[C---:B0-----:R-:W-:Y:S01]  /*0410*/  @!P1 LEA R8, P4, R16.reuse, R8, 0x2 ;  /* 0x0000000810089211 */ /* 0x041fe200078810ff */
[----:B------:R-:W4:Y:S03]  /*0420*/  @!P2 LDG.E R12, desc[UR16][R12.64] ;  /* 0x000000100c0ca981 */ /* 0x000f26000c1e1900 */
[----:B------:R-:W-:Y:S02]  /*0430*/  @!P1 LEA.HI.X R9, R16, R9, R7, 0x2, P4 ;  /* 0x0000000910099211 */ /* 0x000fe400020f1407 */
[----:B---3--:R-:W-:-:S03]  /*0440*/  @!P0 LEA R10, P3, R5, R10, 0x2 ;  /* 0x0000000a050a8211 */ /* 0x008fc600078610ff */
[----:B------:R0:W3:Y:S01]  /*0450*/  @!P1 LDG.E R8, desc[UR16][R8.64] ;  /* 0x0000001008089981 */ /* 0x0000e2000c1e1900 */
[----:B------:R-:W-:-:S05]  /*0460*/  @!P0 LEA.HI.X R11, R5, R11, R14, 0x2, P3 ;  /* 0x0000000b050b8211 */ /* 0x000fca00018f140e */
[----:B------:R-:W5:Y:S01]  /*0470*/  @!P0 LDG.E R10, desc[UR16][R10.64] ;  /* 0x000000100a0a8981 */ /* 0x000f62000c1e1900 */
[----:B------:R-:W1:Y:S01]  /*0480*/  @!P2 S2R R14, SR_CgaCtaId ;  /* 0x00000000000ea919 */ /* 0x000e620000008800 */
[----:B------:R-:W2:Y:S01]  /*0490*/  @!P1 S2R R16, SR_CgaCtaId ;  /* 0x0000000000109919 */ /* 0x000ea20000008800 */
[----:B------:R-:W2:Y:S01]  /*04a0*/  @!P0 S2R R18, SR_CgaCtaId ;  /* 0x0000000000128919 */ /* 0x000ea20000008800 */
[----:B------:R-:W-:Y:S02]  /*04b0*/  @!P2 MOV R5, 0x400 ;  /* 0x000004000005a802 */ /* 0x000fe40000000f00 */
[----:B------:R-:W-:Y:S02]  /*04c0*/  @!P1 MOV R7, 0x400 ;  /* 0x0000040000079802 */ /* 0x000fe40000000f00 */
[----:B------:R-:W-:Y:S01]  /*04d0*/  @!P0 MOV R17, 0x400 ;  /* 0x0000040000118802 */ /* 0x000fe20000000f00 */
[C-C-:B0-----:R-:W-:Y:S01]  /*04e0*/  @!P0 IMAD R9, R31.reuse, 0x40, R4.reuse ;  /* 0x000000401f098824 */ /* 0x141fe200078e0204 */
[----:B-1----:R-:W-:Y:S01]  /*04f0*/  @!P2 LEA R14, R14, R5, 0x18 ;  /* 0x000000050e0ea211 */ /* 0x002fe200078ec0ff */
[C-C-:B------:R-:W-:Y:S01]  /*0500*/  @!P2 IMAD R5, R31.reuse, 0x40, R4.reuse ;  /* 0x000000401f05a824 */ /* 0x140fe200078e0204 */
[----:B--2---:R-:W-:Y:S01]  /*0510*/  @!P1 LEA R16, R16, R7, 0x18 ;  /* 0x0000000710109211 */ /* 0x004fe200078ec0ff */
[----:B------:R-:W-:Y:S01]  /*0520*/  @!P1 IMAD R7, R31, 0x40, R4 ;  /* 0x000000401f079824 */ /* 0x000fe200078e0204 */
[----:B------:R-:W-:-:S03]  /*0530*/  @!P0 LEA R18, R18, R17, 0x18 ;  /* 0x0000001112128211 */ /* 0x000fc600078ec0ff */
[----:B------:R-:W-:Y:S01]  /*0540*/  @!P1 IMAD R7, R7, 0x4, R16 ;  /* 0x0000000407079824 */ /* 0x000fe200078e0210 */
[----:B------:R-:W-:Y:S01]  /*0550*/  @!P2 LEA R5, R5, R14, 0x2 ;  /* 0x0000000e0505a211 */ /* 0x000fe200078e10ff */
[----:B------:R-:W-:Y:S02]  /*0560*/  VIADD R14, R4, 0x3 ;  /* 0x00000003040e7836 */ /* 0x000fe40000000000 */
[----:B------:R-:W-:Y:S02]  /*0570*/  @!P0 IMAD R9, R9, 0x4, R18 ;  /* 0x0000000409098824 */ /* 0x000fe400078e0212 */
[----:B------:R0:W-:Y:S01]  /*0580*/  @!P2 STS [R5], RZ ;  /* 0x000000ff0500a388 */ /* 0x0001e20000000800 */
[----:B------:R-:W-:Y:S01]  /*0590*/  UIADD3 UR4, UPT, UPT, UR4, 0x4, URZ ;  /* 0x0000000404047890 */ /* 0x000fe2000fffe0ff */
[----:B------:R-:W-:Y:S02]  /*05a0*/  BSSY.RECONVERGENT B0, `(.L_x_4) ;  /* 0x0000016000007945 */ /* 0x000fe40003800200 */
[----:B----4-:R0:W-:Y:S04]  /*05b0*/  @!P2 STS [R5+0x2000], R12 ;  /* 0x0020000c0500a388 */ /* 0x0101e80000000800 */
[----:B------:R0:W-:Y:S04]  /*05c0*/  @!P1 STS [R7+0x4], RZ ;  /* 0x000004ff07009388 */ /* 0x0001e80000000800 */
[----:B---3--:R0:W-:Y:S04]  /*05d0*/  @!P1 STS [R7+0x2004], R8 ;  /* 0x0020040807009388 */ /* 0x0081e80000000800 */
[----:B------:R0:W-:Y:S04]  /*05e0*/  @!P0 STS [R9+0x8], RZ ;  /* 0x000008ff09008388 */ /* 0x0001e80000000800 */
[----:B-----5:R0:W-:Y:S01]  /*05f0*/  @!P0 STS [R9+0x2008], R10 ;  /* 0x0020080a09008388 */ /* 0x0201e20000000800 */
[----:B------:R-:W-:-:S02]  /*0600*/  ISETP.GE.AND P0, PT, R14, UR11, PT ;  /* 0x0000000b0e007c0c */ /* 0x000fc4000bf06270 */
[----:B------:R-:W-:-:S11]  /*0610*/  ISETP.NE.AND P1, PT, R3, UR4, PT ;  /* 0x0000000403007c0c */ /* 0x000fd6000bf25270 */
[----:B0-----:R-:W-:Y:S05]  /*0620*/  @P0 BRA `(.L_x_5) ;  /* 0x0000000000340947 */ /* 0x001fea0003800000 */
[----:B------:R-:W-:-:S05]  /*0630*/  IMAD R5, R31, UR12, R14 ;  /* 0x0000000c1f057c24 */ /* 0x000fca000f8e020e */
[----:B------:R-:W-:-:S04]  /*0640*/  IADD3 R7, P0, PT, R5, UR5, RZ ;  /* 0x0000000505077c10 */ /* 0x000fc8000ff1e0ff */
[----:B------:R-:W-:Y:S02]  /*0650*/  LEA.HI.X.SX32 R10, R5, UR10, 0x1, P0 ;  /* 0x0000000a050a7c11 */ /* 0x000fe400080f0eff */
[----:B------:R-:W-:-:S04]  /*0660*/  LEA R8, P0, R7, UR14, 0x2 ;  /* 0x0000000e07087c11 */ /* 0x000fc8000f8010ff */
[----:B------:R-:W-:-:S05]  /*0670*/  LEA.HI.X R9, R7, UR15, R10, 0x2, P0 ;  /* 0x0000000f07097c11 */ /* 0x000fca00080f140a */
[----:B------:R-:W2:Y:S01]  /*0680*/  LDG.E R8, desc[UR16][R8.64] ;  /* 0x0000001008087981 */ /* 0x000ea2000c1e1900 */
[----:B------:R-:W0:Y:S01]  /*0690*/  S2UR UR9, SR_CgaCtaId ;  /* 0x00000000000979c3 */ /* 0x000e220000008800 */
[----:B------:R-:W-:Y:S01]  /*06a0*/  UMOV UR8, 0x400 ;  /* 0x0000040000087882 */ /* 0x000fe20000000000 */
[----:B------:R-:W-:Y:S01]  /*06b0*/  IMAD R4, R31, 0x40, R4 ;  /* 0x000000401f047824 */ /* 0x000fe200078e0204 */
[----:B0-----:R-:W-:-:S06]  /*06c0*/  ULEA UR8, UR9, UR8, 0x18 ;  /* 0x0000000809087291 */ /* 0x001fcc000f8ec0ff */
[----:B------:R-:W-:-:S05]  /*06d0*/  LEA R5, R4, UR8, 0x2 ;  /* 0x0000000804057c11 */ /* 0x000fca000f8e10ff */
[----:B------:R0:W-:Y:S04]  /*06e0*/  STS [R5+0xc], RZ ;  /* 0x00000cff05007388 */ /* 0x0001e80000000800 */
[----:B--2---:R0:W-:Y:S02]  /*06f0*/  STS [R5+0x200c], R8 ;  /* 0x00200c0805007388 */ /* 0x0041e40000000800 */
.L_x_5:
[----:B------:R-:W-:Y:S05]  /*0700*/  BSYNC.RECONVERGENT B0 ;  /* 0x0000000000007941 */ /* 0x000fea0003800200 */
.L_x_4:
[----:B------:R-:W-:Y:S05]  /*0710*/  @P1 BRA `(.L_x_6) ;  /* 0xfffffff800e01947 */ /* 0x000fea000383ffff */
.L_x_3:
[----:B------:R-:W-:-:S13]  /*0720*/  ISETP.NE.AND P0, PT, R15, RZ, PT ;  /* 0x000000ff0f00720c */ /* 0x000fda0003f05270 */
[----:B------:R-:W-:Y:S05]  /*0730*/  @!P0 BRA `(.L_x_2) ;  /* 0x00000000005c8947 */ /* 0x000fea0003800000 */
[----:B------:R-:W1:Y:S01]  /*0740*/  LDCU UR8, c[0x0][0x3b8] ;  /* 0x00007700ff0877ac */ /* 0x000e620008000800 */
[----:B------:R-:W-:-:S05]  /*0750*/  UMOV UR4, URZ ;  /* 0x000000ff00047c82 */ /* 0x000fca0008000000 */
.L_x_7:
[----:B------:R-:W-:-:S04]  /*0760*/  IADD3 R10, PT, PT, R2, R3, RZ ;  /* 0x00000003020a7210 */ /* 0x000fc80007ffe0ff */
[----:B-1----:R-:W-:-:S13]  /*0770*/  ISETP.GE.AND P0, PT, R10, UR8, PT ;  /* 0x000000080a007c0c */ /* 0x002fda000bf06270 */
[----:B------:R-:W1:Y:S08]  /*0780*/  @!P0 LDC R4, c[0x0][0x3b4] ;  /* 0x0000ed00ff048b82 */ /* 0x000e700000000800 */
[----:B------:R-:W2:Y:S01]  /*0790*/  @!P0 LDC.64 R12, c[0x0][0x388] ;  /* 0x0000e200ff0c8b82 */ /* 0x000ea20000000a00 */
[----:B-1----:R-:W-:-:S05]  /*07a0*/  @!P0 IMAD R4, R31, R4, R10 ;  /* 0x000000041f048224 */ /* 0x002fca00078e020a */
[----:B0-----:R-:W-:-:S04]  /*07b0*/  @!P0 IADD3 R5, P1, PT, R4, UR5, RZ ;  /* 0x0000000504058c10 */ /* 0x001fc8000ff3e0ff */
[----:B------:R-:W-:Y:S02]  /*07c0*/  @!P0 LEA.HI.X.SX32 R8, R4, UR10, 0x1, P1 ;  /* 0x0000000a04088c11 */ /* 0x000fe400088f0eff */
[----:B--2---:R-:W-:-:S04]  /*07d0*/  @!P0 LEA R4, P1, R5, R12, 0x2 ;  /* 0x0000000c05048211 */ /* 0x004fc800078210ff */
[----:B------:R-:W-:-:S05]  /*07e0*/  @!P0 LEA.HI.X R5, R5, R13, R8, 0x2, P1 ;  /* 0x0000000d05058211 */ /* 0x000fca00008f1408 */
[----:B------:R-:W2:Y:S01]  /*07f0*/  @!P0 LDG.E R4, desc[UR16][R4.64] ;  /* 0x0000001004048981 */ /* 0x000ea2000c1e1900 */
[----:B------:R-:W-:Y:S01]  /*0800*/  @!P0 MOV R8, 0x400 ;  /* 0x0000040000088802 */ /* 0x000fe20000000f00 */
[----:B------:R-:W-:Y:S01]  /*0810*/  @!P0 IMAD R7, R31, 0x40, R10 ;  /* 0x000000401f078824 */ /* 0x000fe200078e020a */
[----:B------:R-:W-:Y:S01]  /*0820*/  UIADD3 UR4, UPT, UPT, UR4, 0x1, URZ ;  /* 0x0000000104047890 */ /* 0x000fe2000fffe0ff */
[----:B------:R-:W0:Y:S01]  /*0830*/  @!P0 S2R R9, SR_CgaCtaId ;  /* 0x0000000000098919 */ /* 0x000e220000008800 */
[----:B------:R-:W-:Y:S01]  /*0840*/  VIADD R3, R3, 0x1 ;  /* 0x0000000103037836 */ /* 0x000fe20000000000 */
[----:B0-----:R-:W-:-:S05]  /*0850*/  @!P0 LEA R8, R9, R8, 0x18 ;  /* 0x0000000809088211 */ /* 0x001fca00078ec0ff */
[----:B------:R-:W-:-:S05]  /*0860*/  @!P0 IMAD R7, R7, 0x4, R8 ;  /* 0x0000000407078824 */ /* 0x000fca00078e0208 */
[----:B------:R3:W-:Y:S04]  /*0870*/  @!P0 STS [R7], RZ ;  /* 0x000000ff07008388 */ /* 0x0007e80000000800 */
[----:B--2---:R3:W-:Y:S01]  /*0880*/  @!P0 STS [R7+0x2000], R4 ;  /* 0x0020000407008388 */ /* 0x0047e20000000800 */
[----:B------:R-:W-:-:S13]  /*0890*/  ISETP.NE.AND P0, PT, R15, UR4, PT ;  /* 0x000000040f007c0c */ /* 0x000fda000bf05270 */
[----:B---3--:R-:W-:Y:S05]  /*08a0*/  @P0 BRA `(.L_x_7) ;  /* 0xfffffffc00ac0947 */ /* 0x008fea000383ffff */
.L_x_2:
[----:B------:R-:W1:Y:S01]  /*08b0*/  LDCU UR8, c[0x0][0x3ac] ;  /* 0x00007580ff0877ac */ /* 0x000e620008000800 */
[----:B------:R-:W2:Y:S01]  /*08c0*/  S2UR UR5, SR_CgaCtaId ;  /* 0x00000000000579c3 */ /* 0x000ea20000008800 */
[----:B------:R-:W-:Y:S01]  /*08d0*/  ISETP.GT.U32.AND P0, PT, R0, 0x1f, PT ;  /* 0x0000001f0000780c */ /* 0x000fe20003f04070 */
[----:B------:R-:W-:-:S12]  /*08e0*/  UMOV UR4, 0x400 ;  /* 0x0000040000047882 */ /* 0x000fd80000000000 */
[----:B0-----:R-:W-:Y:S01]  /*08f0*/  @!P0 IMAD.MOV.U32 R5, RZ, RZ, -0x800001 ;  /* 0xff7fffffff058424 */ /* 0x001fe200078e00ff */
[----:B-1----:R-:W-:-:S05]  /*0900*/  I2FP.F32.S32 R2, UR8 ;  /* 0x0000000800027c45 */ /* 0x002fca0008201400 */
[----:B------:R-:W-:Y:S01]  /*0910*/  FMUL R3, R2, 0.03125 ;  /* 0x3d00000002037820 */ /* 0x000fe20000400000 */
[----:B--2---:R-:W-:-:S05]  /*0920*/  ULEA UR11, UR5, UR4, 0x18 ;  /* 0x00000004050b7291 */ /* 0x004fca000f8ec0ff */
[----:B------:R-:W0:Y:S01]  /*0930*/  F2I.CEIL.NTZ R3, R3 ;  /* 0x0000000300037305 */ /* 0x000e22000020b100 */
[----:B------:R-:W-:Y:S02]  /*0940*/  UIADD3 UR9, UPT, UPT, UR11, 0x8100, URZ ;  /* 0x000081000b097890 */ /* 0x000fe4000fffe0ff */
[----:B------:R-:W-:Y:S01]  /*0950*/  @!P0 LEA R2, R0, UR11, 0x2 ;  /* 0x0000000b00028c11 */ /* 0x000fe2000f8e10ff */
[----:B------:R-:W-:Y:S02]  /*0960*/  UIADD3 UR8, UPT, UPT, UR11, 0x8080, URZ ;  /* 0x000080800b087890 */ /* 0x000fe4000fffe0ff */
[----:B------:R-:W-:Y:S02]  /*0970*/  UIADD3 UR10, UPT, UPT, UR11, 0x8000, URZ ;  /* 0x000080000b0a7890 */ /* 0x000fe4000fffe0ff */
[----:B------:R1:W-:Y:S04]  /*0980*/  @!P0 STS [R2+0x8100], R5 ;  /* 0x0081000502008388 */ /* 0x0003e80000000800 */
[----:B------:R1:W-:Y:S01]  /*0990*/  @!P0 STS [R2+0x8000], RZ ;  /* 0x008000ff02008388 */ /* 0x0003e20000000800 */
[----:B0-----:R-:W-:-:S13]  /*09a0*/  ISETP.GE.AND P0, PT, R3, 0x1, PT ;  /* 0x000000010300780c */ /* 0x001fda0003f06270 */
[----:B-1----:R-:W-:Y:S05]  /*09b0*/  @!P0 BRA `(.L_x_8) ;  /* 0x00000044009c8947 */ /* 0x002fea0003800000 */
[----:B------:R-:W0:Y:S01]  /*09c0*/  LDC R3, c[0x0][0x360] ;  /* 0x0000d800ff037b82 */ /* 0x000e220000000800 */
[----:B------:R-:W1:Y:S01]  /*09d0*/  LDCU UR4, c[0x0][0x3b8] ;  /* 0x00007700ff0477ac */ /* 0x000e620008000800 */
[----:B------:R-:W-:Y:S01]  /*09e0*/  LOP3.LUT R29, R0, 0x3e0, RZ, 0xc0, !PT ;  /* 0x000003e0001d7812 */ /* 0x000fe200078ec0ff */
[----:B------:R-:W-:-:S03]  /*09f0*/  USHF.L.U32 UR12, UR19, 0x2, URZ ;  /* 0x00000002130c7899 */ /* 0x000fc600080006ff */
[----:B------:R-:W-:Y:S01]  /*0a00*/  LOP3.LUT R27, R29, 0x1f, R0, 0xf8, !PT ;  /* 0x0000001f1d1b7812 */ /* 0x000fe200078ef800 */
[----:B------:R-:W-:Y:S01]  /*0a10*/  USHF.R.U32.HI UR13, URZ, 0x1e, UR19 ;  /* 0x0000001eff0d7899 */ /* 0x000fe20008011613 */
[----:B------:R-:W-:Y:S01]  /*0a20*/  UMOV UR5, UR8 ;  /* 0x0000000800057c82 */ /* 0x000fe20008000000 */
[----:B------:R-:W-:Y:S01]  /*0a30*/  UIADD3 UR15, UPT, UPT, UR11, 0x8180, URZ ;  /* 0x000081800b0f7890 */ /* 0x000fe2000fffe0ff */
[----:B------:R-:W-:Y:S01]  /*0a40*/  IMAD.U32 R32, RZ, RZ, UR12 ;  /* 0x0000000cff207e24 */ /* 0x000fe2000f8e00ff */
[----:B------:R-:W-:Y:S02]  /*0a50*/  LEA R27, R27, UR11, 0x2 ;  /* 0x0000000b1b1b7c11 */ /* 0x000fe4000f8e10ff */
[----:B------:R-:W-:Y:S01]  /*0a60*/  IMAD.U32 R33, RZ, RZ, UR13 ;  /* 0x0000000dff217e24 */ /* 0x000fe2000f8e00ff */
[----:B-1----:R-:W-:Y:S01]  /*0a70*/  UIADD3 UR4, UPT, UPT, UR4, -0x1, URZ ;  /* 0xffffffff04047890 */ /* 0x002fe2000fffe0ff */
[----:B0-----:R-:W0:Y:S01]  /*0a80*/  I2F.U32.RP R2, R3 ;  /* 0x0000000300027306 */ /* 0x001e220000209000 */
[----:B------:R-:W-:-:S02]  /*0a90*/  IADD3 R28, PT, PT, R0, R3, RZ ;  /* 0x00000003001c7210 */ /* 0x000fc40007ffe0ff */
[----:B------:R-:W-:Y:S02]  /*0aa0*/  ISETP.NE.U32.AND P2, PT, R3, RZ, PT ;  /* 0x000000ff0300720c */ /* 0x000fe40003f45070 */
[C---:B------:R-:W-:Y:S02]  /*0ab0*/  ISETP.GE.U32.AND P0, PT, R28.reuse, 0x20, PT ;  /* 0x000000201c00780c */ /* 0x040fe40003f06070 */
[----:B------:R-:W-:Y:S02]  /*0ac0*/  VIMNMX.U32 R7, PT, PT, R28, 0x20, !PT ;  /* 0x000000201c077848 */ /* 0x000fe40007fe0000 */
[----:B------:R-:W-:Y:S02]  /*0ad0*/  SEL R26, RZ, 0x1, P0 ;  /* 0x00000001ff1a7807 */ /* 0x000fe40000000000 */
[----:B------:R-:W-:Y:S01]  /*0ae0*/  IADD3 R25, PT, PT, -R31, UR4, RZ ;  /* 0x000000041f197c10 */ /* 0x000fe2000fffe1ff */
[----:B0-----:R-:W0:Y:S03]  /*0af0*/  MUFU.RCP R2, R2 ;  /* 0x0000000200027308 */ /* 0x001e260000001000 */
[----:B------:R-:W-:Y:S01]  /*0b00*/  LOP3.LUT R25, R25, 0x60, RZ, 0xc0, !PT ;  /* 0x0000006019197812 */ /* 0x000fe200078ec0ff */
[----:B0-----:R-:W-:Y:S01]  /*0b10*/  VIADD R4, R2, 0xffffffe ;  /* 0x0ffffffe02047836 */ /* 0x001fe20000000000 */
[----:B------:R-:W-:-:S03]  /*0b20*/  IADD3 R2, PT, PT, R7, -R28, -R26 ;  /* 0x8000001c07027210 */ /* 0x000fc60007ffe81a */
[----:B------:R0:W1:Y:S02]  /*0b30*/  F2I.FTZ.U32.TRUNC.NTZ R5, R4 ;  /* 0x0000000400057305 */ /* 0x000064000021f000 */
[----:B0-----:R-:W-:Y:S02]  /*0b40*/  IMAD.MOV.U32 R4, RZ, RZ, RZ ;  /* 0x000000ffff047224 */ /* 0x001fe400078e00ff */
[----:B-1----:R-:W-:-:S04]  /*0b50*/  IMAD.MOV R8, RZ, RZ, -R5 ;  /* 0x000000ffff087224 */ /* 0x002fc800078e0a05 */
[----:B------:R-:W-:-:S04]  /*0b60*/  IMAD R9, R8, R3, RZ ;  /* 0x0000000308097224 */ /* 0x000fc800078e02ff */
[----:B------:R-:W-:-:S06]  /*0b70*/  IMAD.HI.U32 R5, R5, R9, R4 ;  /* 0x0000000905057227 */ /* 0x000fcc00078e0004 */
[----:B------:R-:W-:-:S04]  /*0b80*/  IMAD.HI.U32 R5, R5, R2, RZ ;  /* 0x0000000205057227 */ /* 0x000fc800078e00ff */
[----:B------:R-:W-:-:S04]  /*0b90*/  IMAD.MOV R4, RZ, RZ, -R5 ;  /* 0x000000ffff047224 */ /* 0x000fc800078e0a05 */
[----:B------:R-:W-:Y:S02]  /*0ba0*/  IMAD R2, R3, R4, R2 ;  /* 0x0000000403027224 */ /* 0x000fe400078e0202 */
[----:B------:R-:W-:-:S03]  /*0bb0*/  IMAD.IADD R4, R28, 0x1, R3 ;  /* 0x000000011c047824 */ /* 0x000fc600078e0203 */
[----:B------:R-:W-:-:S13]  /*0bc0*/  ISETP.GE.U32.AND P0, PT, R2, R3, PT ;  /* 0x000000030200720c */ /* 0x000fda0003f06070 */
[----:B------:R-:W-:Y:S02]  /*0bd0*/  @P0 IMAD.IADD R2, R2, 0x1, -R3 ;  /* 0x0000000102020824 */ /* 0x000fe400078e0a03 */
[----:B------:R-:W-:-:S03]  /*0be0*/  @P0 VIADD R5, R5, 0x1 ;  /* 0x0000000105050836 */ /* 0x000fc60000000000 */
[----:B------:R-:W-:Y:S01]  /*0bf0*/  ISETP.GE.U32.AND P1, PT, R2, R3, PT ;  /* 0x000000030200720c */ /* 0x000fe20003f26070 */
[----:B------:R-:W-:-:S05]  /*0c00*/  VIADD R2, R6, 0x1800000 ;  /* 0x0180000006027836 */ /* 0x000fca0000000000 */
[----:B------:R-:W-:-:S04]  /*0c10*/  LOP3.LUT R2, R2, 0x7f800000, RZ, 0xc0, !PT ;  /* 0x7f80000002027812 */ /* 0x000fc800078ec0ff */
[----:B------:R-:W-:Y:S02]  /*0c20*/  ISETP.GT.U32.AND P0, PT, R2, 0x1ffffff, PT ;  /* 0x01ffffff0200780c */ /* 0x000fe40003f04070 */
[C---:B------:R-:W-:Y:S01]  /*0c30*/  LEA R2, R30.reuse, UR11, 0x8 ;  /* 0x0000000b1e027c11 */ /* 0x040fe2000f8e40ff */
[----:B------:R-:W-:Y:S02]  /*0c40*/  IMAD.SHL.U32 R30, R30, 0x40, RZ ;  /* 0x000000401e1e7824 */ /* 0x000fe400078e00ff */
[----:B------:R-:W-:Y:S01]  /*0c50*/  @P1 VIADD R5, R5, 0x1 ;  /* 0x0000000105051836 */ /* 0x000fe20000000000 */
[----:B------:R-:W-:Y:S01]  /*0c60*/  @!P2 LOP3.LUT R5, RZ, R3, RZ, 0x33, !PT ;  /* 0x00000003ff05a212 */ /* 0x000fe200078e33ff */
[----:B------:R-:W-:Y:S01]  /*0c70*/  VIADD R2, R2, 0x6180 ;  /* 0x0000618002027836 */ /* 0x000fe20000000000 */
[----:B------:R-:W-:Y:S02]  /*0c80*/  LOP3.LUT R24, R31, R30, RZ, 0xfc, !PT ;  /* 0x0000001e1f187212 */ /* 0x000fe400078efcff */
[----:B------:R-:W-:Y:S01]  /*0c90*/  IADD3 R26, PT, PT, R26, R5, RZ ;  /* 0x000000051a1a7210 */ /* 0x000fe20007ffe0ff */
[----:B------:R-:W-:Y:S01]  /*0ca0*/  IMAD.IADD R5, R4, 0x1, R3 ;  /* 0x0000000104057824 */ /* 0x000fe200078e0203 */
[----:B------:R-:W-:-:S02]  /*0cb0*/  LEA R24, R24, UR11, 0x2 ;  /* 0x0000000b18187c11 */ /* 0x000fc4000f8e10ff */
[----:B------:R-:W-:Y:S01]  /*0cc0*/  LOP3.LUT R7, R26, 0x3, RZ, 0xc0, !PT ;  /* 0x000000031a077812 */ /* 0x000fe200078ec0ff */
[----:B------:R-:W-:Y:S06]  /*0cd0*/  @P0 BRA `(.L_x_9) ;  /* 0x00000000000c0947 */ /* 0x000fec0003800000 */
[----:B------:R-:W-:-:S07]  /*0ce0*/  MOV R8, 0xd00 ;  /* 0x00000d0000087802 */ /* 0x000fce0000000f00 */
[----:B------:R-:W-:Y:S05]  /*0cf0*/  CALL.REL.NOINC `($__internal_0_$__cuda_sm20_rcp_rn_f32_slowpath) ;  /* 0x0000005400247944 */ /* 0x000fea0003c00000 */
[----:B------:R-:W-:Y:S05]  /*0d00*/  BRA `(.L_x_10) ;  /* 0x0000000000107947 */ /* 0x000fea0003800000 */
.L_x_9:
[----:B------:R-:W0:Y:S02]  /*0d10*/  MUFU.RCP R9, R6 ;  /* 0x0000000600097308 */ /* 0x000e240000001000 */
[----:B0-----:R-:W-:-:S04]  /*0d20*/  FFMA R8, R9, R6, -1 ;  /* 0xbf80000009087423 */ /* 0x001fc80000000006 */
[----:B------:R-:W-:-:S04]  /*0d30*/  FADD.FTZ R8, -R8, -RZ ;  /* 0x800000ff08087221 */ /* 0x000fc80000010100 */
[----:B------:R-:W-:-:S07]  /*0d40*/  FFMA R6, R9, R8, R9 ;  /* 0x0000000809067223 */ /* 0x000fce0000000009 */
.L_x_10:
[----:B------:R-:W0:Y:S01]  /*0d50*/  LDCU UR11, c[0x0][0x3b8] ;  /* 0x00007700ff0b77ac */ /* 0x000e220008000800 */
[----:B------:R-:W1:Y:S01]  /*0d60*/  LDCU UR24, c[0x0][0x3b0] ;  /* 0x00007600ff1877ac */ /* 0x000e620008000800 */
[----:B------:R-:W-:Y:S01]  /*0d70*/  UMOV UR4, URZ ;  /* 0x000000ff00047c82 */ /* 0x000fe20008000000 */
[----:B0-----:R-:W-:-:S12]  /*0d80*/  ULOP3.LUT UR11, UR11, 0x7ffffff8, URZ, 0xc0, !UPT ;  /* 0x7ffffff80b0b7892 */ /* 0x001fd8000f8ec0ff */
.L_x_63:
[----:B0-----:R-:W0:Y:S01]  /*0d90*/  LDCU UR8, c[0x0][0x3ac] ;  /* 0x00007580ff0877ac */ /* 0x001e220008000800 */
[----:B--23--:R-:W-:Y:S01]  /*0da0*/  LOP3.LUT R12, R0, 0x1f, RZ, 0xc0, !PT ;  /* 0x0000001f000c7812 */ /* 0x00cfe200078ec0ff */
[----:B------:R-:W-:Y:S01]  /*0db0*/  BSSY.RECONVERGENT B0, `(.L_x_11) ;  /* 0x0000189000007945 */ /* 0x000fe20003800200 */
[----:B-1----:R-:W-:Y:S01]  /*0dc0*/  MOV R9, UR4 ;  /* 0x0000000400097c02 */ /* 0x002fe20008000f00 */
[----:B------:R-:W2:Y:S01]  /*0dd0*/  LDCU UR14, c[0x0][0x3b0] ;  /* 0x00007600ff0e77ac */ /* 0x000ea20008000800 */
[----:B------:R-:W3:Y:S01]  /*0de0*/  LDCU UR34, c[0x0][0x3b8] ;  /* 0x00007700ff2277ac */ /* 0x000ee20008000800 */
[----:B-1----:R-:W-:Y:S01]  /*0df0*/  UISETP.LT.AND UP0, UPT, UR24, 0x20, UPT ;  /* 0x000000201800788c */ /* 0x002fe2000bf01270 */
[----:B------:R-:W-:Y:S01]  /*0e00*/  UMOV UR13, UR9 ;  /* 0x00000009000d7c82 */ /* 0x000fe20008000000 */
[----:B------:R-:W1:Y:S01]  /*0e10*/  LDCU.128 UR20, c[0x0][0x390] ;  /* 0x00007200ff1477ac */ /* 0x000e620008000c00 */
[----:B0-----:R-:W-:Y:S01]  /*0e20*/  I2FP.F32.S32 R8, UR8 ;  /* 0x0000000800087c45 */ /* 0x001fe20008201400 */
[----:B------:R-:W-:Y:S01]  /*0e30*/  USEL UR12, UR24, 0x20, UP0 ;  /* 0x00000020180c7887 */ /* 0x000fe20008000000 */
[----:B------:R-:W-:Y:S01]  /*0e40*/  UMOV UR8, UR10 ;  /* 0x0000000a00087c82 */ /* 0x000fe20008000000 */
[----:B--2---:R-:W-:-:S02]  /*0e50*/  UIMAD UR14, UR4, -0x20, UR14 ;  /* 0xffffffe0040e78a4 */ /* 0x004fc4000f8e020e */
[----:B------:R-:W-:Y:S01]  /*0e60*/  FMUL R8, R8, 0.03125 ;  /* 0x3d00000008087820 */ /* 0x000fe20000400000 */
[----:B------:R-:W-:Y:S01]  /*0e70*/  UISETP.LT.AND UP0, UPT, UR12, 0x1, UPT ;  /* 0x000000010c00788c */ /* 0x000fe2000bf01270 */
[----:B---3--:R-:W-:Y:S01]  /*0e80*/  ISETP.GE.AND P0, PT, R31, UR34, PT ;  /* 0x000000221f007c0c */ /* 0x008fe2000bf06270 */
[----:B------:R-:W-:-:S03]  /*0e90*/  UIADD3 UR4, UPT, UPT, UR4, 0x1, URZ ;  /* 0x0000000104047890 */ /* 0x000fc6000fffe0ff */
[----:B------:R-:W0:Y:S01]  /*0ea0*/  F2I.CEIL.NTZ R8, R8 ;  /* 0x0000000800087305 */ /* 0x000e22000020b100 */
[----:B------:R-:W-:Y:S01]  /*0eb0*/  ISETP.GE.OR P0, PT, R12, UR14, P0 ;  /* 0x0000000e0c007c0c */ /* 0x000fe20008706670 */
[----:B------:R-:W-:Y:S01]  /*0ec0*/  USEL UR12, UR12, 0x1, !UP0 ;  /* 0x000000010c0c7887 */ /* 0x000fe2000c000000 */
[----:B------:R-:W-:Y:S01]  /*0ed0*/  UMOV UR10, UR5 ;  /* 0x00000005000a7c82 */ /* 0x000fe20008000000 */
[----:B------:R-:W-:Y:S02]  /*0ee0*/  UMOV UR9, UR15 ;  /* 0x0000000f00097c82 */ /* 0x000fe40008000000 */
[----:B------:R-:W-:Y:S02]  /*0ef0*/  ULOP3.LUT UR26, UR12, 0x7, URZ, 0xc0, !UPT ;  /* 0x000000070c1a7892 */ /* 0x000fe4000f8ec0ff */
[----:B------:R-:W-:Y:S02]  /*0f00*/  ULOP3.LUT UR32, UR12, 0xf, URZ, 0xc0, !UPT ;  /* 0x0000000f0c207892 */ /* 0x000fe4000f8ec0ff */
[----:B------:R-:W-:-:S02]  /*0f10*/  ULOP3.LUT UR27, UR12, 0x3, URZ, 0xc0, !UPT ;  /* 0x000000030c1b7892 */ /* 0x000fc4000f8ec0ff */
[----:B------:R-:W-:Y:S02]  /*0f20*/  UIADD3 UR25, UPT, UPT, UR26, -0x1, URZ ;  /* 0xffffffff1a197890 */ /* 0x000fe4000fffe0ff */
[----:B------:R-:W-:Y:S01]  /*0f30*/  UIADD3 UR33, UPT, UPT, UR32, -0x1, URZ ;  /* 0xffffffff20217890 */ /* 0x000fe2000fffe0ff */
[----:B0-----:R-:W-:Y:S01]  /*0f40*/  ISETP.NE.AND P1, PT, R8, UR4, PT ;  /* 0x0000000408007c0c */ /* 0x001fe2000bf25270 */
[----:B-1--4-:R-:W-:-:S12]  /*0f50*/  @P0 BRA `(.L_x_12) ;  /* 0x0000001400b80947 */ /* 0x012fd80003800000 */
[----:B------:R-:W-:Y:S01]  /*0f60*/  ISETP.NE.AND P0, PT, R25, 0x60, PT ;  /* 0x000000601900780c */ /* 0x000fe20003f05270 */
[----:B------:R-:W-:Y:S01]  /*0f70*/  BSSY.RECONVERGENT B1, `(.L_x_13) ;  /* 0x0000034000017945 */ /* 0x000fe20003800200 */
[----:B------:R-:W-:Y:S02]  /*0f80*/  IMAD R12, R9, 0x20, R12 ;  /* 0x00000020090c7824 */ /* 0x000fe400078e020c */
[----:B------:R-:W-:-:S09]  /*0f90*/  IMAD.MOV.U32 R13, RZ, RZ, R31 ;  /* 0x000000ffff0d7224 */ /* 0x000fd200078e001f */
[----:B------:R-:W-:Y:S05]  /*0fa0*/  @!P0 BRA `(.L_x_14) ;  /* 0x0000000000c08947 */ /* 0x000fea0003800000 */
[----:B------:R-:W0:Y:S01]  /*0fb0*/  LDCU UR5, c[0x0][0x3b4] ;  /* 0x00007680ff0577ac */ /* 0x000e220008000800 */
[----:B------:R-:W1:Y:S08]  /*0fc0*/  LDC.64 R8, c[0x0][0x390] ;  /* 0x0000e400ff087b82 */ /* 0x000e700000000a00 */
[----:B------:R-:W2:Y:S01]  /*0fd0*/  LDC.64 R10, c[0x0][0x398] ;  /* 0x0000e600ff0a7b82 */ /* 0x000ea20000000a00 */
[----:B0-----:R-:W-:-:S05]  /*0fe0*/  IMAD R19, R12, UR5, R31 ;  /* 0x000000050c137c24 */ /* 0x001fca000f8e021f */
[----:B------:R-:W-:-:S04]  /*0ff0*/  IADD3 R18, P0, PT, R19, UR19, RZ ;  /* 0x0000001313127c10 */ /* 0x000fc8000ff1e0ff */
[----:B------:R-:W-:Y:S01]  /*1000*/  LEA.HI.X.SX32 R13, R19, RZ, 0x1, P0 ;  /* 0x000000ff130d7211 */ /* 0x000fe200000f0eff */
[----:B------:R-:W-:-:S03]  /*1010*/  IMAD.SHL.U32 R15, R18, 0x4, RZ ;  /* 0x00000004120f7824 */ /* 0x000fc600078e00ff */
[----:B------:R-:W-:Y:S02]  /*1020*/  SHF.L.U64.HI R18, R18, 0x2, R13 ;  /* 0x0000000212127819 */ /* 0x000fe4000001020d */
[C---:B-1----:R-:W-:Y:S02]  /*1030*/  IADD3 R16, P0, PT, R15.reuse, R8, RZ ;  /* 0x000000080f107210 */ /* 0x042fe40007f1e0ff */
[----:B--2---:R-:W-:-:S03]  /*1040*/  IADD3 R14, P2, PT, R15, R10, RZ ;  /* 0x0000000a0f0e7210 */ /* 0x004fc60007f5e0ff */
[C---:B------:R-:W-:Y:S02]  /*1050*/  IMAD.X R17, R18.reuse, 0x1, R9, P0 ;  /* 0x0000000112117824 */ /* 0x040fe400000e0609 */
[----:B------:R-:W-:-:S04]  /*1060*/  IMAD.X R15, R18, 0x1, R11, P2 ;  /* 0x00000001120f7824 */ /* 0x000fc800010e060b */
[----:B------:R-:W2:Y:S04]  /*1070*/  LDG.E R17, desc[UR16][R16.64] ;  /* 0x0000001010117981 */ /* 0x000ea8000c1e1900 */
[----:B------:R-:W3:Y:S01]  /*1080*/  LDG.E R15, desc[UR16][R14.64] ;  /* 0x000000100e0f7981 */ /* 0x000ee2000c1e1900 */
[----:B------:R-:W-:Y:S02]  /*1090*/  ISETP.NE.AND P0, PT, R25, RZ, PT ;  /* 0x000000ff1900720c */ /* 0x000fe40003f05270 */
[----:B------:R-:W-:Y:S01]  /*10a0*/  LOP3.LUT R13, R31, 0x20, RZ, 0xfc, !PT ;  /* 0x000000201f0d7812 */ /* 0x000fe200078efcff */
[----:B--2---:R0:W-:Y:S04]  /*10b0*/  STS [R24+0x4000], R17 ;  /* 0x0040001118007388 */ /* 0x0041e80000000800 */
[----:B---3--:R0:W-:Y:S06]  /*10c0*/  STS [R24+0x6000], R15 ;  /* 0x0060000f18007388 */ /* 0x0081ec0000000800 */
[----:B------:R-:W-:Y:S05]  /*10d0*/  @!P0 BRA `(.L_x_14) ;  /* 0x0000000000748947 */ /* 0x000fea0003800000 */
[----:B------:R-:W-:Y:S01]  /*10e0*/  ISETP.NE.AND P0, PT, R25, 0x20, PT ;  /* 0x000000201900780c */ /* 0x000fe20003f05270 */
[----:B------:R-:W-:-:S05]  /*10f0*/  VIADD R13, R19, 0x20 ;  /* 0x00000020130d7836 */ /* 0x000fca0000000000 */
[----:B------:R-:W-:-:S04]  /*1100*/  IADD3 R20, P2, PT, R13, UR19, RZ ;  /* 0x000000130d147c10 */ /* 0x000fc8000ff5e0ff */
[----:B------:R-:W-:Y:S01]  /*1110*/  LEA.HI.X.SX32 R13, R13, RZ, 0x1, P2 ;  /* 0x000000ff0d0d7211 */ /* 0x000fe200010f0eff */
[C---:B0-----:R-:W-:Y:S02]  /*1120*/  IMAD.SHL.U32 R17, R20.reuse, 0x4, RZ ;  /* 0x0000000414117824 */ /* 0x041fe400078e00ff */
[----:B------:R-:W-:Y:S02]  /*1130*/  @P0 IADD3 R14, PT, PT, R19, 0x40, RZ ;  /* 0x00000040130e0810 */ /* 0x000fe40007ffe0ff */
[----:B------:R-:W-:Y:S02]  /*1140*/  SHF.L.U64.HI R20, R20, 0x2, R13 ;  /* 0x0000000214147819 */ /* 0x000fe4000001020d */
[C---:B------:R-:W-:Y:S02]  /*1150*/  @P0 IADD3 R18, P3, PT, R14.reuse, UR19, RZ ;  /* 0x000000130e120c10 */ /* 0x040fe4000ff7e0ff */
[C---:B------:R-:W-:Y:S02]  /*1160*/  IADD3 R16, P2, PT, R17.reuse, R8, RZ ;  /* 0x0000000811107210 */ /* 0x040fe40007f5e0ff */
[----:B------:R-:W-:Y:S01]  /*1170*/  @P0 LEA.HI.X.SX32 R15, R14, RZ, 0x1, P3 ;  /* 0x000000ff0e0f0211 */ /* 0x000fe200018f0eff */
[----:B------:R-:W-:Y:S01]  /*1180*/  @P0 IMAD.SHL.U32 R13, R18, 0x4, RZ ;  /* 0x00000004120d0824 */ /* 0x000fe200078e00ff */
[----:B------:R-:W-:Y:S01]  /*1190*/  IADD3 R14, P3, PT, R17, R10, RZ ;  /* 0x0000000a110e7210 */ /* 0x000fe20007f7e0ff */
[----:B------:R-:W-:Y:S01]  /*11a0*/  IMAD.X R17, R20, 0x1, R9, P2 ;  /* 0x0000000114117824 */ /* 0x000fe200010e0609 */
[----:B------:R-:W-:-:S02]  /*11b0*/  @P0 SHF.L.U64.HI R18, R18, 0x2, R15 ;  /* 0x0000000212120819 */ /* 0x000fc4000001020f */
[C---:B------:R-:W-:Y:S01]  /*11c0*/  @P0 IADD3 R8, P4, PT, R13.reuse, R8, RZ ;  /* 0x000000080d080210 */ /* 0x040fe20007f9e0ff */
[----:B------:R-:W-:Y:S01]  /*11d0*/  IMAD.X R15, R20, 0x1, R11, P3 ;  /* 0x00000001140f7824 */ /* 0x000fe200018e060b */
[----:B------:R-:W-:Y:S01]  /*11e0*/  @P0 IADD3 R10, P5, PT, R13, R10, RZ ;  /* 0x0000000a0d0a0210 */ /* 0x000fe20007fbe0ff */
[----:B------:R-:W2:Y:S02]  /*11f0*/  LDG.E R17, desc[UR16][R16.64] ;  /* 0x0000001010117981 */ /* 0x000ea4000c1e1900 */
[C---:B------:R-:W-:Y:S02]  /*1200*/  @P0 IMAD.X R9, R18.reuse, 0x1, R9, P4 ;  /* 0x0000000112090824 */ /* 0x040fe400020e0609 */
[----:B------:R-:W-:Y:S01]  /*1210*/  @P0 IMAD.X R11, R18, 0x1, R11, P5 ;  /* 0x00000001120b0824 */ /* 0x000fe200028e060b */
[----:B------:R-:W3:Y:S04]  /*1220*/  LDG.E R15, desc[UR16][R14.64] ;  /* 0x000000100e0f7981 */ /* 0x000ee8000c1e1900 */
[----:B------:R-:W4:Y:S04]  /*1230*/  @P0 LDG.E R9, desc[UR16][R8.64] ;  /* 0x0000001008090981 */ /* 0x000f28000c1e1900 */
[----:B------:R-:W5:Y:S01]  /*1240*/  @P0 LDG.E R11, desc[UR16][R10.64] ;  /* 0x000000100a0b0981 */ /* 0x000f62000c1e1900 */
[----:B------:R-:W-:-:S02]  /*1250*/  LOP3.LUT R13, R31, 0x40, RZ, 0xfc, !PT ;  /* 0x000000401f0d7812 */ /* 0x000fc400078efcff */
[----:B------:R-:W-:Y:S01]  /*1260*/  @P0 LOP3.LUT R13, R31, 0x60, RZ, 0xfc, !PT ;  /* 0x000000601f0d0812 */ /* 0x000fe200078efcff */
[----:B--2---:R1:W-:Y:S04]  /*1270*/  STS [R24+0x4080], R17 ;  /* 0x0040801118007388 */ /* 0x0043e80000000800 */
[----:B---3--:R1:W-:Y:S04]  /*1280*/  STS [R24+0x6080], R15 ;  /* 0x0060800f18007388 */ /* 0x0083e80000000800 */
[----:B----4-:R1:W-:Y:S04]  /*1290*/  @P0 STS [R24+0x4100], R9 ;  /* 0x0041000918000388 */ /* 0x0103e80000000800 */
[----:B-----5:R1:W-:Y:S02]  /*12a0*/  @P0 STS [R24+0x6100], R11 ;  /* 0x0061000b18000388 */ /* 0x0203e40000000800 */
.L_x_14:
[----:B------:R-:W-:Y:S05]  /*12b0*/  BSYNC.RECONVERGENT B1 ;  /* 0x0000000000017941 */ /* 0x000fea0003800200 */
.L_x_13:
[----:B------:R-:W2:Y:S02]  /*12c0*/  LDCU UR5, c[0x0][0x3b8] ;  /* 0x00007700ff0577ac */ /* 0x000ea40008000800 */
[----:B--2---:R-:W-:-:S06]  /*12d0*/  UIADD3 UR5, UPT, UPT, UR5, -0x1, URZ ;  /* 0xffffffff05057890 */ /* 0x004fcc000fffe0ff */
[----:B------:R-:W-:-:S04]  /*12e0*/  IADD3 R8, PT, PT, -R31, UR5, RZ ;  /* 0x000000051f087c10 */ /* 0x000fc8000fffe1ff */
[----:B------:R-:W-:-:S13]  /*12f0*/  ISETP.GE.U32.AND P0, PT, R8, 0x60, PT ;  /* 0x000000600800780c */ /* 0x000fda0003f06070 */
[----:B------:R-:W-:Y:S05]  /*1300*/  @!P0 BRA `(.L_x_12) ;  /* 0x0000001000cc8947 */ /* 0x000fea0003800000 */
[----:B------:R-:W0:Y:S01]  /*1310*/  LDCU UR5, c[0x0][0x3b4] ;  /* 0x00007680ff0577ac */ /* 0x000e220008000800 */
[C---:B------:R-:W-:Y:S01]  /*1320*/  IADD3 R8, PT, PT, -R13.reuse, UR34, RZ ;  /* 0x000000220d087c10 */ /* 0x040fe2000fffe1ff */
[----:B------:R-:W-:Y:S01]  /*1330*/  BSSY.RECONVERGENT B1, `(.L_x_15) ;  /* 0x00000b0000017945 */ /* 0x000fe20003800200 */
[----:B------:R-:W-:Y:S02]  /*1340*/  PLOP3.LUT P0, PT, PT, PT, PT, 0x80, 0x8 ;  /* 0x000000000008781c */ /* 0x000fe40003f0f070 */
[----:B------:R-:W-:Y:S01]  /*1350*/  ISETP.GT.AND P2, PT, R8, 0x180, PT ;  /* 0x000001800800780c */ /* 0x000fe20003f44270 */
[----:B01----:R-:W-:Y:S01]  /*1360*/  IMAD R17, R12, UR5, R13 ;  /* 0x000000050c117c24 */ /* 0x003fe2000f8e020d */
[----:B------:R-:W-:-:S03]  /*1370*/  LEA R12, R13, R2, 0x2 ;  /* 0x000000020d0c7211 */ /* 0x000fc600078e10ff */
[C---:B------:R-:W-:Y:S02]  /*1380*/  VIADD R21, R17.reuse, 0x60 ;  /* 0x0000006011157836 */ /* 0x040fe40000000000 */
[C---:B------:R-:W-:Y:S02]  /*1390*/  VIADD R19, R17.reuse, 0x40 ;  /* 0x0000004011137836 */ /* 0x040fe40000000000 */
[----:B------:R-:W-:-:S04]  /*13a0*/  VIADD R23, R17, 0x20 ;  /* 0x0000002011177836 */ /* 0x000fc80000000000 */
[----:B------:R-:W-:Y:S05]  /*13b0*/  @!P2 BRA `(.L_x_16) ;  /* 0x00000008009ca947 */ /* 0x000fea0003800000 */
[----:B------:R-:W-:Y:S01]  /*13c0*/  IMAD.U32 R16, RZ, RZ, UR34 ;  /* 0x00000022ff107e24 */ /* 0x000fe2000f8e00ff */
[----:B------:R-:W-:-:S03]  /*13d0*/  PLOP3.LUT P0, PT, PT, PT, PT, 0x8, 0x80 ;  /* 0x000000000080781c */ /* 0x000fc60003f0e170 */
[----:B------:R-:W-:-:S10]  /*13e0*/  VIADD R16, R16, 0xfffffe80 ;  /* 0xfffffe8010107836 */ /* 0x000fd40000000000 */
.L_x_17:
[----:B------:R-:W-:-:S03]  /*13f0*/  IMAD.WIDE R8, R17, 0x4, R32 ;  /* 0x0000000411087825 */ /* 0x000fc600078e0220 */
[C---:B------:R-:W-:Y:S02]  /*1400*/  IADD3 R34, P3, PT, R8.reuse, UR22, RZ ;  /* 0x0000001608227c10 */ /* 0x040fe4000ff7e0ff */
[----:B------:R-:W-:Y:S02]  /*1410*/  IADD3 R36, P2, PT, R8, UR20, RZ ;  /* 0x0000001408247c10 */ /* 0x000fe4000ff5e0ff */
[C---:B------:R-:W-:Y:S02]  /*1420*/  IADD3.X R35, PT, PT, R9.reuse, UR23, RZ, P3, !PT ;  /* 0x0000001709237c10 */ /* 0x040fe40009ffe4ff */
[----:B------:R-:W-:Y:S01]  /*1430*/  IADD3.X R37, PT, PT, R9, UR21, RZ, P2, !PT ;  /* 0x0000001509257c10 */ /* 0x000fe200097fe4ff */
[----:B------:R-:W-:Y:S02]  /*1440*/  IMAD.WIDE R8, R21, 0x4, R32 ;  /* 0x0000000415087825 */ /* 0x000fe400078e0220 */
[----:B------:R-:W2:Y:S01]  /*1450*/  LDG.E R34, desc[UR16][R34.64] ;  /* 0x0000001022227981 */ /* 0x000ea2000c1e1900 */
[----:B------:R-:W-:-:S03]  /*1460*/  IADD3 R10, P2, PT, R8, UR20, RZ ;  /* 0x00000014080a7c10 */ /* 0x000fc6000ff5e0ff */
[----:B------:R-:W3:Y:S01]  /*1470*/  LDG.E R36, desc[UR16][R36.64] ;  /* 0x0000001024247981 */ /* 0x000ee2000c1e1900 */
[----:B------:R-:W-:-:S05]  /*1480*/  IADD3.X R11, PT, PT, R9, UR21, RZ, P2, !PT ;  /* 0x00000015090b7c10 */ /* 0x000fca00097fe4ff */
[----:B------:R0:W4:Y:S01]  /*1490*/  LDG.E R35, desc[UR16][R10.64] ;  /* 0x000000100a237981 */ /* 0x000122000c1e1900 */
[----:B------:R-:W-:-:S04]  /*14a0*/  IADD3 R14, P3, PT, R8, UR22, RZ ;  /* 0x00000016080e7c10 */ /* 0x000fc8000ff7e0ff */
[----:B------:R-:W-:Y:S01]  /*14b0*/  IADD3.X R15, PT, PT, R9, UR23, RZ, P3, !PT ;  /* 0x00000017090f7c10 */ /* 0x000fe20009ffe4ff */
[----:B------:R-:W-:-:S04]  /*14c0*/  IMAD.WIDE R8, R19, 0x4, R32 ;  /* 0x0000000413087825 */ /* 0x000fc800078e0220 */
[----:B------:R-:W5:Y:S01]  /*14d0*/  LDG.E R37, desc[UR16][R14.64] ;  /* 0x000000100e257981 */ /* 0x000f62000c1e1900 */
[C---:B0-----:R-:W-:Y:S02]  /*14e0*/  IADD3 R10, P2, PT, R8.reuse, UR20, RZ ;  /* 0x00000014080a7c10 */ /* 0x041fe4000ff5e0ff */
[----:B------:R-:W-:Y:S02]  /*14f0*/  IADD3 R8, P3, PT, R8, UR22, RZ ;  /* 0x0000001608087c10 */ /* 0x000fe4000ff7e0ff */
[C---:B------:R-:W-:Y:S02]  /*1500*/  IADD3.X R11, PT, PT, R9.reuse, UR21, RZ, P2, !PT ;  /* 0x00000015090b7c10 */ /* 0x040fe400097fe4ff */
[----:B------:R-:W-:-:S03]  /*1510*/  IADD3.X R9, PT, PT, R9, UR23, RZ, P3, !PT ;  /* 0x0000001709097c10 */ /* 0x000fc60009ffe4ff */
[----:B------:R-:W5:Y:S04]  /*1520*/  LDG.E R18, desc[UR16][R10.64] ;  /* 0x000000100a127981 */ /* 0x000f68000c1e1900 */
[----:B------:R0:W5:Y:S02]  /*1530*/  LDG.E R20, desc[UR16][R8.64] ;  /* 0x0000001008147981 */ /* 0x000164000c1e1900 */
[----:B0-----:R-:W-:-:S03]  /*1540*/  IMAD.WIDE R8, R23, 0x4, R32 ;  /* 0x0000000417087825 */ /* 0x001fc600078e0220 */
[----:B------:R-:W-:-:S04]  /*1550*/  IADD3 R10, P2, PT, R8, UR20, RZ ;  /* 0x00000014080a7c10 */ /* 0x000fc8000ff5e0ff */
[----:B------:R-:W-:Y:S02]  /*1560*/  IADD3.X R11, PT, PT, R9, UR21, RZ, P2, !PT ;  /* 0x00000015090b7c10 */ /* 0x000fe400097fe4ff */
[----:B------:R-:W-:-:S03]  /*1570*/  IADD3 R14, P2, PT, R8, UR22, RZ ;  /* 0x00000016080e7c10 */ /* 0x000fc6000ff5e0ff */
[----:B------:R0:W5:Y:S01]  /*1580*/  LDG.E R22, desc[UR16][R10.64] ;  /* 0x000000100a167981 */ /* 0x000162000c1e1900 */
[----:B------:R-:W-:-:S06]  /*1590*/  IADD3.X R15, PT, PT, R9, UR23, RZ, P2, !PT ;  /* 0x00000017090f7c10 */ /* 0x000fcc00097fe4ff */
[----:B------:R-:W5:Y:S01]  /*15a0*/  LDG.E R15, desc[UR16][R14.64] ;  /* 0x000000100e0f7981 */ /* 0x000f62000c1e1900 */
[----:B------:R-:W-:-:S04]  /*15b0*/  VIADD R9, R17, 0x80 ;  /* 0x0000008011097836 */ /* 0x000fc80000000000 */
[----:B0-----:R-:W-:-:S03]  /*15c0*/  IMAD.WIDE R10, R9, 0x4, R32 ;  /* 0x00000004090a7825 */ /* 0x001fc600078e0220 */
[----:B------:R-:W-:-:S04]  /*15d0*/  IADD3 R8, P2, PT, R10, UR20, RZ ;  /* 0x000000140a087c10 */ /* 0x000fc8000ff5e0ff */
[----:B------:R-:W-:-:S05]  /*15e0*/  IADD3.X R9, PT, PT, R11, UR21, RZ, P2, !PT ;  /* 0x000000150b097c10 */ /* 0x000fca00097fe4ff */
[----:B------:R0:W5:Y:S01]  /*15f0*/  LDG.E R14, desc[UR16][R8.64] ;  /* 0x00000010080e7981 */ /* 0x000162000c1e1900 */
[----:B------:R-:W-:-:S04]  /*1600*/  IADD3 R10, P2, PT, R10, UR22, RZ ;  /* 0x000000160a0a7c10 */ /* 0x000fc8000ff5e0ff */
[----:B------:R-:W-:Y:S02]  /*1610*/  IADD3.X R11, PT, PT, R11, UR23, RZ, P2, !PT ;  /* 0x000000170b0b7c10 */ /* 0x000fe400097fe4ff */
[----:B0-----:R-:W-:-:S05]  /*1620*/  IADD3 R9, PT, PT, R21, 0x80, RZ ;  /* 0x0000008015097810 */ /* 0x001fca0007ffe0ff */
[----:B------:R-:W-:Y:S01]  /*1630*/  IMAD.WIDE R8, R9, 0x4, R32 ;  /* 0x0000000409087825 */ /* 0x000fe200078e0220 */
[----:B--2---:R0:W-:Y:S04]  /*1640*/  STS [R12+-0x180], R34 ;  /* 0xfffe80220c007388 */ /* 0x0041e80000000800 */
[----:B0-----:R0:W2:Y:S02]  /*1650*/  LDG.E R34, desc[UR16][R10.64] ;  /* 0x000000100a227981 */ /* 0x0010a4000c1e1900 */
[----:B0-----:R-:W-:-:S04]  /*1660*/  IADD3 R10, P2, PT, R8, UR20, RZ ;  /* 0x00000014080a7c10 */ /* 0x001fc8000ff5e0ff */
[----:B------:R-:W-:Y:S02]  /*1670*/  IADD3.X R11, PT, PT, R9, UR21, RZ, P2, !PT ;  /* 0x00000015090b7c10 */ /* 0x000fe400097fe4ff */
[----:B------:R-:W-:-:S04]  /*1680*/  IADD3 R8, P2, PT, R8, UR22, RZ ;  /* 0x0000001608087c10 */ /* 0x000fc8000ff5e0ff */
[----:B------:R-:W-:Y:S01]  /*1690*/  IADD3.X R9, PT, PT, R9, UR23, RZ, P2, !PT ;  /* 0x0000001709097c10 */ /* 0x000fe200097fe4ff */
[----:B----4-:R0:W-:Y:S04]  /*16a0*/  STS [R12+-0x2000], R35 ;  /* 0xffe000230c007388 */ /* 0x0101e80000000800 */
[----:B0-----:R0:W4:Y:S02]  /*16b0*/  LDG.E R35, desc[UR16][R8.64] ;  /* 0x0000001008237981 */ /* 0x001124000c1e1900 */
[----:B0-----:R-:W-:Y:S02]  /*16c0*/  VIADD R9, R19, 0x80 ;  /* 0x0000008013097836 */ /* 0x001fe40000000000 */
[----:B---3--:R0:W-:Y:S02]  /*16d0*/  STS [R12+-0x2180], R36 ;  /* 0xffde80240c007388 */ /* 0x0081e40000000800 */
[----:B------:R-:W-:-:S02]  /*16e0*/  IMAD.WIDE R8, R9, 0x4, R32 ;  /* 0x0000000409087825 */ /* 0x000fc400078e0220 */
[----:B0-----:R0:W3:Y:S02]  /*16f0*/  LDG.E R36, desc[UR16][R10.64] ;  /* 0x000000100a247981 */ /* 0x0010e4000c1e1900 */
[----:B0-----:R-:W-:-:S04]  /*1700*/  IADD3 R10, P2, PT, R8, UR20, RZ ;  /* 0x00000014080a7c10 */ /* 0x001fc8000ff5e0ff */
[----:B------:R-:W-:Y:S02]  /*1710*/  IADD3.X R11, PT, PT, R9, UR21, RZ, P2, !PT ;  /* 0x00000015090b7c10 */ /* 0x000fe400097fe4ff */
[----:B------:R-:W-:-:S04]  /*1720*/  IADD3 R8, P2, PT, R8, UR22, RZ ;  /* 0x0000001608087c10 */ /* 0x000fc8000ff5e0ff */
[----:B------:R-:W-:Y:S01]  /*1730*/  IADD3.X R9, PT, PT, R9, UR23, RZ, P2, !PT ;  /* 0x0000001709097c10 */ /* 0x000fe200097fe4ff */
[----:B-----5:R0:W-:Y:S04]  /*1740*/  STS [R12+-0x2080], R18 ;  /* 0xffdf80120c007388 */ /* 0x0201e80000000800 */
[----:B0-----:R0:W5:Y:S02]  /*1750*/  LDG.E R18, desc[UR16][R8.64] ;  /* 0x0000001008127981 */ /* 0x001164000c1e1900 */
[----:B0-----:R-:W-:Y:S02]  /*1760*/  VIADD R9, R23, 0x80 ;  /* 0x0000008017097836 */ /* 0x001fe40000000000 */
[----:B------:R0:W-:Y:S02]  /*1770*/  STS [R12], R37 ;  /* 0x000000250c007388 */ /* 0x0001e40000000800 */
[----:B------:R-:W-:-:S02]  /*1780*/  IMAD.WIDE R8, R9, 0x4, R32 ;  /* 0x0000000409087825 */ /* 0x000fc400078e0220 */
[----:B0-----:R0:W5:Y:S02]  /*1790*/  LDG.E R37, desc[UR16][R10.64] ;  /* 0x000000100a257981 */ /* 0x001164000c1e1900 */
[----:B0-----:R-:W-:-:S04]  /*17a0*/  IADD3 R10, P2, PT, R8, UR20, RZ ;  /* 0x00000014080a7c10 */ /* 0x001fc8000ff5e0ff */
[----:B------:R-:W-:Y:S02]  /*17b0*/  IADD3.X R11, PT, PT, R9, UR21, RZ, P2, !PT ;  /* 0x00000015090b7c10 */ /* 0x000fe400097fe4ff */
[----:B------:R-:W-:-:S04]  /*17c0*/  IADD3 R8, P2, PT, R8, UR22, RZ ;  /* 0x0000001608087c10 */ /* 0x000fc8000ff5e0ff */
[----:B------:R-:W-:Y:S01]  /*17d0*/  IADD3.X R9, PT, PT, R9, UR23, RZ, P2, !PT ;  /* 0x0000001709097c10 */ /* 0x000fe200097fe4ff */
[----:B------:R0:W-:Y:S04]  /*17e0*/  STS [R12+-0x100], R15 ;  /* 0xffff000f0c007388 */ /* 0x0001e80000000800 */
[----:B0-----:R0:W5:Y:S02]  /*17f0*/  LDG.E R15, desc[UR16][R8.64] ;  /* 0x00000010080f7981 */ /* 0x001164000c1e1900 */
[----:B0-----:R-:W-:Y:S02]  /*1800*/  VIADD R9, R17, 0x100 ;  /* 0x0000010011097836 */ /* 0x001fe40000000000 */
[----:B------:R0:W-:Y:S02]  /*1810*/  STS [R12+-0x80], R20 ;  /* 0xffff80140c007388 */ /* 0x0001e40000000800 */
        /* <DEDUP_REMOVED lines=16> */
[----:B--2---:R0:W-:Y:S04]  /*1920*/  STS [R12+0x80], R34 ;  /* 0x000080220c007388 */ /* 0x0041e80000000800 */
[----:B0-----:R-:W2:Y:S04]  /*1930*/  LDG.E R34, desc[UR16][R10.64] ;  /* 0x000000100a227981 */ /* 0x001ea8000c1e1900 */
[----:B----4-:R0:W-:Y:S04]  /*1940*/  STS [R12+0x200], R35 ;  /* 0x000200230c007388 */ /* 0x0101e80000000800 */
[----:B0-----:R0:W4:Y:S02]  /*1950*/  LDG.E R35, desc[UR16][R8.64] ;  /* 0x0000001008237981 */ /* 0x001124000c1e1900 */
[----:B0-----:R-:W-:-:S04]  /*1960*/  VIADD R9, R19, 0x100 ;  /* 0x0000010013097836 */ /* 0x001fc80000000000 */
[----:B------:R-:W-:-:S03]  /*1970*/  IMAD.WIDE R8, R9, 0x4, R32 ;  /* 0x0000000409087825 */ /* 0x000fc600078e0220 */
[----:B------:R-:W-:-:S04]  /*1980*/  IADD3 R10, P2, PT, R8, UR20, RZ ;  /* 0x00000014080a7c10 */ /* 0x000fc8000ff5e0ff */
[----:B------:R-:W-:Y:S02]  /*1990*/  IADD3.X R11, PT, PT, R9, UR21, RZ, P2, !PT ;  /* 0x00000015090b7c10 */ /* 0x000fe400097fe4ff */
[----:B------:R-:W-:-:S04]  /*19a0*/  IADD3 R8, P2, PT, R8, UR22, RZ ;  /* 0x0000001608087c10 */ /* 0x000fc8000ff5e0ff */
[----:B------:R-:W-:Y:S01]  /*19b0*/  IADD3.X R9, PT, PT, R9, UR23, RZ, P2, !PT ;  /* 0x0000001709097c10 */ /* 0x000fe200097fe4ff */
[----:B------:R-:W4:Y:S04]  /*19c0*/  LDG.E R11, desc[UR16][R10.64] ;  /* 0x000000100a0b7981 */ /* 0x000f28000c1e1900 */
[----:B------:R0:W4:Y:S04]  /*19d0*/  LDG.E R10, desc[UR16][R8.64] ;  /* 0x00000010080a7981 */ /* 0x000128000c1e1900 */
[----:B---3--:R1:W-:Y:S02]  /*19e0*/  STS [R12+-0x1e00], R36 ;  /* 0xffe200240c007388 */ /* 0x0083e40000000800 */
[----:B-1----:R-:W-:-:S02]  /*19f0*/  VIADD R36, R23, 0x100 ;  /* 0x0000010017247836 */ /* 0x002fc40000000000 */
[----:B-----5:R1:W-:Y:S02]  /*1a00*/  STS [R12+-0x1e80], R37 ;  /* 0xffe180250c007388 */ /* 0x0203e40000000800 */
[----:B-1----:R-:W-:-:S03]  /*1a10*/  IMAD.WIDE R36, R36, 0x4, R32 ;  /* 0x0000000424247825 */ /* 0x002fc600078e0220 */
[----:B0-----:R-:W-:-:S04]  /*1a20*/  IADD3 R8, P2, PT, R36, UR20, RZ ;  /* 0x0000001424087c10 */ /* 0x001fc8000ff5e0ff */
[----:B------:R-:W-:Y:S01]  /*1a30*/  IADD3.X R9, PT, PT, R37, UR21, RZ, P2, !PT ;  /* 0x0000001525097c10 */ /* 0x000fe200097fe4ff */
[----:B------:R0:W-:Y:S01]  /*1a40*/  STS [R12+0x180], R18 ;  /* 0x000180120c007388 */ /* 0x0001e20000000800 */
[----:B------:R-:W-:-:S04]  /*1a50*/  IADD3 R36, P2, PT, R36, UR22, RZ ;  /* 0x0000001624247c10 */ /* 0x000fc8000ff5e0ff */
[----:B------:R-:W-:Y:S01]  /*1a60*/  IADD3.X R37, PT, PT, R37, UR23, RZ, P2, !PT ;  /* 0x0000001725257c10 */ /* 0x000fe200097fe4ff */
[----:B0-----:R0:W3:Y:S02]  /*1a70*/  LDG.E R18, desc[UR16][R8.64] ;  /* 0x0000001008127981 */ /* 0x0010e4000c1e1900 */
[----:B0-----:R-:W-:Y:S02]  /*1a80*/  IADD3 R9, PT, PT, R17, 0x180, RZ ;  /* 0x0000018011097810 */ /* 0x001fe40007ffe0ff */
[----:B------:R0:W-:Y:S03]  /*1a90*/  STS [R12+0x100], R15 ;  /* 0x0001000f0c007388 */ /* 0x0001e60000000800 */
[----:B------:R-:W-:Y:S01]  /*1aa0*/  IMAD.WIDE R8, R9, 0x4, R32 ;  /* 0x0000000409087825 */ /* 0x000fe200078e0220 */
[----:B0-----:R0:W5:Y:S02]  /*1ab0*/  LDG.E R15, desc[UR16][R36.64] ;  /* 0x00000010240f7981 */ /* 0x001164000c1e1900 */
[----:B0-----:R-:W-:-:S04]  /*1ac0*/  IADD3 R36, P2, PT, R8, UR20, RZ ;  /* 0x0000001408247c10 */ /* 0x001fc8000ff5e0ff */
[----:B------:R-:W-:Y:S02]  /*1ad0*/  IADD3.X R37, PT, PT, R9, UR21, RZ, P2, !PT ;  /* 0x0000001509257c10 */ /* 0x000fe400097fe4ff */
[----:B------:R-:W-:-:S04]  /*1ae0*/  IADD3 R8, P2, PT, R8, UR22, RZ ;  /* 0x0000001608087c10 */ /* 0x000fc8000ff5e0ff */
[----:B------:R-:W-:Y:S01]  /*1af0*/  IADD3.X R9, PT, PT, R9, UR23, RZ, P2, !PT ;  /* 0x0000001709097c10 */ /* 0x000fe200097fe4ff */
[----:B------:R0:W-:Y:S04]  /*1b00*/  STS [R12+-0x1f00], R20 ;  /* 0xffe100140c007388 */ /* 0x0001e80000000800 */
[----:B0-----:R-:W5:Y:S04]  /*1b10*/  LDG.E R20, desc[UR16][R36.64] ;  /* 0x0000001024147981 */ /* 0x001f68000c1e1900 */
[----:B------:R0:W-:Y:S04]  /*1b20*/  STS [R12+0x280], R14 ;  /* 0x0002800e0c007388 */ /* 0x0001e80000000800 */
[----:B0-----:R0:W5:Y:S02]  /*1b30*/  LDG.E R14, desc[UR16][R8.64] ;  /* 0x00000010080e7981 */ /* 0x001164000c1e1900 */
[----:B0-----:R-:W-:-:S04]  /*1b40*/  VIADD R9, R21, 0x180 ;  /* 0x0000018015097836 */ /* 0x001fc80000000000 */
[----:B------:R-:W-:-:S03]  /*1b50*/  IMAD.WIDE R8, R9, 0x4, R32 ;  /* 0x0000000409087825 */ /* 0x000fc600078e0220 */
[----:B------:R-:W-:-:S04]  /*1b60*/  IADD3 R36, P2, PT, R8, UR20, RZ ;  /* 0x0000001408247c10 */ /* 0x000fc8000ff5e0ff */
[C---:B------:R-:W-:Y:S02]  /*1b70*/  IADD3.X R37, PT, PT, R9.reuse, UR21, RZ, P2, !PT ;  /* 0x0000001509257c10 */ /* 0x040fe400097fe4ff */
[----:B------:R-:W-:Y:S01]  /*1b80*/  IADD3 R8, P2, PT, R8, UR22, RZ ;  /* 0x0000001608087c10 */ /* 0x000fe2000ff5e0ff */
[----:B------:R0:W-:Y:S03]  /*1b90*/  STS [R12+-0x1d80], R22 ;  /* 0xffe280160c007388 */ /* 0x0001e60000000800 */
[----:B------:R-:W-:Y:S01]  /*1ba0*/  IADD3.X R9, PT, PT, R9, UR23, RZ, P2, !PT ;  /* 0x0000001709097c10 */ /* 0x000fe200097fe4ff */
[----:B0-----:R-:W5:Y:S04]  /*1bb0*/  LDG.E R22, desc[UR16][R36.64] ;  /* 0x0000001024167981 */ /* 0x001f68000c1e1900 */
[----:B------:R0:W5:Y:S02]  /*1bc0*/  LDG.E R37, desc[UR16][R8.64] ;  /* 0x0000001008257981 */ /* 0x000164000c1e1900 */
[----:B0-----:R-:W-:-:S04]  /*1bd0*/  VIADD R9, R19, 0x180 ;  /* 0x0000018013097836 */ /* 0x001fc80000000000 */
[----:B------:R-:W-:Y:S01]  /*1be0*/  IMAD.WIDE R8, R9, 0x4, R32 ;  /* 0x0000000409087825 */ /* 0x000fe200078e0220 */
[----:B--2---:R0:W-:Y:S02]  /*1bf0*/  STS [R12+-0x1c00], R34 ;  /* 0xffe400220c007388 */ /* 0x0041e40000000800 */
[C---:B0-----:R-:W-:Y:S02]  /*1c00*/  IADD3 R34, P2, PT, R8.reuse, UR20, RZ ;  /* 0x0000001408227c10 */ /* 0x041fe4000ff5e0ff */
[----:B----4-:R0:W-:Y:S02]  /*1c10*/  STS [R12+0x400], R35 ;  /* 0x000400230c007388 */ /* 0x0101e40000000800 */
[----:B0-----:R-:W-:Y:S02]  /*1c20*/  IADD3.X R35, PT, PT, R9, UR21, RZ, P2, !PT ;  /* 0x0000001509237c10 */ /* 0x001fe400097fe4ff */
[----:B------:R-:W-:-:S04]  /*1c30*/  IADD3 R8, P2, PT, R8, UR22, RZ ;  /* 0x0000001608087c10 */ /* 0x000fc8000ff5e0ff */
[----:B------:R-:W-:Y:S01]  /*1c40*/  IADD3.X R9, PT, PT, R9, UR23, RZ, P2, !PT ;  /* 0x0000001709097c10 */ /* 0x000fe200097fe4ff */
[----:B------:R-:W2:Y:S04]  /*1c50*/  LDG.E R35, desc[UR16][R34.64] ;  /* 0x0000001022237981 */ /* 0x000ea8000c1e1900 */
[----:B------:R0:W4:Y:S02]  /*1c60*/  LDG.E R36, desc[UR16][R8.64] ;  /* 0x0000001008247981 */ /* 0x000124000c1e1900 */
[----:B0-----:R-:W-:-:S04]  /*1c70*/  VIADD R9, R23, 0x180 ;  /* 0x0000018017097836 */ /* 0x001fc80000000000 */
[----:B------:R-:W-:Y:S01]  /*1c80*/  IMAD.WIDE R8, R9, 0x4, R32 ;  /* 0x0000000409087825 */ /* 0x000fe200078e0220 */
[----:B------:R-:W-:Y:S04]  /*1c90*/  STS [R12+-0x1c80], R11 ;  /* 0xffe3800b0c007388 */ /* 0x000fe80000000800 */
[----:B------:R0:W-:Y:S02]  /*1ca0*/  STS [R12+0x380], R10 ;  /* 0x0003800a0c007388 */ /* 0x0001e40000000800 */
[----:B0-----:R-:W-:-:S04]  /*1cb0*/  IADD3 R10, P2, PT, R8, UR20, RZ ;  /* 0x00000014080a7c10 */ /* 0x001fc8000ff5e0ff */
[----:B------:R-:W-:Y:S02]  /*1cc0*/  IADD3.X R11, PT, PT, R9, UR21, RZ, P2, !PT ;  /* 0x00000015090b7c10 */ /* 0x000fe400097fe4ff */
[----:B------:R-:W-:-:S04]  /*1cd0*/  IADD3 R8, P2, PT, R8, UR22, RZ ;  /* 0x0000001608087c10 */ /* 0x000fc8000ff5e0ff */
[----:B------:R-:W-:Y:S01]  /*1ce0*/  IADD3.X R9, PT, PT, R9, UR23, RZ, P2, !PT ;  /* 0x0000001709097c10 */ /* 0x000fe200097fe4ff */
[----:B------:R-:W4:Y:S04]  /*1cf0*/  LDG.E R11, desc[UR16][R10.64] ;  /* 0x000000100a0b7981 */ /* 0x000f28000c1e1900 */
[----:B------:R-:W4:Y:S01]  /*1d00*/  LDG.E R34, desc[UR16][R8.64] ;  /* 0x0000001008227981 */ /* 0x000f22000c1e1900 */
[----:B------:R-:W-:-:S05]  /*1d10*/  VIADD R13, R13, 0x200 ;  /* 0x000002000d0d7836 */ /* 0x000fca0000000000 */
[----:B------:R-:W-:Y:S01]  /*1d20*/  ISETP.GE.AND P2, PT, R13, R16, PT ;  /* 0x000000100d00720c */ /* 0x000fe20003f46270 */
[----:B------:R-:W-:Y:S01]  /*1d30*/  VIADD R17, R17, 0x200 ;  /* 0x0000020011117836 */ /* 0x000fe20000000000 */
[----:B------:R-:W-:Y:S01]  /*1d40*/  IADD3 R19, PT, PT, R19, 0x200, RZ ;  /* 0x0000020013137810 */ /* 0x000fe20007ffe0ff */
[----:B------:R-:W-:Y:S02]  /*1d50*/  VIADD R21, R21, 0x200 ;  /* 0x0000020015157836 */ /* 0x000fe40000000000 */
[----:B------:R-:W-:Y:S01]  /*1d60*/  VIADD R23, R23, 0x200 ;  /* 0x0000020017177836 */ /* 0x000fe20000000000 */
[----:B---3--:R-:W-:Y:S04]  /*1d70*/  STS [R12+-0x1d00], R18 ;  /* 0xffe300120c007388 */ /* 0x008fe80000000800 */
[----:B-----5:R-:W-:Y:S04]  /*1d80*/  STS [R12+0x300], R15 ;  /* 0x0003000f0c007388 */ /* 0x020fe80000000800 */
[----:B------:R-:W-:Y:S04]  /*1d90*/  STS [R12+-0x1b80], R20 ;  /* 0xffe480140c007388 */ /* 0x000fe80000000800 */
[----:B------:R-:W-:Y:S04]  /*1da0*/  STS [R12+0x480], R14 ;  /* 0x0004800e0c007388 */ /* 0x000fe80000000800 */
[----:B------:R-:W-:Y:S04]  /*1db0*/  STS [R12+-0x1a00], R22 ;  /* 0xffe600160c007388 */ /* 0x000fe80000000800 */
[----:B------:R-:W-:Y:S04]  /*1dc0*/  STS [R12+0x600], R37 ;  /* 0x000600250c007388 */ /* 0x000fe80000000800 */
[----:B--2---:R-:W-:Y:S04]  /*1dd0*/  STS [R12+-0x1a80], R35 ;  /* 0xffe580230c007388 */ /* 0x004fe80000000800 */
[----:B----4-:R-:W-:Y:S04]  /*1de0*/  STS [R12+0x580], R36 ;  /* 0x000580240c007388 */ /* 0x010fe80000000800 */
[----:B------:R-:W-:Y:S04]  /*1df0*/  STS [R12+-0x1b00], R11 ;  /* 0xffe5000b0c007388 */ /* 0x000fe80000000800 */
[----:B------:R0:W-:Y:S02]  /*1e00*/  STS [R12+0x500], R34 ;  /* 0x000500220c007388 */ /* 0x0001e40000000800 */
[----:B0-----:R-:W-:Y:S01]  /*1e10*/  VIADD R12, R12, 0x800 ;  /* 0x000008000c0c7836 */ /* 0x001fe20000000000 */
[----:B------:R-:W-:Y:S06]  /*1e20*/  @!P2 BRA `(.L_x_17) ;  /* 0xfffffff40070a947 */ /* 0x000fec000383ffff */
.L_x_16:
[----:B------:R-:W-:Y:S05]  /*1e30*/  BSYNC.RECONVERGENT B1 ;  /* 0x0000000000017941 */ /* 0x000fea0003800200 */
.L_x_15:
[----:B------:R-:W-:Y:S01]  /*1e40*/  IADD3 R8, PT, PT, -R13, UR34, RZ ;  /* 0x000000220d087c10 */ /* 0x000fe2000fffe1ff */
[----:B------:R-:W-:Y:S03]  /*1e50*/  BSSY.RECONVERGENT B1, `(.L_x_18) ;  /* 0x0000057000017945 */ /* 0x000fe60003800200 */
[----:B------:R-:W-:-:S13]  /*1e60*/  ISETP.GT.AND P2, PT, R8, 0x80, PT ;  /* 0x000000800800780c */ /* 0x000fda0003f44270 */
[----:B------:R-:W-:Y:S05]  /*1e70*/  @!P2 BRA `(.L_x_19) ;  /* 0x000000040050a947 */ /* 0x000fea0003800000 */
[----:B------:R-:W0:Y:S01]  /*1e80*/  LDCU.128 UR28, c[0x0][0x390] ;  /* 0x00007200ff1c77ac */ /* 0x000e220008000c00 */
[----:B------:R-:W-:-:S03]  /*1e90*/  IMAD.WIDE R8, R17, 0x4, R32 ;  /* 0x0000000411087825 */ /* 0x000fc600078e0220 */
[----:B0-----:R-:W-:-:S04]  /*1ea0*/  IADD3 R10, P0, PT, R8, UR28, RZ ;  /* 0x0000001c080a7c10 */ /* 0x001fc8000ff1e0ff */
[----:B------:R-:W-:-:S05]  /*1eb0*/  IADD3.X R11, PT, PT, R9, UR29, RZ, P0, !PT ;  /* 0x0000001d090b7c10 */ /* 0x000fca00087fe4ff */
[----:B------:R0:W2:Y:S01]  /*1ec0*/  LDG.E R22, desc[UR16][R10.64] ;  /* 0x000000100a167981 */ /* 0x0000a2000c1e1900 */
[----:B------:R-:W-:-:S04]  /*1ed0*/  IADD3 R36, P0, PT, R8, UR30, RZ ;  /* 0x0000001e08247c10 */ /* 0x000fc8000ff1e0ff */
[----:B------:R-:W-:Y:S01]  /*1ee0*/  IADD3.X R37, PT, PT, R9, UR31, RZ, P0, !PT ;  /* 0x0000001f09257c10 */ /* 0x000fe200087fe4ff */
[----:B0-----:R-:W-:-:S04]  /*1ef0*/  IMAD.WIDE R10, R21, 0x4, R32 ;  /* 0x00000004150a7825 */ /* 0x001fc800078e0220 */
[----:B------:R-:W3:Y:S01]  /*1f00*/  LDG.E R36, desc[UR16][R36.64] ;  /* 0x0000001024247981 */ /* 0x000ee2000c1e1900 */
[C---:B------:R-:W-:Y:S02]  /*1f10*/  IADD3 R34, P2, PT, R10.reuse, UR28, RZ ;  /* 0x0000001c0a227c10 */ /* 0x040fe4000ff5e0ff */
[----:B------:R-:W-:Y:S02]  /*1f20*/  IADD3 R14, P0, PT, R10, UR30, RZ ;  /* 0x0000001e0a0e7c10 */ /* 0x000fe4000ff1e0ff */
[C---:B------:R-:W-:Y:S02]  /*1f30*/  IADD3.X R35, PT, PT, R11.reuse, UR29, RZ, P2, !PT ;  /* 0x0000001d0b237c10 */ /* 0x040fe400097fe4ff */
[----:B------:R-:W-:-:S03]  /*1f40*/  IADD3.X R15, PT, PT, R11, UR31, RZ, P0, !PT ;  /* 0x0000001f0b0f7c10 */ /* 0x000fc600087fe4ff */
[----:B------:R-:W4:Y:S01]  /*1f50*/  LDG.E R34, desc[UR16][R34.64] ;  /* 0x0000001022227981 */ /* 0x000f22000c1e1900 */
[----:B------:R-:W-:-:S03]  /*1f60*/  IMAD.WIDE R8, R19, 0x4, R32 ;  /* 0x0000000413087825 */ /* 0x000fc600078e0220 */
[----:B------:R-:W5:Y:S01]  /*1f70*/  LDG.E R35, desc[UR16][R14.64] ;  /* 0x000000100e237981 */ /* 0x000f62000c1e1900 */
[----:B------:R-:W-:-:S04]  /*1f80*/  IADD3 R10, P0, PT, R8, UR28, RZ ;  /* 0x0000001c080a7c10 */ /* 0x000fc8000ff1e0ff */
[----:B------:R-:W-:-:S05]  /*1f90*/  IADD3.X R11, PT, PT, R9, UR29, RZ, P0, !PT ;  /* 0x0000001d090b7c10 */ /* 0x000fca00087fe4ff */
[----:B------:R0:W3:Y:S02]  /*1fa0*/  LDG.E R37, desc[UR16][R10.64] ;  /* 0x000000100a257981 */ /* 0x0000e4000c1e1900 */
[----:B0-----:R-:W-:-:S04]  /*1fb0*/  IADD3 R10, P0, PT, R8, UR30, RZ ;  /* 0x0000001e080a7c10 */ /* 0x001fc8000ff1e0ff */
[----:B------:R-:W-:Y:S01]  /*1fc0*/  IADD3.X R11, PT, PT, R9, UR31, RZ, P0, !PT ;  /* 0x0000001f090b7c10 */ /* 0x000fe200087fe4ff */
[----:B------:R-:W-:-:S04]  /*1fd0*/  IMAD.WIDE R8, R23, 0x4, R32 ;  /* 0x0000000417087825 */ /* 0x000fc800078e0220 */
[----:B------:R-:W3:Y:S01]  /*1fe0*/  LDG.E R16, desc[UR16][R10.64] ;  /* 0x000000100a107981 */ /* 0x000ee2000c1e1900 */
[----:B------:R-:W-:-:S04]  /*1ff0*/  IADD3 R14, P0, PT, R8, UR28, RZ ;  /* 0x0000001c080e7c10 */ /* 0x000fc8000ff1e0ff */
[----:B------:R-:W-:Y:S02]  /*2000*/  IADD3.X R15, PT, PT, R9, UR29, RZ, P0, !PT ;  /* 0x0000001d090f7c10 */ /* 0x000fe400087fe4ff */
[----:B------:R-:W-:-:S03]  /*2010*/  IADD3 R8, P0, PT, R8, UR30, RZ ;  /* 0x0000001e08087c10 */ /* 0x000fc6000ff1e0ff */
[----:B------:R0:W3:Y:S01]  /*2020*/  LDG.E R18, desc[UR16][R14.64] ;  /* 0x000000100e127981 */ /* 0x0000e2000c1e1900 */
[----:B------:R-:W-:-:S05]  /*2030*/  IADD3.X R9, PT, PT, R9, UR31, RZ, P0, !PT ;  /* 0x0000001f09097c10 */ /* 0x000fca00087fe4ff */
[----:B------:R1:W3:Y:S01]  /*2040*/  LDG.E R20, desc[UR16][R8.64] ;  /* 0x0000001008147981 */ /* 0x0002e2000c1e1900 */
[----:B0-----:R-:W-:-:S04]  /*2050*/  VIADD R15, R17, 0x80 ;  /* 0x00000080110f7836 */ /* 0x001fc80000000000 */
[----:B-1----:R-:W-:-:S03]  /*2060*/  IMAD.WIDE R8, R15, 0x4, R32 ;  /* 0x000000040f087825 */ /* 0x002fc600078e0220 */
[----:B------:R-:W-:-:S04]  /*2070*/  IADD3 R10, P0, PT, R8, UR28, RZ ;  /* 0x0000001c080a7c10 */ /* 0x000fc8000ff1e0ff */
[----:B------:R-:W-:Y:S02]  /*2080*/  IADD3.X R11, PT, PT, R9, UR29, RZ, P0, !PT ;  /* 0x0000001d090b7c10 */ /* 0x000fe400087fe4ff */
[----:B------:R-:W-:-:S04]  /*2090*/  IADD3 R14, P0, PT, R8, UR30, RZ ;  /* 0x0000001e080e7c10 */ /* 0x000fc8000ff1e0ff */
[----:B------:R-:W-:Y:S01]  /*20a0*/  IADD3.X R15, PT, PT, R9, UR31, RZ, P0, !PT ;  /* 0x0000001f090f7c10 */ /* 0x000fe200087fe4ff */
[----:B------:R-:W-:-:S04]  /*20b0*/  VIADD R9, R19, 0x80 ;  /* 0x0000008013097836 */ /* 0x000fc80000000000 */
[----:B------:R-:W-:Y:S01]  /*20c0*/  IMAD.WIDE R8, R9, 0x4, R32 ;  /* 0x0000000409087825 */ /* 0x000fe200078e0220 */
[----:B------:R0:W3:Y:S03]  /*20d0*/  LDG.E R15, desc[UR16][R14.64] ;  /* 0x000000100e0f7981 */ /* 0x0000e6000c1e1900 */
[----:B0-----:R-:W-:Y:S01]  /*20e0*/  VIADD R14, R23, 0x80 ;  /* 0x00000080170e7836 */ /* 0x001fe20000000000 */
[----:B--2---:R0:W-:Y:S04]  /*20f0*/  STS [R12+-0x2180], R22 ;  /* 0xffde80160c007388 */ /* 0x0041e80000000800 */
[----:B0-----:R0:W2:Y:S02]  /*2100*/  LDG.E R22, desc[UR16][R10.64] ;  /* 0x000000100a167981 */ /* 0x0010a4000c1e1900 */
[----:B0-----:R-:W-:-:S04]  /*2110*/  IADD3 R10, P0, PT, R8, UR28, RZ ;  /* 0x0000001c080a7c10 */ /* 0x001fc8000ff1e0ff */
[----:B------:R-:W-:Y:S02]  /*2120*/  IADD3.X R11, PT, PT, R9, UR29, RZ, P0, !PT ;  /* 0x0000001d090b7c10 */ /* 0x000fe400087fe4ff */
[----:B------:R-:W-:-:S04]  /*2130*/  IADD3 R8, P0, PT, R8, UR30, RZ ;  /* 0x0000001e08087c10 */ /* 0x000fc8000ff1e0ff */
[----:B------:R-:W-:Y:S01]  /*2140*/  IADD3.X R9, PT, PT, R9, UR31, RZ, P0, !PT ;  /* 0x0000001f09097c10 */ /* 0x000fe200087fe4ff */
[----:B------:R-:W2:Y:S04]  /*2150*/  LDG.E R11, desc[UR16][R10.64] ;  /* 0x000000100a0b7981 */ /* 0x000ea8000c1e1900 */
[----:B----4-:R0:W-:Y:S04]  /*2160*/  STS [R12+-0x2000], R34 ;  /* 0xffe000220c007388 */ /* 0x0101e80000000800 */
[----:B------:R1:W4:Y:S02]  /*2170*/  LDG.E R10, desc[UR16][R8.64] ;  /* 0x00000010080a7981 */ /* 0x000324000c1e1900 */
[----:B-1----:R-:W-:-:S02]  /*2180*/  IMAD.WIDE R8, R14, 0x4, R32 ;  /* 0x000000040e087825 */ /* 0x002fc400078e0220 */
[----:B-----5:R1:W-:Y:S01]  /*2190*/  STS [R12], R35 ;  /* 0x000000230c007388 */ /* 0x0203e20000000800 */
[----:B0-----:R-:W-:-:S04]  /*21a0*/  IADD3 R34, P0, PT, R8, UR28, RZ ;  /* 0x0000001c08227c10 */ /* 0x001fc8000ff1e0ff */
[C---:B-1----:R-:W-:Y:S02]  /*21b0*/  IADD3.X R35, PT, PT, R9.reuse, UR29, RZ, P0, !PT ;  /* 0x0000001d09237c10 */ /* 0x042fe400087fe4ff */
[----:B------:R-:W-:Y:S01]  /*21c0*/  IADD3 R8, P0, PT, R8, UR30, RZ ;  /* 0x0000001e08087c10 */ /* 0x000fe2000ff1e0ff */
[----:B---3--:R0:W-:Y:S03]  /*21d0*/  STS [R12+-0x180], R36 ;  /* 0xfffe80240c007388 */ /* 0x0081e60000000800 */
[----:B------:R-:W-:Y:S01]  /*21e0*/  IADD3.X R9, PT, PT, R9, UR31, RZ, P0, !PT ;  /* 0x0000001f09097c10 */ /* 0x000fe200087fe4ff */
[----:B------:R1:W-:Y:S04]  /*21f0*/  STS [R12+-0x2080], R37 ;  /* 0xffdf80250c007388 */ /* 0x0003e80000000800 */
[----:B------:R3:W5:Y:S01]  /*2200*/  LDG.E R14, desc[UR16][R8.64] ;  /* 0x00000010080e7981 */ /* 0x000762000c1e1900 */
[----:B0-----:R-:W-:-:S03]  /*2210*/  VIADD R36, R21, 0x80 ;  /* 0x0000008015247836 */ /* 0x001fc60000000000 */
[----:B------:R-:W5:Y:S01]  /*2220*/  LDG.E R34, desc[UR16][R34.64] ;  /* 0x0000001022227981 */ /* 0x000f62000c1e1900 */
[----:B---3--:R-:W-:-:S03]  /*2230*/  IMAD.WIDE R8, R36, 0x4, R32 ;  /* 0x0000000424087825 */ /* 0x008fc600078e0220 */
[----:B------:R-:W-:-:S04]  /*2240*/  IADD3 R36, P0, PT, R8, UR28, RZ ;  /* 0x0000001c08247c10 */ /* 0x000fc8000ff1e0ff */
[----:B-1----:R-:W-:Y:S02]  /*2250*/  IADD3.X R37, PT, PT, R9, UR29, RZ, P0, !PT ;  /* 0x0000001d09257c10 */ /* 0x002fe400087fe4ff */
[----:B------:R-:W-:-:S04]  /*2260*/  IADD3 R8, P0, PT, R8, UR30, RZ ;  /* 0x0000001e08087c10 */ /* 0x000fc8000ff1e0ff */
[----:B------:R-:W-:Y:S01]  /*2270*/  IADD3.X R9, PT, PT, R9, UR31, RZ, P0, !PT ;  /* 0x0000001f09097c10 */ /* 0x000fe200087fe4ff */
[----:B------:R-:W3:Y:S04]  /*2280*/  LDG.E R37, desc[UR16][R36.64] ;  /* 0x0000001024257981 */ /* 0x000ee8000c1e1900 */
[----:B------:R-:W3:Y:S01]  /*2290*/  LDG.E R35, desc[UR16][R8.64] ;  /* 0x0000001008237981 */ /* 0x000ee2000c1e1900 */
[----:B------:R-:W-:Y:S01]  /*22a0*/  PLOP3.LUT P0, PT, PT, PT, PT, 0x8, 0x80 ;  /* 0x000000000080781c */ /* 0x000fe20003f0e170 */
[----:B------:R-:W-:Y:S01]  /*22b0*/  VIADD R17, R17, 0x100 ;  /* 0x0000010011117836 */ /* 0x000fe20000000000 */
[----:B------:R-:W-:Y:S01]  /*22c0*/  IADD3 R13, PT, PT, R13, 0x100, RZ ;  /* 0x000001000d0d7810 */ /* 0x000fe20007ffe0ff */
[----:B------:R-:W-:Y:S01]  /*22d0*/  STS [R12+-0x80], R16 ;  /* 0xffff80100c007388 */ /* 0x000fe20000000800 */
[----:B------:R-:W-:-:S02]  /*22e0*/  VIADD R19, R19, 0x100 ;  /* 0x0000010013137836 */ /* 0x000fc40000000000 */
[----:B------:R-:W-:Y:S01]  /*22f0*/  VIADD R23, R23, 0x100 ;  /* 0x0000010017177836 */ /* 0x000fe20000000000 */
[----:B------:R-:W-:Y:S01]  /*2300*/  STS [R12+-0x2100], R18 ;  /* 0xffdf00120c007388 */ /* 0x000fe20000000800 */
[----:B------:R-:W-:-:S03]  /*2310*/  VIADD R21, R21, 0x100 ;  /* 0x0000010015157836 */ /* 0x000fc60000000000 */
[----:B------:R-:W-:Y:S04]  /*2320*/  STS [R12+-0x100], R20 ;  /* 0xffff00140c007388 */ /* 0x000fe80000000800 */
[----:B------:R-:W-:Y:S04]  /*2330*/  STS [R12+0x80], R15 ;  /* 0x0000800f0c007388 */ /* 0x000fe80000000800 */
[----:B--2---:R-:W-:Y:S04]  /*2340*/  STS [R12+-0x1f80], R22 ;  /* 0xffe080160c007388 */ /* 0x004fe80000000800 */
[----:B------:R-:W-:Y:S04]  /*2350*/  STS [R12+-0x1e80], R11 ;  /* 0xffe1800b0c007388 */ /* 0x000fe80000000800 */
[----:B----4-:R-:W-:Y:S04]  /*2360*/  STS [R12+0x180], R10 ;  /* 0x0001800a0c007388 */ /* 0x010fe80000000800 */
[----:B-----5:R-:W-:Y:S04]  /*2370*/  STS [R12+0x100], R14 ;  /* 0x0001000e0c007388 */ /* 0x020fe80000000800 */
[----:B------:R-:W-:Y:S04]  /*2380*/  STS [R12+-0x1f00], R34 ;  /* 0xffe100220c007388 */ /* 0x000fe80000000800 */
[----:B---3--:R-:W-:Y:S04]  /*2390*/  STS [R12+-0x1e00], R37 ;  /* 0xffe200250c007388 */ /* 0x008fe80000000800 */
[----:B------:R0:W-:Y:S02]  /*23a0*/  STS [R12+0x200], R35 ;  /* 0x000200230c007388 */ /* 0x0001e40000000800 */
[----:B0-----:R-:W-:-:S07]  /*23b0*/  VIADD R12, R12, 0x400 ;  /* 0x000004000c0c7836 */ /* 0x001fce0000000000 */
.L_x_19:
[----:B------:R-:W-:Y:S05]  /*23c0*/  BSYNC.RECONVERGENT B1 ;  /* 0x0000000000017941 */ /* 0x000fea0003800200 */
.L_x_18:
[----:B------:R-:W-:-:S13]  /*23d0*/  ISETP.LT.OR P0, PT, R13, UR34, P0 ;  /* 0x000000220d007c0c */ /* 0x000fda0008701670 */
[----:B------:R-:W-:Y:S05]  /*23e0*/  @!P0 BRA `(.L_x_12) ;  /* 0x0000000000948947 */ /* 0x000fea0003800000 */
[----:B------:R-:W0:Y:S01]  /*23f0*/  LDCU.128 UR28, c[0x0][0x390] ;  /* 0x00007200ff1c77ac */ /* 0x000e220008000c00 */
[----:B------:R-:W-:-:S04]  /*2400*/  IMAD.WIDE R10, R23, 0x4, R32 ;  /* 0x00000004170a7825 */ /* 0x000fc800078e0220 */
[----:B------:R-:W-:-:S04]  /*2410*/  IMAD.WIDE R8, R19, 0x4, R32 ;  /* 0x0000000413087825 */ /* 0x000fc800078e0220 */
[----:B------:R-:W-:-:S04]  /*2420*/  IMAD.WIDE R16, R17, 0x4, R32 ;  /* 0x0000000411107825 */ /* 0x000fc800078e0220 */
[----:B------:R-:W-:Y:S01]  /*2430*/  IMAD.WIDE R18, R21, 0x4, R32 ;  /* 0x0000000415127825 */ /* 0x000fe200078e0220 */
[C---:B0-----:R-:W-:Y:S02]  /*2440*/  IADD3 R34, P0, PT, R10.reuse, UR28, RZ ;  /* 0x0000001c0a227c10 */ /* 0x041fe4000ff1e0ff */
[----:B------:R-:W-:Y:S02]  /*2450*/  IADD3 R14, P2, PT, R10, UR30, RZ ;  /* 0x0000001e0a0e7c10 */ /* 0x000fe4000ff5e0ff */
[C---:B------:R-:W-:Y:S02]  /*2460*/  IADD3 R10, P3, PT, R8.reuse, UR28, RZ ;  /* 0x0000001c080a7c10 */ /* 0x040fe4000ff7e0ff */
[----:B------:R-:W-:Y:S02]  /*2470*/  IADD3 R8, P4, PT, R8, UR30, RZ ;  /* 0x0000001e08087c10 */ /* 0x000fe4000ff9e0ff */
[C---:B------:R-:W-:Y:S02]  /*2480*/  IADD3.X R35, PT, PT, R11.reuse, UR29, RZ, P0, !PT ;  /* 0x0000001d0b237c10 */ /* 0x040fe400087fe4ff */
[----:B------:R-:W-:-:S02]  /*2490*/  IADD3.X R15, PT, PT, R11, UR31, RZ, P2, !PT ;  /* 0x0000001f0b0f7c10 */ /* 0x000fc400097fe4ff */
[C---:B------:R-:W-:Y:S01]  /*24a0*/  IADD3.X R11, PT, PT, R9.reuse, UR29, RZ, P3, !PT ;  /* 0x0000001d090b7c10 */ /* 0x040fe20009ffe4ff */
[----:B------:R-:W2:Y:S01]  /*24b0*/  LDG.E R13, desc[UR16][R34.64] ;  /* 0x00000010220d7981 */ /* 0x000ea2000c1e1900 */
[C---:B------:R-:W-:Y:S02]  /*24c0*/  IADD3 R20, P0, PT, R16.reuse, UR28, RZ ;  /* 0x0000001c10147c10 */ /* 0x040fe4000ff1e0ff */
[----:B------:R-:W-:Y:S01]  /*24d0*/  IADD3 R22, P2, PT, R16, UR30, RZ ;  /* 0x0000001e10167c10 */ /* 0x000fe2000ff5e0ff */
[----:B------:R-:W3:Y:S01]  /*24e0*/  LDG.E R15, desc[UR16][R14.64] ;  /* 0x000000100e0f7981 */ /* 0x000ee2000c1e1900 */
[----:B------:R-:W-:Y:S02]  /*24f0*/  IADD3.X R9, PT, PT, R9, UR31, RZ, P4, !PT ;  /* 0x0000001f09097c10 */ /* 0x000fe4000a7fe4ff */
[C---:B------:R-:W-:Y:S01]  /*2500*/  IADD3 R16, P3, PT, R18.reuse, UR28, RZ ;  /* 0x0000001c12107c10 */ /* 0x040fe2000ff7e0ff */
[----:B------:R-:W4:Y:S01]  /*2510*/  LDG.E R11, desc[UR16][R10.64] ;  /* 0x000000100a0b7981 */ /* 0x000f22000c1e1900 */
[----:B------:R-:W-:-:S02]  /*2520*/  IADD3 R18, P4, PT, R18, UR30, RZ ;  /* 0x0000001e12127c10 */ /* 0x000fc4000ff9e0ff */
[C---:B------:R-:W-:Y:S01]  /*2530*/  IADD3.X R21, PT, PT, R17.reuse, UR29, RZ, P0, !PT ;  /* 0x0000001d11157c10 */ /* 0x040fe200087fe4ff */
[----:B------:R-:W5:Y:S01]  /*2540*/  LDG.E R9, desc[UR16][R8.64] ;  /* 0x0000001008097981 */ /* 0x000f62000c1e1900 */
[----:B------:R-:W-:Y:S02]  /*2550*/  IADD3.X R23, PT, PT, R17, UR31, RZ, P2, !PT ;  /* 0x0000001f11177c10 */ /* 0x000fe400097fe4ff */
[C---:B------:R-:W-:Y:S02]  /*2560*/  IADD3.X R17, PT, PT, R19.reuse, UR29, RZ, P3, !PT ;  /* 0x0000001d13117c10 */ /* 0x040fe40009ffe4ff */
[----:B------:R-:W-:Y:S01]  /*2570*/  IADD3.X R19, PT, PT, R19, UR31, RZ, P4, !PT ;  /* 0x0000001f13137c10 */ /* 0x000fe2000a7fe4ff */
[----:B------:R-:W5:Y:S04]  /*2580*/  LDG.E R21, desc[UR16][R20.64] ;  /* 0x0000001014157981 */ /* 0x000f68000c1e1900 */
[----:B------:R-:W5:Y:S04]  /*2590*/  LDG.E R23, desc[UR16][R22.64] ;  /* 0x0000001016177981 */ /* 0x000f68000c1e1900 */
[----:B------:R-:W5:Y:S04]  /*25a0*/  LDG.E R17, desc[UR16][R16.64] ;  /* 0x0000001010117981 */ /* 0x000f68000c1e1900 */
[----:B------:R-:W5:Y:S04]  /*25b0*/  LDG.E R19, desc[UR16][R18.64] ;  /* 0x0000001012137981 */ /* 0x000f68000c1e1900 */
[----:B--2---:R2:W-:Y:S04]  /*25c0*/  STS [R12+-0x2100], R13 ;  /* 0xffdf000d0c007388 */ /* 0x0045e80000000800 */
[----:B---3--:R2:W-:Y:S04]  /*25d0*/  STS [R12+-0x100], R15 ;  /* 0xffff000f0c007388 */ /* 0x0085e80000000800 */
[----:B----4-:R2:W-:Y:S04]  /*25e0*/  STS [R12+-0x2080], R11 ;  /* 0xffdf800b0c007388 */ /* 0x0105e80000000800 */
[----:B-----5:R2:W-:Y:S04]  /*25f0*/  STS [R12+-0x80], R9 ;  /* 0xffff80090c007388 */ /* 0x0205e80000000800 */
[----:B------:R2:W-:Y:S04]  /*2600*/  STS [R12+-0x2180], R21 ;  /* 0xffde80150c007388 */ /* 0x0005e80000000800 */
[----:B------:R2:W-:Y:S04]  /*2610*/  STS [R12+-0x180], R23 ;  /* 0xfffe80170c007388 */ /* 0x0005e80000000800 */
[----:B------:R2:W-:Y:S04]  /*2620*/  STS [R12+-0x2000], R17 ;  /* 0xffe000110c007388 */ /* 0x0005e80000000800 */
[----:B------:R2:W-:Y:S02]  /*2630*/  STS [R12], R19 ;  /* 0x000000130c007388 */ /* 0x0005e40000000800 */
.L_x_12:
[----:B------:R-:W-:Y:S05]  /*2640*/  BSYNC.RECONVERGENT B0 ;  /* 0x0000000000007941 */ /* 0x000fea0003800200 */
.L_x_11:
[----:B------:R-:W-:Y:S01]  /*2650*/  BAR.SYNC.DEFER_BLOCKING 0x0 ;  /* 0x0000000000007b1d */ /* 0x000fe20000010000 */
[----:B------:R-:W-:Y:S01]  /*2660*/  UISETP.GE.AND UP0, UPT, UR34, 0x1, UPT ;  /* 0x000000012200788c */ /* 0x000fe2000bf06270 */
[----:B------:R-:W-:-:S08]  /*2670*/  IMAD.MOV.U32 R35, RZ, RZ, RZ ;  /* 0x000000ffff237224 */ /* 0x000fd000078e00ff */
[----:B------:R-:W-:Y:S05]  /*2680*/  BRA.U !UP0, `(.L_x_20) ;  /* 0x00000005084c7547 */ /* 0x000fea000b800000 */
[----:B------:R-:W3:Y:S01]  /*2690*/  LDCU UR5, c[0x0][0x3b8] ;  /* 0x00007700ff0577ac */ /* 0x000ee20008000800 */
[----:B------:R-:W-:Y:S01]  /*26a0*/  HFMA2 R35, -RZ, RZ, 0, 0 ;  /* 0x00000000ff237431 */ /* 0x000fe200000001ff */
[----:B---3--:R-:W-:-:S04]  /*26b0*/  UIADD3 UR5, UPT, UPT, UR5, -0x1, URZ ;  /* 0xffffffff05057890 */ /* 0x008fc8000fffe0ff */
[----:B------:R-:W-:-:S03]  /*26c0*/  UISETP.GE.U32.AND UP0, UPT, UR5, 0x7, UPT ;  /* 0x000000070500788c */ /* 0x000fc6000bf06070 */
[----:B------:R-:W-:-:S06]  /*26d0*/  UMOV UR5, URZ ;  /* 0x000000ff00057c82 */ /* 0x000fcc0008000000 */
[----:B------:R-:W-:Y:S05]  /*26e0*/  BRA.U !UP0, `(.L_x_21) ;  /* 0x0000000108647547 */ /* 0x000fea000b800000 */
[----:B------:R-:W3:Y:S01]  /*26f0*/  S2UR UR15, SR_CgaCtaId ;  /* 0x00000000000f79c3 */ /* 0x000ee20000008800 */
[----:B------:R-:W-:Y:S01]  /*2700*/  UMOV UR5, 0x400 ;  /* 0x0000040000057882 */ /* 0x000fe20000000000 */
[----:B------:R-:W-:Y:S01]  /*2710*/  IMAD.MOV.U32 R35, RZ, RZ, RZ ;  /* 0x000000ffff237224 */ /* 0x000fe200078e00ff */
[----:B---3--:R-:W-:-:S03]  /*2720*/  ULEA UR15, UR15, UR5, 0x18 ;  /* 0x000000050f0f7291 */ /* 0x008fc6000f8ec0ff */
[----:B------:R-:W-:-:S09]  /*2730*/  UMOV UR5, URZ ;  /* 0x000000ff00057c82 */ /* 0x000fd20008000000 */
.L_x_22:
[----:B-12---:R-:W-:Y:S01]  /*2740*/  VIADD R9, R30, UR5 ;  /* 0x000000051e097c36 */ /* 0x006fe20008000000 */
[----:B------:R-:W-:Y:S01]  /*2750*/  LEA R8, R31, UR5, 0x6 ;  /* 0x000000051f087c11 */ /* 0x000fe2000f8e30ff */
[----:B------:R-:W-:-:S03]  /*2760*/  UIADD3 UR5, UPT, UPT, UR5, 0x8, URZ ;  /* 0x0000000805057890 */ /* 0x000fc6000fffe0ff */
[----:B------:R-:W-:Y:S01]  /*2770*/  LEA R34, R8, UR15, 0x2 ;  /* 0x0000000f08227c11 */ /* 0x000fe2000f8e10ff */
[----:B------:R-:W-:Y:S01]  /*2780*/  UISETP.NE.AND UP0, UPT, UR5, UR11, UPT ;  /* 0x0000000b0500728c */ /* 0x000fe2000bf05270 */
[----:B------:R-:W-:-:S03]  /*2790*/  LEA R36, R9, UR15, 0x2 ;  /* 0x0000000f09247c11 */ /* 0x000fc6000f8e10ff */
[----:B------:R-:W-:Y:S04]  /*27a0*/  LDS.128 R8, [R34+0x2000] ;  /* 0x0020000022087984 */ /* 0x000fe80000000c00 */
[----:B0-----:R-:W0:Y:S04]  /*27b0*/  LDS.128 R12, [R36+0x4000] ;  /* 0x00400000240c7984 */ /* 0x001e280000000c00 */
[----:B------:R-:W-:Y:S04]  /*27c0*/  LDS.128 R16, [R34+0x2010] ;  /* 0x0020100022107984 */ /* 0x000fe80000000c00 */
[----:B------:R-:W1:Y:S01]  /*27d0*/  LDS.128 R20, [R36+0x4010] ;  /* 0x0040100024147984 */ /* 0x000e620000000c00 */
[----:B0-----:R-:W-:-:S04]  /*27e0*/  FFMA R8, R8, R12, R35 ;  /* 0x0000000c08087223 */ /* 0x001fc80000000023 */
[----:B------:R-:W-:-:S04]  /*27f0*/  FFMA R9, R9, R13, R8 ;  /* 0x0000000d09097223 */ /* 0x000fc80000000008 */
[----:B------:R-:W-:-:S04]  /*2800*/  FFMA R10, R10, R14, R9 ;  /* 0x0000000e0a0a7223 */ /* 0x000fc80000000009 */
[----:B------:R-:W-:-:S04]  /*2810*/  FFMA R11, R11, R15, R10 ;  /* 0x0000000f0b0b7223 */ /* 0x000fc8000000000a */
[----:B-1----:R-:W-:-:S04]  /*2820*/  FFMA R16, R16, R20, R11 ;  /* 0x0000001410107223 */ /* 0x002fc8000000000b */
[----:B------:R-:W-:-:S04]  /*2830*/  FFMA R17, R17, R21, R16 ;  /* 0x0000001511117223 */ /* 0x000fc80000000010 */
[----:B------:R-:W-:-:S04]  /*2840*/  FFMA R18, R18, R22, R17 ;  /* 0x0000001612127223 */ /* 0x000fc80000000011 */
[----:B------:R-:W-:Y:S01]  /*2850*/  FFMA R35, R19, R23, R18 ;  /* 0x0000001713237223 */ /* 0x000fe20000000012 */
[----:B------:R-:W-:Y:S06]  /*2860*/  BRA.U UP0, `(.L_x_22) ;  /* 0xfffffffd00b47547 */ /* 0x000fec000b83ffff */
[----:B------:R-:W-:-:S05]  /*2870*/  UMOV UR5, UR11 ;  /* 0x0000000b00057c82 */ /* 0x000fca0008000000 */
.L_x_21:
[----:B------:R-:W3:Y:S02]  /*2880*/  LDCU UR15, c[0x0][0x3b8] ;  /* 0x00007700ff0f77ac */ /* 0x000ee40008000800 */
[----:B---3--:R-:W-:-:S04]  /*2890*/  ULOP3.LUT UR18, UR15, 0x7, URZ, 0xc0, !UPT ;  /* 0x000000070f127892 */ /* 0x008fc8000f8ec0ff */
[----:B------:R-:W-:-:S09]  /*28a0*/  UISETP.NE.AND UP0, UPT, UR18, URZ, UPT ;  /* 0x000000ff1200728c */ /* 0x000fd2000bf05270 */
[----:B------:R-:W-:Y:S05]  /*28b0*/  BRA.U !UP0, `(.L_x_20) ;  /* 0x0000000108c07547 */ /* 0x000fea000b800000 */
[----:B------:R-:W-:Y:S02]  /*28c0*/  ULOP3.LUT UR20, UR15, 0x3, URZ, 0xc0, !UPT ;  /* 0x000000030f147892 */ /* 0x000fe4000f8ec0ff */
[----:B------:R-:W-:Y:S02]  /*28d0*/  UIADD3 UR15, UPT, UPT, UR18, -0x1, URZ ;  /* 0xffffffff120f7890 */ /* 0x000fe4000fffe0ff */
[----:B------:R-:W-:Y:S02]  /*28e0*/  UISETP.NE.AND UP1, UPT, UR20, URZ, UPT ;  /* 0x000000ff1400728c */ /* 0x000fe4000bf25270 */
[----:B------:R-:W-:-:S09]  /*28f0*/  UISETP.GE.U32.AND UP0, UPT, UR15, 0x3, UPT ;  /* 0x000000030f00788c */ /* 0x000fd2000bf06070 */
[----:B------:R-:W-:Y:S05]  /*2900*/  BRA.U !UP0, `(.L_x_23) ;  /* 0x0000000108407547 */ /* 0x000fea000b800000 */
[----:B------:R-:W3:Y:S01]  /*2910*/  S2UR UR18, SR_CgaCtaId ;  /* 0x00000000001279c3 */ /* 0x000ee20000008800 */
[----:B------:R-:W-:Y:S01]  /*2920*/  UMOV UR15, 0x400 ;  /* 0x00000400000f7882 */ /* 0x000fe20000000000 */
[----:B-12---:R-:W-:Y:S01]  /*2930*/  VIADD R9, R30, UR5 ;  /* 0x000000051e097c36 */ /* 0x006fe20008000000 */
[----:B------:R-:W-:Y:S01]  /*2940*/  LEA R8, R31, UR5, 0x6 ;  /* 0x000000051f087c11 */ /* 0x000fe2000f8e30ff */
[----:B------:R-:W-:Y:S02]  /*2950*/  UIADD3 UR5, UPT, UPT, UR5, 0x4, URZ ;  /* 0x0000000405057890 */ /* 0x000fe4000fffe0ff */
[----:B---3--:R-:W-:-:S06]  /*2960*/  ULEA UR15, UR18, UR15, 0x18 ;  /* 0x0000000f120f7291 */ /* 0x008fcc000f8ec0ff */
[----:B------:R-:W-:Y:S02]  /*2970*/  LEA R16, R8, UR15, 0x2 ;  /* 0x0000000f08107c11 */ /* 0x000fe4000f8e10ff */
[----:B0-----:R-:W-:-:S03]  /*2980*/  LEA R17, R9, UR15, 0x2 ;  /* 0x0000000f09117c11 */ /* 0x001fc6000f8e10ff */
[----:B------:R-:W-:Y:S04]  /*2990*/  LDS.64 R8, [R16+0x2000] ;  /* 0x0020000010087984 */ /* 0x000fe80000000a00 */
[----:B------:R-:W0:Y:S04]  /*29a0*/  LDS.64 R10, [R17+0x4000] ;  /* 0x00400000110a7984 */ /* 0x000e280000000a00 */
[----:B------:R-:W-:Y:S04]  /*29b0*/  LDS.64 R12, [R16+0x2008] ;  /* 0x00200800100c7984 */ /* 0x000fe80000000a00 */
[----:B------:R-:W1:Y:S01]  /*29c0*/  LDS.64 R14, [R17+0x4008] ;  /* 0x00400800110e7984 */ /* 0x000e620000000a00 */
[----:B0-----:R-:W-:-:S04]  /*29d0*/  FFMA R8, R8, R10, R35 ;  /* 0x0000000a08087223 */ /* 0x001fc80000000023 */
[----:B------:R-:W-:-:S04]  /*29e0*/  FFMA R9, R9, R11, R8 ;  /* 0x0000000b09097223 */ /* 0x000fc80000000008 */
[----:B-1----:R-:W-:-:S04]  /*29f0*/  FFMA R12, R12, R14, R9 ;  /* 0x0000000e0c0c7223 */ /* 0x002fc80000000009 */
[----:B------:R-:W-:-:S07]  /*2a00*/  FFMA R35, R13, R15, R12 ;  /* 0x0000000f0d237223 */ /* 0x000fce000000000c */
.L_x_23:
[----:B------:R-:W-:Y:S05]  /*2a10*/  BRA.U !UP1, `(.L_x_20) ;  /* 0x0000000109687547 */ /* 0x000fea000b800000 */
[----:B------:R-:W-:Y:S02]  /*2a20*/  UISETP.NE.AND UP0, UPT, UR20, 0x1, UPT ;  /* 0x000000011400788c */ /* 0x000fe4000bf05270 */
[----:B------:R-:W-:-:S07]  /*2a30*/  ULOP3.LUT UP1, URZ, UR34, 0x1, URZ, 0xc0, !UPT ;  /* 0x0000000122ff7892 */ /* 0x000fce000f82c0ff */
        /* <DEDUP_REMOVED lines=8> */
[----:B------:R-:W-:-:S04]  /*2ac0*/  LEA R10, R9, UR15, 0x2 ;  /* 0x0000000f090a7c11 */ /* 0x000fc8000f8e10ff */
[----:B------:R-:W-:Y:S04]  /*2ad0*/  LDS.64 R8, [R8+0x2000] ;  /* 0x0020000008087984 */ /* 0x000fe80000000a00 */
[----:B------:R-:W1:Y:S02]  /*2ae0*/  LDS.64 R10, [R10+0x4000] ;  /* 0x004000000a0a7984 */ /* 0x000e640000000a00 */
[----:B-1----:R-:W-:-:S04]  /*2af0*/  FFMA R12, R8, R10, R35 ;  /* 0x0000000a080c7223 */ /* 0x002fc80000000023 */
[----:B------:R-:W-:-:S07]  /*2b00*/  FFMA R35, R9, R11, R12 ;  /* 0x0000000b09237223 */ /* 0x000fce000000000c */
.L_x_24:
[----:B------:R-:W-:Y:S05]  /*2b10*/  BRA.U !UP1, `(.L_x_20) ;  /* 0x0000000109287547 */ /* 0x000fea000b800000 */
[----:B------:R-:W3:Y:S01]  /*2b20*/  S2UR UR18, SR_CgaCtaId ;  /* 0x00000000001279c3 */ /* 0x000ee20000008800 */
[----:B------:R-:W-:Y:S01]  /*2b30*/  UMOV UR15, 0x400 ;  /* 0x00000400000f7882 */ /* 0x000fe20000000000 */
[----:B-12---:R-:W-:Y:S01]  /*2b40*/  VIADD R9, R30, UR5 ;  /* 0x000000051e097c36 */ /* 0x006fe20008000000 */
[----:B------:R-:W-:Y:S01]  /*2b50*/  LEA R8, R31, UR5, 0x6 ;  /* 0x000000051f087c11 */ /* 0x000fe2000f8e30ff */
[----:B---3--:R-:W-:-:S06]  /*2b60*/  ULEA UR15, UR18, UR15, 0x18 ;  /* 0x0000000f120f7291 */ /* 0x008fcc000f8ec0ff */
[----:B------:R-:W-:Y:S02]  /*2b70*/  LEA R8, R8, UR15, 0x2 ;  /* 0x0000000f08087c11 */ /* 0x000fe4000f8e10ff */
[----:B------:R-:W-:-:S04]  /*2b80*/  LEA R9, R9, UR15, 0x2 ;  /* 0x0000000f09097c11 */ /* 0x000fc8000f8e10ff */
[----:B------:R-:W-:Y:S04]  /*2b90*/  LDS R8, [R8+0x2000] ;  /* 0x0020000008087984 */ /* 0x000fe80000000800 */
[----:B------:R-:W1:Y:S02]  /*2ba0*/  LDS R9, [R9+0x4000] ;  /* 0x0040000009097984 */ /* 0x000e640000000800 */
[----:B-1----:R-:W-:-:S07]  /*2bb0*/  FFMA R35, R8, R9, R35 ;  /* 0x0000000908237223 */ /* 0x002fce0000000023 */
.L_x_20:
[C---:B------:R-:W-:Y:S01]  /*2bc0*/  ISETP.GT.U32.AND P0, PT, R0.reuse, 0x1f, PT ;  /* 0x0000001f0000780c */ /* 0x040fe20003f04070 */
[----:B------:R-:W-:Y:S01]  /*2bd0*/  FMUL R8, R35, R6 ;  /* 0x0000000623087220 */ /* 0x000fe20000400000 */
[C---:B------:R-:W-:Y:S01]  /*2be0*/  LEA R36, R0.reuse, UR13, 0x2 ;  /* 0x0000000d00247c11 */ /* 0x040fe2000f8e10ff */
[----:B------:R-:W-:Y:S01]  /*2bf0*/  BSSY.RECONVERGENT B0, `(.L_x_25) ;  /* 0x0000081000007945 */ /* 0x000fe20003800200 */
[----:B------:R-:W-:Y:S02]  /*2c00*/  LEA R34, R0, UR9, 0x2 ;  /* 0x0000000900227c11 */ /* 0x000fe4000f8e10ff */
[----:B------:R3:W-:Y:S01]  /*2c10*/  STS [R27+0x8200], R8 ;  /* 0x008200081b007388 */ /* 0x0007e20000000800 */
[C---:B------:R-:W-:Y:S01]  /*2c20*/  IMAD R22, R3.reuse, 0x4, R36 ;  /* 0x0000000403167824 */ /* 0x040fe200078e0224 */
[----:B------:R-:W-:-:S03]  /*2c30*/  LEA R18, R3, R34, 0x2 ;  /* 0x0000002203127211 */ /* 0x000fc600078e10ff */
[C---:B012---:R-:W-:Y:S02]  /*2c40*/  IMAD R17, R3.reuse, 0x4, R22 ;  /* 0x0000000403117824 */ /* 0x047fe400078e0216 */
[----:B------:R-:W-:Y:S01]  /*2c50*/  IMAD R16, R3, 0x4, R18 ;  /* 0x0000000403107824 */ /* 0x000fe200078e0212 */
[----:B------:R-:W-:Y:S06]  /*2c60*/  BAR.SYNC.DEFER_BLOCKING 0x0 ;  /* 0x0000000000007b1d */ /* 0x000fec0000010000 */
[----:B---3--:R-:W-:Y:S05]  /*2c70*/  @P0 BRA `(.L_x_26) ;  /* 0x0000000400e00947 */ /* 0x008fea0003800000 */
[----:B------:R-:W-:-:S09]  /*2c80*/  UISETP.GE.AND UP0, UPT, UR14, 0x1, UPT ;  /* 0x000000010e00788c */ /* 0x000fd2000bf06270 */
[----:B------:R-:W-:Y:S05]  /*2c90*/  BRA.U !UP0, `(.L_x_27) ;  /* 0x0000000508407547 */ /* 0x000fea000b800000 */
[----:B------:R-:W-:Y:S02]  /*2ca0*/  IMAD.U32 R19, RZ, RZ, UR12 ;  /* 0x0000000cff137e24 */ /* 0x000fe4000f8e00ff */
[----:B------:R-:W-:-:S03]  /*2cb0*/  IMAD.MOV.U32 R20, RZ, RZ, R0 ;  /* 0x000000ffff147224 */ /* 0x000fc600078e0000 */
[----:B------:R-:W-:-:S07]  /*2cc0*/  LOP3.LUT R19, R19, 0x30, RZ, 0xc0, !PT ;  /* 0x0000003013137812 */ /* 0x000fce00078ec0ff */
.L_x_33:
[----:B------:R-:W-:Y:S01]  /*2cd0*/  LEA R15, R20, UR13, 0x2 ;  /* 0x0000000d140f7c11 */ /* 0x000fe2000f8e10ff */
[----:B------:R-:W-:Y:S01]  /*2ce0*/  UISETP.GE.AND UP0, UPT, UR24, 0x10, UPT ;  /* 0x000000101800788c */ /* 0x000fe2000bf06270 */
[----:B------:R-:W-:-:S04]  /*2cf0*/  IMAD.MOV.U32 R21, RZ, RZ, RZ ;  /* 0x000000ffff157224 */ /* 0x000fc800078e00ff */
[----:B------:R-:W0:Y:S04]  /*2d00*/  LDS R15, [R15] ;  /* 0x000000000f0f7984 */ /* 0x000e280000000800 */
[----:B------:R-:W-:Y:S05]  /*2d10*/  BRA.U !UP0, `(.L_x_28) ;  /* 0x0000000108587547 */ /* 0x000fea000b800000 */
[----:B------:R-:W1:Y:S01]  /*2d20*/  S2R R8, SR_CgaCtaId ;  /* 0x0000000000087919 */ /* 0x000e620000008800 */
[----:B------:R-:W-:Y:S01]  /*2d30*/  MOV R21, 0x400 ;  /* 0x0000040000157802 */ /* 0x000fe20000000f00 */
[----:B------:R-:W-:-:S03]  /*2d40*/  IMAD.MOV.U32 R23, RZ, RZ, RZ ;  /* 0x000000ffff177224 */ /* 0x000fc600078e00ff */
[----:B-1----:R-:W-:-:S07]  /*2d50*/  LEA R21, R8, R21, 0x18 ;  /* 0x0000001508157211 */ /* 0x002fce00078ec0ff */
.L_x_29:
[----:B------:R-:W-:Y:S01]  /*2d60*/  LEA R8, R20, R23, 0x5 ;  /* 0x0000001714087211 */ /* 0x000fe200078e28ff */
[----:B------:R-:W-:-:S04]  /*2d70*/  VIADD R23, R23, 0x10 ;  /* 0x0000001017177836 */ /* 0x000fc80000000000 */
[----:B------:R-:W-:Y:S01]  /*2d80*/  IMAD R35, R8, 0x4, R21 ;  /* 0x0000000408237824 */ /* 0x000fe200078e0215 */
[----:B------:R-:W-:-:S04]  /*2d90*/  ISETP.NE.AND P2, PT, R23, R19, PT ;  /* 0x000000131700720c */ /* 0x000fc80003f45270 */
[----:B------:R-:W0:Y:S02]  /*2da0*/  LDS.128 R8, [R35+0x8200] ;  /* 0x0082000023087984 */ /* 0x000e240000000c00 */
[----:B0-----:R-:W-:-:S04]  /*2db0*/  FMNMX3 R8, R15, R8, R9, !PT ;  /* 0x000000080f087276 */ /* 0x001fc80007800009 */
[----:B------:R-:W-:Y:S02]  /*2dc0*/  FMNMX3 R12, R8, R10, R11, !PT ;  /* 0x0000000a080c7276 */ /* 0x000fe4000780000b */
[----:B------:R-:W0:Y:S02]  /*2dd0*/  LDS.128 R8, [R35+0x8210] ;  /* 0x0082100023087984 */ /* 0x000e240000000c00 */
[----:B0-----:R-:W-:-:S04]  /*2de0*/  FMNMX3 R8, R12, R8, R9, !PT ;  /* 0x000000080c087276 */ /* 0x001fc80007800009 */
[----:B------:R-:W-:Y:S02]  /*2df0*/  FMNMX3 R12, R8, R10, R11, !PT ;  /* 0x0000000a080c7276 */ /* 0x000fe4000780000b */
[----:B------:R-:W0:Y:S02]  /*2e00*/  LDS.128 R8, [R35+0x8220] ;  /* 0x0082200023087984 */ /* 0x000e240000000c00 */
[----:B0-----:R-:W-:Y:S02]  /*2e10*/  FMNMX3 R8, R12, R8, R9, !PT ;  /* 0x000000080c087276 */ /* 0x001fe40007800009 */
[----:B------:R-:W0:Y:S02]  /*2e20*/  LDS.128 R12, [R35+0x8230] ;  /* 0x00823000230c7984 */ /* 0x000e240000000c00 */
[----:B------:R-:W-:-:S04]  /*2e30*/  FMNMX3 R8, R8, R10, R11, !PT ;  /* 0x0000000a08087276 */ /* 0x000fc8000780000b */
[----:B0-----:R-:W-:-:S04]  /*2e40*/  FMNMX3 R8, R8, R12, R13, !PT ;  /* 0x0000000c08087276 */ /* 0x001fc8000780000d */
[----:B------:R-:W-:Y:S01]  /*2e50*/  FMNMX3 R15, R8, R14, R15, !PT ;  /* 0x0000000e080f7276 */ /* 0x000fe2000780000f */
[----:B------:R-:W-:Y:S06]  /*2e60*/  @P2 BRA `(.L_x_29) ;  /* 0xfffffffc00bc2947 */ /* 0x000fec000383ffff */
[----:B------:R-:W-:-:S07]  /*2e70*/  IMAD.MOV.U32 R21, RZ, RZ, R19 ;  /* 0x000000ffff157224 */ /* 0x000fce00078e0013 */
.L_x_28:
[----:B------:R-:W-:-:S09]  /*2e80*/  UISETP.NE.AND UP0, UPT, UR32, URZ, UPT ;  /* 0x000000ff2000728c */ /* 0x000fd2000bf05270 */
[----:B------:R-:W-:Y:S05]  /*2e90*/  BRA.U !UP0, `(.L_x_30) ;  /* 0x0000000108a87547 */ /* 0x000fea000b800000 */
[----:B------:R-:W-:Y:S02]  /*2ea0*/  UISETP.GE.U32.AND UP0, UPT, UR33, 0x7, UPT ;  /* 0x000000072100788c */ /* 0x000fe4000bf06070 */
[----:B------:R-:W-:-:S07]  /*2eb0*/  UISETP.NE.AND UP1, UPT, UR26, URZ, UPT ;  /* 0x000000ff1a00728c */ /* 0x000fce000bf25270 */
[----:B------:R-:W-:Y:S05]  /*2ec0*/  BRA.U !UP0, `(.L_x_31) ;  /* 0x0000000108307547 */ /* 0x000fea000b800000 */
[----:B------:R-:W1:Y:S01]  /*2ed0*/  S2UR UR15, SR_CgaCtaId ;  /* 0x00000000000f79c3 */ /* 0x000e620000008800 */
[----:B------:R-:W-:Y:S01]  /*2ee0*/  UMOV UR5, 0x400 ;  /* 0x0000040000057882 */ /* 0x000fe20000000000 */
[----:B------:R-:W-:Y:S02]  /*2ef0*/  IMAD R8, R20, 0x20, R21 ;  /* 0x0000002014087824 */ /* 0x000fe400078e0215 */
[----:B------:R-:W-:Y:S01]  /*2f00*/  VIADD R21, R21, 0x8 ;  /* 0x0000000815157836 */ /* 0x000fe20000000000 */
[----:B-1----:R-:W-:-:S06]  /*2f10*/  ULEA UR5, UR15, UR5, 0x18 ;  /* 0x000000050f057291 */ /* 0x002fcc000f8ec0ff */
[----:B------:R-:W-:-:S05]  /*2f20*/  LEA R23, R8, UR5, 0x2 ;  /* 0x0000000508177c11 */ /* 0x000fca000f8e10ff */
[----:B------:R-:W0:Y:S02]  /*2f30*/  LDS.128 R8, [R23+0x8200] ;  /* 0x0082000017087984 */ /* 0x000e240000000c00 */
[----:B0-----:R-:W-:Y:S02]  /*2f40*/  FMNMX3 R8, R15, R8, R9, !PT ;  /* 0x000000080f087276 */ /* 0x001fe40007800009 */
[----:B------:R-:W0:Y:S02]  /*2f50*/  LDS.128 R12, [R23+0x8210] ;  /* 0x00821000170c7984 */ /* 0x000e240000000c00 */
[----:B------:R-:W-:-:S04]  /*2f60*/  FMNMX3 R8, R8, R10, R11, !PT ;  /* 0x0000000a08087276 */ /* 0x000fc8000780000b */
[----:B0-----:R-:W-:-:S04]  /*2f70*/  FMNMX3 R8, R8, R12, R13, !PT ;  /* 0x0000000c08087276 */ /* 0x001fc8000780000d */
[----:B------:R-:W-:-:S07]  /*2f80*/  FMNMX3 R15, R8, R14, R15, !PT ;  /* 0x0000000e080f7276 */ /* 0x000fce000780000f */
.L_x_31:
[----:B------:R-:W-:Y:S05]  /*2f90*/  BRA.U !UP1, `(.L_x_30) ;  /* 0x0000000109687547 */ /* 0x000fea000b800000 */
[----:B------:R-:W-:Y:S02]  /*2fa0*/  UISETP.GE.U32.AND UP0, UPT, UR25, 0x3, UPT ;  /* 0x000000031900788c */ /* 0x000fe4000bf06070 */
[----:B------:R-:W-:-:S07]  /*2fb0*/  UISETP.NE.AND UP1, UPT, UR27, URZ, UPT ;  /* 0x000000ff1b00728c */ /* 0x000fce000bf25270 */
[----:B------:R-:W-:Y:S05]  /*2fc0*/  BRA.U !UP0, `(.L_x_32) ;  /* 0x0000000108247547 */ /* 0x000fea000b800000 */
[----:B------:R-:W1:Y:S01]  /*2fd0*/  S2UR UR15, SR_CgaCtaId ;  /* 0x00000000000f79c3 */ /* 0x000e620000008800 */
[----:B------:R-:W-:Y:S01]  /*2fe0*/  UMOV UR5, 0x400 ;  /* 0x0000040000057882 */ /* 0x000fe20000000000 */
[----:B------:R-:W-:Y:S01]  /*2ff0*/  IMAD R8, R20, 0x20, R21 ;  /* 0x0000002014087824 */ /* 0x000fe200078e0215 */
[----:B------:R-:W-:Y:S01]  /*3000*/  IADD3 R21, PT, PT, R21, 0x4, RZ ;  /* 0x0000000415157810 */ /* 0x000fe20007ffe0ff */
[----:B-1----:R-:W-:-:S06]  /*3010*/  ULEA UR5, UR15, UR5, 0x18 ;  /* 0x000000050f057291 */ /* 0x002fcc000f8ec0ff */
[----:B------:R-:W-:-:S06]  /*3020*/  LEA R8, R8, UR5, 0x2 ;  /* 0x0000000508087c11 */ /* 0x000fcc000f8e10ff */
[----:B------:R-:W0:Y:S02]  /*3030*/  LDS.128 R8, [R8+0x8200] ;  /* 0x0082000008087984 */ /* 0x000e240000000c00 */
[----:B0-----:R-:W-:-:S04]  /*3040*/  FMNMX3 R9, R15, R8, R9, !PT ;  /* 0x000000080f097276 */ /* 0x001fc80007800009 */
[----:B------:R-:W-:-:S07]  /*3050*/  FMNMX3 R15, R9, R10, R11, !PT ;  /* 0x0000000a090f7276 */ /* 0x000fce000780000b */
.L_x_32:
[----:B------:R-:W-:Y:S05]  /*3060*/  BRA.U !UP1, `(.L_x_30) ;  /* 0x0000000109347547 */ /* 0x000fea000b800000 */
[----:B------:R-:W1:Y:S01]  /*3070*/  S2UR UR15, SR_CgaCtaId ;  /* 0x00000000000f79c3 */ /* 0x000e620000008800 */
[----:B------:R-:W-:Y:S01]  /*3080*/  UMOV UR5, 0x400 ;  /* 0x0000040000057882 */ /* 0x000fe20000000000 */
[----:B------:R-:W-:Y:S01]  /*3090*/  IMAD R8, R20, 0x20, R21 ;  /* 0x0000002014087824 */ /* 0x000fe200078e0215 */
[----:B------:R-:W-:Y:S02]  /*30a0*/  UISETP.NE.AND UP0, UPT, UR27, 0x1, UPT ;  /* 0x000000011b00788c */ /* 0x000fe4000bf05270 */
[----:B-1----:R-:W-:-:S06]  /*30b0*/  ULEA UR5, UR15, UR5, 0x18 ;  /* 0x000000050f057291 */ /* 0x002fcc000f8ec0ff */
[----:B------:R-:W-:-:S06]  /*30c0*/  LEA R8, R8, UR5, 0x2 ;  /* 0x0000000508087c11 */ /* 0x000fcc000f8e10ff */
[----:B------:R-:W0:Y:S02]  /*30d0*/  LDS.128 R8, [R8+0x8200] ;  /* 0x0082000008087984 */ /* 0x000e240000000c00 */
[----:B0-----:R-:W-:Y:S01]  /*30e0*/  FMNMX R15, R15, R8, !PT ;  /* 0x000000080f0f7209 */ /* 0x001fe20007800000 */
[----:B------:R-:W-:Y:S06]  /*30f0*/  BRA.U !UP0, `(.L_x_30) ;  /* 0x0000000108107547 */ /* 0x000fec000b800000 */
[----:B------:R-:W-:Y:S01]  /*3100*/  UISETP.NE.AND UP0, UPT, UR27, 0x2, UPT ;  /* 0x000000021b00788c */ /* 0x000fe2000bf05270 */
[----:B------:R-:W-:-:S05]  /*3110*/  FMNMX R15, R15, R9, !PT ;  /* 0x000000090f0f7209 */ /* 0x000fca0007800000 */
[----:B------:R-:W-:-:S13]  /*3120*/  PLOP3.LUT P2, PT, PT, PT, UP0, 0x80, 0x8 ;  /* 0x000000000008781c */ /* 0x000fda0003f4f008 */
[----:B------:R-:W-:-:S07]  /*3130*/  @P2 FMNMX R15, R15, R10, !PT ;  /* 0x0000000a0f0f2209 */ /* 0x000fce0007800000 */
.L_x_30:
[----:B------:R-:W-:Y:S01]  /*3140*/  LEA R8, R20, UR9, 0x2 ;  /* 0x0000000914087c11 */ /* 0x000fe2000f8e10ff */
[----:B------:R-:W-:-:S04]  /*3150*/  IMAD.IADD R20, R3, 0x1, R20 ;  /* 0x0000000103147824 */ /* 0x000fc800078e0214 */
[----:B0-----:R0:W-:Y:S01]  /*3160*/  STS [R8], R15 ;  /* 0x0000000f08007388 */ /* 0x0011e20000000800 */
[----:B------:R-:W-:-:S13]  /*3170*/  ISETP.GE.U32.AND P2, PT, R20, 0x20, PT ;  /* 0x000000201400780c */ /* 0x000fda0003f46070 */
[----:B0-----:R-:W-:Y:S05]  /*3180*/  @!P2 BRA `(.L_x_33) ;  /* 0xfffffff800d0a947 */ /* 0x001fea000383ffff */
[----:B------:R-:W-:Y:S05]  /*3190*/  BRA `(.L_x_26) ;  /* 0x0000000000987947 */ /* 0x000fea0003800000 */
.L_x_27:
[----:B------:R-:W-:Y:S01]  /*31a0*/  ISETP.NE.AND P2, PT, R7, 0x3, PT ;  /* 0x000000030700780c */ /* 0x000fe20003f45270 */
[----:B------:R-:W-:Y:S01]  /*31b0*/  BSSY.RECONVERGENT B1, `(.L_x_34) ;  /* 0x0000010000017945 */ /* 0x000fe20003800200 */
[----:B------:R-:W-:Y:S01]  /*31c0*/  ISETP.GE.U32.AND P3, PT, R26, 0x3, PT ;  /* 0x000000031a00780c */ /* 0x000fe20003f66070 */
[----:B------:R-:W-:-:S10]  /*31d0*/  IMAD.MOV.U32 R8, RZ, RZ, R0 ;  /* 0x000000ffff087224 */ /* 0x000fd400078e0000 */
[----:B------:R-:W-:Y:S05]  /*31e0*/  @!P2 BRA `(.L_x_35) ;  /* 0x000000000030a947 */ /* 0x000fea0003800000 */
[----:B------:R-:W0:Y:S01]  /*31f0*/  LDS R9, [R36] ;  /* 0x0000000024097984 */ /* 0x000e220000000800 */
[----:B------:R-:W-:Y:S01]  /*3200*/  ISETP.NE.AND P2, PT, R7, RZ, PT ;  /* 0x000000ff0700720c */ /* 0x000fe20003f45270 */
[----:B------:R-:W-:Y:S02]  /*3210*/  IMAD.MOV.U32 R8, RZ, RZ, R28 ;  /* 0x000000ffff087224 */ /* 0x000fe400078e001c */
[----:B0-----:R0:W-:Y:S10]  /*3220*/  STS [R34], R9 ;  /* 0x0000000922007388 */ /* 0x0011f40000000800 */
[----:B------:R-:W-:Y:S05]  /*3230*/  @!P2 BRA `(.L_x_35) ;  /* 0x00000000001ca947 */ /* 0x000fea0003800000 */
[----:B0-----:R-:W0:Y:S01]  /*3240*/  LDS R9, [R22] ;  /* 0x0000000016097984 */ /* 0x001e220000000800 */
[----:B------:R-:W-:Y:S01]  /*3250*/  ISETP.NE.AND P2, PT, R7, 0x1, PT ;  /* 0x000000010700780c */ /* 0x000fe20003f45270 */
[----:B------:R-:W-:-:S12]  /*3260*/  IMAD.MOV.U32 R8, RZ, RZ, R4 ;  /* 0x000000ffff087224 */ /* 0x000fd800078e0004 */
[----:B------:R-:W-:Y:S01]  /*3270*/  @P2 IMAD.MOV.U32 R8, RZ, RZ, R5 ;  /* 0x000000ffff082224 */ /* 0x000fe200078e0005 */
[----:B0-----:R-:W-:Y:S04]  /*3280*/  STS [R18], R9 ;  /* 0x0000000912007388 */ /* 0x001fe80000000800 */
[----:B------:R-:W0:Y:S04]  /*3290*/  @P2 LDS R11, [R17] ;  /* 0x00000000110b2984 */ /* 0x000e280000000800 */
[----:B0-----:R1:W-:Y:S02]  /*32a0*/  @P2 STS [R16], R11 ;  /* 0x0000000b10002388 */ /* 0x0013e40000000800 */
.L_x_35:
[----:B------:R-:W-:Y:S05]  /*32b0*/  BSYNC.RECONVERGENT B1 ;  /* 0x0000000000017941 */ /* 0x000fea0003800200 */
.L_x_34:
[----:B------:R-:W-:Y:S05]  /*32c0*/  @!P3 BRA `(.L_x_26) ;  /* 0x00000000004cb947 */ /* 0x000fea0003800000 */
.L_x_36:
[C---:B--2---:R-:W-:Y:S02]  /*32d0*/  LEA R10, R8.reuse, UR13, 0x2 ;  /* 0x0000000d080a7c11 */ /* 0x044fe4000f8e10ff */
[----:B------:R-:W-:Y:S01]  /*32e0*/  LEA R12, R8, UR9, 0x2 ;  /* 0x00000009080c7c11 */ /* 0x000fe2000f8e10ff */
[C---:B------:R-:W-:Y:S01]  /*32f0*/  IMAD R8, R3.reuse, 0x4, R8 ;  /* 0x0000000403087824 */ /* 0x040fe200078e0208 */
[C---:B------:R-:W-:Y:S01]  /*3300*/  LEA R14, R3.reuse, R10, 0x2 ;  /* 0x0000000a030e7211 */ /* 0x040fe200078e10ff */
[----:B0-----:R0:W2:Y:S02]  /*3310*/  LDS R9, [R10] ;  /* 0x000000000a097984 */ /* 0x0010a40000000800 */
[C---:B------:R-:W-:Y:S01]  /*3320*/  IMAD R20, R3.reuse, 0x4, R12 ;  /* 0x0000000403147824 */ /* 0x040fe200078e020c */
[----:B------:R-:W-:Y:S01]  /*3330*/  ISETP.GE.U32.AND P2, PT, R8, 0x20, PT ;  /* 0x000000200800780c */ /* 0x000fe20003f46070 */
[C---:B------:R-:W-:Y:S02]  /*3340*/  IMAD R13, R3.reuse, 0x4, R14 ;  /* 0x00000004030d7824 */ /* 0x040fe400078e020e */
[----:B------:R-:W-:-:S02]  /*3350*/  IMAD R19, R3, 0x4, R20 ;  /* 0x0000000403137824 */ /* 0x000fc400078e0214 */
[C---:B------:R-:W-:Y:S02]  /*3360*/  IMAD R21, R3.reuse, 0x4, R13 ;  /* 0x0000000403157824 */ /* 0x040fe400078e020d */
[----:B0-----:R-:W-:Y:S01]  /*3370*/  IMAD R10, R3, 0x4, R19 ;  /* 0x00000004030a7824 */ /* 0x001fe200078e0213 */
[----:B--2---:R-:W-:Y:S04]  /*3380*/  STS [R12], R9 ;  /* 0x000000090c007388 */ /* 0x004fe80000000800 */
[----:B-1----:R-:W0:Y:S04]  /*3390*/  LDS R11, [R14] ;  /* 0x000000000e0b7984 */ /* 0x002e280000000800 */
[----:B0-----:R-:W-:Y:S04]  /*33a0*/  STS [R20], R11 ;  /* 0x0000000b14007388 */ /* 0x001fe80000000800 */
[----:B------:R-:W0:Y:S04]  /*33b0*/  LDS R15, [R13] ;  /* 0x000000000d0f7984 */ /* 0x000e280000000800 */
[----:B0-----:R-:W-:Y:S04]  /*33c0*/  STS [R19], R15 ;  /* 0x0000000f13007388 */ /* 0x001fe80000000800 */
[----:B------:R-:W0:Y:S04]  /*33d0*/  LDS R21, [R21] ;  /* 0x0000000015157984 */ /* 0x000e280000000800 */
[----:B0-----:R2:W-:Y:S01]  /*33e0*/  STS [R10], R21 ;  /* 0x000000150a007388 */ /* 0x0015e20000000800 */
[----:B------:R-:W-:Y:S05]  /*33f0*/  @!P2 BRA `(.L_x_36) ;  /* 0xfffffffc00b4a947 */ /* 0x000fea000383ffff */
.L_x_26:
[----:B------:R-:W-:Y:S05]  /*3400*/  BSYNC.RECONVERGENT B0 ;  /* 0x0000000000007941 */ /* 0x000fea0003800200 */
.L_x_25:
[----:B------:R-:W-:Y:S01]  /*3410*/  BAR.SYNC.DEFER_BLOCKING 0x0 ;  /* 0x0000000000007b1d */ /* 0x000fe20000010000 */
[----:B------:R-:W-:Y:S01]  /*3420*/  LEA R20, R31, UR9, 0x2 ;  /* 0x000000091f147c11 */ /* 0x000fe2000f8e10ff */
[----:B------:R-:W-:Y:S02]  /*3430*/  HFMA2 R23, -RZ, RZ, 0.96630859375, -0.0022525787353515625 ;  /* 0x3bbb989dff177431 */ /* 0x000fe400000001ff */
[----:B--2---:R-:W-:Y:S02]  /*3440*/  IMAD.MOV.U32 R21, RZ, RZ, 0x437c0000 ;  /* 0x437c0000ff157424 */ /* 0x004fe400078e00ff */
[----:B------:R-:W-:Y:S01]  /*3450*/  BSSY.RECONVERGENT B0, `(.L_x_37) ;  /* 0x0000108000007945 */ /* 0x000fe20003800200 */
[----:B------:R-:W-:Y:S04]  /*3460*/  LDS R8, [R20] ;  /* 0x0000000014087984 */ /* 0x000fe80000000800 */
[----:B0-----:R-:W0:Y:S02]  /*3470*/  LDS R9, [R27+0x8200] ;  /* 0x008200001b097984 */ /* 0x001e240000000800 */
[----:B0-----:R-:W-:-:S04]  /*3480*/  FADD R8, -R8, R9 ;  /* 0x0000000908087221 */ /* 0x001fc80000000100 */
[----:B------:R-:W-:-:S04]  /*3490*/  FFMA.SAT R10, R8, R23, 0.5 ;  /* 0x3f000000080a7423 */ /* 0x000fc80000002017 */
[----:B------:R-:W-:-:S04]  /*34a0*/  FFMA.RM R10, R10, R21, 12582913 ;  /* 0x4b4000010a0a7423 */ /* 0x000fc80000004015 */
[C---:B------:R-:W-:Y:S01]  /*34b0*/  FADD R9, R10.reuse, -12583039 ;  /* 0xcb40007f0a097421 */ /* 0x040fe20000000000 */
[----:B------:R-:W-:-:S03]  /*34c0*/  IMAD.SHL.U32 R10, R10, 0x800000, RZ ;  /* 0x008000000a0a7824 */ /* 0x000fc600078e00ff */
[----:B------:R-:W-:-:S04]  /*34d0*/  FFMA R9, R8, 1.4426950216293334961, -R9 ;  /* 0x3fb8aa3b08097823 */ /* 0x000fc80000000809 */
[----:B------:R-:W-:-:S06]  /*34e0*/  FFMA R9, R8, 1.925963033500011079e-08, R9 ;  /* 0x32a5706008097823 */ /* 0x000fcc0000000009 */
[----:B------:R-:W0:Y:S02]  /*34f0*/  MUFU.EX2 R9, R9 ;  /* 0x0000000900097308 */ /* 0x000e240000000800 */
[----:B0-----:R-:W-:-:S05]  /*3500*/  FMUL R10, R10, R9 ;  /* 0x000000090a0a7220 */ /* 0x001fca0000400000 */
[----:B------:R0:W-:Y:S01]  /*3510*/  STS [R27+0x9200], R10 ;  /* 0x0092000a1b007388 */ /* 0x0001e20000000800 */
[----:B------:R-:W-:Y:S06]  /*3520*/  BAR.SYNC.DEFER_BLOCKING 0x0 ;  /* 0x0000000000007b1d */ /* 0x000fec0000010000 */
[----:B------:R-:W-:Y:S05]  /*3530*/  @P0 BRA `(.L_x_38) ;  /* 0x0000000c00e40947 */ /* 0x000fea0003800000 */
[----:B------:R-:W-:-:S09]  /*3540*/  UISETP.GE.AND UP0, UPT, UR14, 0x1, UPT ;  /* 0x000000010e00788c */ /* 0x000fd2000bf06270 */
[----:B------:R-:W-:Y:S05]  /*3550*/  BRA.U !UP0, `(.L_x_39) ;  /* 0x0000000508b87547 */ /* 0x000fea000b800000 */
[----:B------:R-:W-:Y:S01]  /*3560*/  IMAD.U32 R22, RZ, RZ, UR12 ;  /* 0x0000000cff167e24 */ /* 0x000fe2000f8e00ff */
[----:B------:R-:W-:Y:S01]  /*3570*/  BSSY.RECONVERGENT B1, `(.L_x_40) ;  /* 0x000006b000017945 */ /* 0x000fe20003800200 */
[----:B------:R-:W-:-:S03]  /*3580*/  IMAD.MOV.U32 R34, RZ, RZ, R0 ;  /* 0x000000ffff227224 */ /* 0x000fc600078e0000 */
[----:B------:R-:W-:-:S07]  /*3590*/  LOP3.LUT R22, R22, 0x30, RZ, 0xc0, !PT ;  /* 0x0000003016167812 */ /* 0x000fce00078ec0ff */
.L_x_46:
[C---:B------:R-:W-:Y:S01]  /*35a0*/  LEA R8, R34.reuse, UR13, 0x2 ;  /* 0x0000000d22087c11 */ /* 0x040fe2000f8e10ff */
[----:B------:R-:W-:Y:S01]  /*35b0*/  UISETP.GE.AND UP0, UPT, UR24, 0x10, UPT ;  /* 0x000000101800788c */ /* 0x000fe2000bf06270 */
[C---:B------:R-:W-:Y:S01]  /*35c0*/  LEA R9, R34.reuse, UR9, 0x2 ;  /* 0x0000000922097c11 */ /* 0x040fe2000f8e10ff */
[----:B------:R-:W-:Y:S01]  /*35d0*/  IMAD.MOV.U32 R17, RZ, RZ, RZ ;  /* 0x000000ffff117224 */ /* 0x000fe200078e00ff */
[----:B------:R-:W-:Y:S02]  /*35e0*/  LEA R13, R34, UR8, 0x2 ;  /* 0x00000008220d7c11 */ /* 0x000fe4000f8e10ff */
[----:B------:R-:W-:Y:S04]  /*35f0*/  LDS R8, [R8] ;  /* 0x0000000008087984 */ /* 0x000fe80000000800 */
[----:B------:R-:W0:Y:S04]  /*3600*/  LDS R9, [R9] ;  /* 0x0000000009097984 */ /* 0x000e280000000800 */
[----:B------:R-:W2:Y:S01]  /*3610*/  LDS R13, [R13] ;  /* 0x000000000d0d7984 */ /* 0x000ea20000000800 */
[----:B0-----:R-:W-:-:S04]  /*3620*/  FADD R10, R8, -R9 ;  /* 0x80000009080a7221 */ /* 0x001fc80000000000 */
[----:B------:R-:W-:-:S04]  /*3630*/  FFMA.SAT R12, R10, R23, 0.5 ;  /* 0x3f0000000a0c7423 */ /* 0x000fc80000002017 */
[----:B------:R-:W-:-:S04]  /*3640*/  FFMA.RM R12, R12, R21, 12582913 ;  /* 0x4b4000010c0c7423 */ /* 0x000fc80000004015 */
[C---:B-1----:R-:W-:Y:S01]  /*3650*/  FADD R11, R12.reuse, -12583039 ;  /* 0xcb40007f0c0b7421 */ /* 0x042fe20000000000 */
[----:B------:R-:W-:-:S03]  /*3660*/  IMAD.SHL.U32 R12, R12, 0x800000, RZ ;  /* 0x008000000c0c7824 */ /* 0x000fc600078e00ff */
[----:B------:R-:W-:-:S04]  /*3670*/  FFMA R11, R10, 1.4426950216293334961, -R11 ;  /* 0x3fb8aa3b0a0b7823 */ /* 0x000fc8000000080b */
[----:B------:R-:W-:-:S06]  /*3680*/  FFMA R11, R10, 1.925963033500011079e-08, R11 ;  /* 0x32a570600a0b7823 */ /* 0x000fcc000000000b */
[----:B------:R-:W0:Y:S02]  /*3690*/  MUFU.EX2 R11, R11 ;  /* 0x0000000b000b7308 */ /* 0x000e240000000800 */
[----:B0-----:R-:W-:-:S04]  /*36a0*/  FMUL R12, R12, R11 ;  /* 0x0000000b0c0c7220 */ /* 0x001fc80000400000 */
[----:B--2---:R-:W-:Y:S01]  /*36b0*/  FMUL R19, R12, R13 ;  /* 0x0000000d0c137220 */ /* 0x004fe20000400000 */
[----:B------:R-:W-:Y:S06]  /*36c0*/  BRA.U !UP0, `(.L_x_41) ;  /* 0x0000000108787547 */ /* 0x000fec000b800000 */
[----:B------:R-:W0:Y:S01]  /*36d0*/  S2R R8, SR_CgaCtaId ;  /* 0x0000000000087919 */ /* 0x000e220000008800 */
[----:B------:R-:W-:Y:S02]  /*36e0*/  MOV R35, 0x400 ;  /* 0x0000040000237802 */ /* 0x000fe40000000f00 */
[----:B------:R-:W-:Y:S02]  /*36f0*/  MOV R37, RZ ;  /* 0x000000ff00257202 */ /* 0x000fe40000000f00 */
[----:B0-----:R-:W-:-:S07]  /*3700*/  LEA R35, R8, R35, 0x18 ;  /* 0x0000002308237211 */ /* 0x001fce00078ec0ff */
.L_x_42:
[----:B------:R-:W-:Y:S02]  /*3710*/  IMAD R36, R34, 0x20, R37 ;  /* 0x0000002022247824 */ /* 0x000fe400078e0225 */
[----:B------:R-:W-:Y:S02]  /*3720*/  VIADD R37, R37, 0x10 ;  /* 0x0000001025257836 */ /* 0x000fe40000000000 */
[----:B------:R-:W-:-:S03]  /*3730*/  IMAD R36, R36, 0x4, R35 ;  /* 0x0000000424247824 */ /* 0x000fc600078e0223 */
[----:B------:R-:W-:Y:S02]  /*3740*/  ISETP.NE.AND P0, PT, R37, R22, PT ;  /* 0x000000162500720c */ /* 0x000fe40003f05270 */
[----:B------:R-:W0:Y:S04]  /*3750*/  LDS.128 R12, [R36+0x9200] ;  /* 0x00920000240c7984 */ /* 0x000e280000000c00 */
[----:B------:R-:W1:Y:S01]  /*3760*/  LDS.128 R8, [R36+0x9210] ;  /* 0x0092100024087984 */ /* 0x000e620000000c00 */
[----:B0-----:R-:W-:-:S04]  /*3770*/  FADD R12, R12, R19 ;  /* 0x000000130c0c7221 */ /* 0x001fc80000000000 */
[----:B------:R-:W-:-:S04]  /*3780*/  FADD R13, R13, R12 ;  /* 0x0000000c0d0d7221 */ /* 0x000fc80000000000 */
[----:B------:R-:W-:-:S04]  /*3790*/  FADD R14, R14, R13 ;  /* 0x0000000d0e0e7221 */ /* 0x000fc80000000000 */
[----:B------:R-:W-:Y:S02]  /*37a0*/  FADD R17, R15, R14 ;  /* 0x0000000e0f117221 */ /* 0x000fe40000000000 */
[----:B------:R-:W0:Y:S02]  /*37b0*/  LDS.128 R12, [R36+0x9220] ;  /* 0x00922000240c7984 */ /* 0x000e240000000c00 */
[----:B-1----:R-:W-:Y:S02]  /*37c0*/  FADD R8, R17, R8 ;  /* 0x0000000811087221 */ /* 0x002fe40000000000 */
[----:B------:R-:W1:Y:S02]  /*37d0*/  LDS.128 R16, [R36+0x9230] ;  /* 0x0092300024107984 */ /* 0x000e640000000c00 */
[----:B------:R-:W-:-:S04]  /*37e0*/  FADD R9, R9, R8 ;  /* 0x0000000809097221 */ /* 0x000fc80000000000 */
[----:B------:R-:W-:-:S04]  /*37f0*/  FADD R10, R10, R9 ;  /* 0x000000090a0a7221 */ /* 0x000fc80000000000 */
[----:B------:R-:W-:-:S04]  /*3800*/  FADD R11, R11, R10 ;  /* 0x0000000a0b0b7221 */ /* 0x000fc80000000000 */
[----:B0-----:R-:W-:-:S04]  /*3810*/  FADD R12, R11, R12 ;  /* 0x0000000c0b0c7221 */ /* 0x001fc80000000000 */
[----:B------:R-:W-:-:S04]  /*3820*/  FADD R13, R13, R12 ;  /* 0x0000000c0d0d7221 */ /* 0x000fc80000000000 */
[----:B------:R-:W-:-:S04]  /*3830*/  FADD R14, R14, R13 ;  /* 0x0000000d0e0e7221 */ /* 0x000fc80000000000 */
[----:B------:R-:W-:-:S04]  /*3840*/  FADD R15, R15, R14 ;  /* 0x0000000e0f0f7221 */ /* 0x000fc80000000000 */
[----:B-1----:R-:W-:-:S04]  /*3850*/  FADD R16, R15, R16 ;  /* 0x000000100f107221 */ /* 0x002fc80000000000 */
[----:B------:R-:W-:-:S04]  /*3860*/  FADD R17, R17, R16 ;  /* 0x0000001011117221 */ /* 0x000fc80000000000 */
[----:B------:R-:W-:-:S04]  /*3870*/  FADD R18, R18, R17 ;  /* 0x0000001112127221 */ /* 0x000fc80000000000 */
[----:B------:R-:W-:Y:S01]  /*3880*/  FADD R19, R19, R18 ;  /* 0x0000001213137221 */ /* 0x000fe20000000000 */
[----:B------:R-:W-:Y:S06]  /*3890*/  @P0 BRA `(.L_x_42) ;  /* 0xfffffffc009c0947 */ /* 0x000fec000383ffff */
[----:B------:R-:W-:-:S07]  /*38a0*/  IMAD.MOV.U32 R17, RZ, RZ, R22 ;  /* 0x000000ffff117224 */ /* 0x000fce00078e0016 */
.L_x_41:
[----:B------:R-:W-:-:S09]  /*38b0*/  UISETP.NE.AND UP0, UPT, UR32, URZ, UPT ;  /* 0x000000ff2000728c */ /* 0x000fd2000bf05270 */
[----:B------:R-:W-:Y:S05]  /*38c0*/  BRA.U !UP0, `(.L_x_43) ;  /* 0x0000000108c07547 */ /* 0x000fea000b800000 */
[----:B------:R-:W-:Y:S02]  /*38d0*/  UISETP.GE.U32.AND UP0, UPT, UR33, 0x7, UPT ;  /* 0x000000072100788c */ /* 0x000fe4000bf06070 */
[----:B------:R-:W-:-:S07]  /*38e0*/  UISETP.NE.AND UP1, UPT, UR26, URZ, UPT ;  /* 0x000000ff1a00728c */ /* 0x000fce000bf25270 */
[----:B------:R-:W-:Y:S05]  /*38f0*/  BRA.U !UP0, `(.L_x_44) ;  /* 0x0000000108407547 */ /* 0x000fea000b800000 */
[----:B------:R-:W0:Y:S01]  /*3900*/  S2UR UR15, SR_CgaCtaId ;  /* 0x00000000000f79c3 */ /* 0x000e220000008800 */
[----:B------:R-:W-:Y:S01]  /*3910*/  UMOV UR5, 0x400 ;  /* 0x0000040000057882 */ /* 0x000fe20000000000 */
[----:B------:R-:W-:Y:S02]  /*3920*/  IMAD R8, R34, 0x20, R17 ;  /* 0x0000002022087824 */ /* 0x000fe400078e0211 */
[----:B------:R-:W-:Y:S01]  /*3930*/  VIADD R17, R17, 0x8 ;  /* 0x0000000811117836 */ /* 0x000fe20000000000 */
[----:B0-----:R-:W-:-:S06]  /*3940*/  ULEA UR5, UR15, UR5, 0x18 ;  /* 0x000000050f057291 */ /* 0x001fcc000f8ec0ff */
[----:B------:R-:W-:-:S05]  /*3950*/  LEA R16, R8, UR5, 0x2 ;  /* 0x0000000508107c11 */ /* 0x000fca000f8e10ff */
[----:B------:R-:W0:Y:S04]  /*3960*/  LDS.128 R8, [R16+0x9200] ;  /* 0x0092000010087984 */ /* 0x000e280000000c00 */
[----:B------:R-:W1:Y:S01]  /*3970*/  LDS.128 R12, [R16+0x9210] ;  /* 0x00921000100c7984 */ /* 0x000e620000000c00 */
[----:B0-----:R-:W-:-:S04]  /*3980*/  FADD R8, R19, R8 ;  /* 0x0000000813087221 */ /* 0x001fc80000000000 */
[----:B------:R-:W-:-:S04]  /*3990*/  FADD R9, R8, R9 ;  /* 0x0000000908097221 */ /* 0x000fc80000000000 */
[----:B------:R-:W-:-:S04]  /*39a0*/  FADD R10, R9, R10 ;  /* 0x0000000a090a7221 */ /* 0x000fc80000000000 */
[----:B------:R-:W-:-:S04]  /*39b0*/  FADD R11, R10, R11 ;  /* 0x0000000b0a0b7221 */ /* 0x000fc80000000000 */
[----:B-1----:R-:W-:-:S04]  /*39c0*/  FADD R12, R11, R12 ;  /* 0x0000000c0b0c7221 */ /* 0x002fc80000000000 */
[----:B------:R-:W-:-:S04]  /*39d0*/  FADD R13, R12, R13 ;  /* 0x0000000d0c0d7221 */ /* 0x000fc80000000000 */
[----:B------:R-:W-:-:S04]  /*39e0*/  FADD R14, R13, R14 ;  /* 0x0000000e0d0e7221 */ /* 0x000fc80000000000 */
[----:B------:R-:W-:-:S07]  /*39f0*/  FADD R19, R14, R15 ;  /* 0x0000000f0e137221 */ /* 0x000fce0000000000 */
.L_x_44:
[----:B------:R-:W-:Y:S05]  /*3a00*/  BRA.U !UP1, `(.L_x_43) ;  /* 0x0000000109707547 */ /* 0x000fea000b800000 */
[----:B------:R-:W-:Y:S02]  /*3a10*/  UISETP.GE.U32.AND UP0, UPT, UR25, 0x3, UPT ;  /* 0x000000031900788c */ /* 0x000fe4000bf06070 */
[----:B------:R-:W-:-:S07]  /*3a20*/  UISETP.NE.AND UP1, UPT, UR27, URZ, UPT ;  /* 0x000000ff1b00728c */ /* 0x000fce000bf25270 */
[----:B------:R-:W-:Y:S05]  /*3a30*/  BRA.U !UP0, `(.L_x_45) ;  /* 0x00000001082c7547 */ /* 0x000fea000b800000 */
[----:B------:R-:W0:Y:S01]  /*3a40*/  S2UR UR15, SR_CgaCtaId ;  /* 0x00000000000f79c3 */ /* 0x000e220000008800 */
[----:B------:R-:W-:Y:S01]  /*3a50*/  UMOV UR5, 0x400 ;  /* 0x0000040000057882 */ /* 0x000fe20000000000 */
[----:B------:R-:W-:Y:S01]  /*3a60*/  LEA R8, R34, R17, 0x5 ;  /* 0x0000001122087211 */ /* 0x000fe200078e28ff */
[----:B------:R-:W-:Y:S01]  /*3a70*/  VIADD R17, R17, 0x4 ;  /* 0x0000000411117836 */ /* 0x000fe20000000000 */
[----:B0-----:R-:W-:-:S06]  /*3a80*/  ULEA UR5, UR15, UR5, 0x18 ;  /* 0x000000050f057291 */ /* 0x001fcc000f8ec0ff */
[----:B------:R-:W-:-:S06]  /*3a90*/  LEA R8, R8, UR5, 0x2 ;  /* 0x0000000508087c11 */ /* 0x000fcc000f8e10ff */
[----:B------:R-:W0:Y:S02]  /*3aa0*/  LDS.128 R8, [R8+0x9200] ;  /* 0x0092000008087984 */ /* 0x000e240000000c00 */
[----:B0-----:R-:W-:-:S04]  /*3ab0*/  FADD R12, R19, R8 ;  /* 0x00000008130c7221 */ /* 0x001fc80000000000 */
[----:B------:R-:W-:-:S04]  /*3ac0*/  FADD R9, R12, R9 ;  /* 0x000000090c097221 */ /* 0x000fc80000000000 */
[----:B------:R-:W-:-:S04]  /*3ad0*/  FADD R10, R9, R10 ;  /* 0x0000000a090a7221 */ /* 0x000fc80000000000 */
[----:B------:R-:W-:-:S07]  /*3ae0*/  FADD R19, R10, R11 ;  /* 0x0000000b0a137221 */ /* 0x000fce0000000000 */
.L_x_45:
[----:B------:R-:W-:Y:S05]  /*3af0*/  BRA.U !UP1, `(.L_x_43) ;  /* 0x0000000109347547 */ /* 0x000fea000b800000 */
[----:B------:R-:W0:Y:S01]  /*3b00*/  S2UR UR15, SR_CgaCtaId ;  /* 0x00000000000f79c3 */ /* 0x000e220000008800 */
[----:B------:R-:W-:Y:S01]  /*3b10*/  UMOV UR5, 0x400 ;  /* 0x0000040000057882 */ /* 0x000fe20000000000 */
[----:B------:R-:W-:Y:S01]  /*3b20*/  IMAD R8, R34, 0x20, R17 ;  /* 0x0000002022087824 */ /* 0x000fe200078e0211 */
[----:B------:R-:W-:Y:S02]  /*3b30*/  UISETP.NE.AND UP0, UPT, UR27, 0x1, UPT ;  /* 0x000000011b00788c */ /* 0x000fe4000bf05270 */
[----:B0-----:R-:W-:-:S06]  /*3b40*/  ULEA UR5, UR15, UR5, 0x18 ;  /* 0x000000050f057291 */ /* 0x001fcc000f8ec0ff */
[----:B------:R-:W-:-:S06]  /*3b50*/  LEA R8, R8, UR5, 0x2 ;  /* 0x0000000508087c11 */ /* 0x000fcc000f8e10ff */
[----:B------:R-:W0:Y:S02]  /*3b60*/  LDS.128 R8, [R8+0x9200] ;  /* 0x0092000008087984 */ /* 0x000e240000000c00 */
[----:B0-----:R-:W-:Y:S01]  /*3b70*/  FADD R19, R19, R8 ;  /* 0x0000000813137221 */ /* 0x001fe20000000000 */
[----:B------:R-:W-:Y:S06]  /*3b80*/  BRA.U !UP0, `(.L_x_43) ;  /* 0x0000000108107547 */ /* 0x000fec000b800000 */
[----:B------:R-:W-:Y:S01]  /*3b90*/  UISETP.NE.AND UP0, UPT, UR27, 0x2, UPT ;  /* 0x000000021b00788c */ /* 0x000fe2000bf05270 */
[----:B------:R-:W-:-:S05]  /*3ba0*/  FADD R19, R19, R9 ;  /* 0x0000000913137221 */ /* 0x000fca0000000000 */
[----:B------:R-:W-:-:S13]  /*3bb0*/  PLOP3.LUT P0, PT, PT, PT, UP0, 0x80, 0x8 ;  /* 0x000000000008781c */ /* 0x000fda0003f0f008 */
[----:B------:R-:W-:-:S07]  /*3bc0*/  @P0 FADD R19, R19, R10 ;  /* 0x0000000a13130221 */ /* 0x000fce0000000000 */
.L_x_43:
[----:B------:R-:W-:Y:S01]  /*3bd0*/  LEA R8, R34, UR10, 0x2 ;  /* 0x0000000a22087c11 */ /* 0x000fe2000f8e10ff */
[----:B------:R-:W-:-:S04]  /*3be0*/  IMAD.IADD R34, R3, 0x1, R34 ;  /* 0x0000000103227824 */ /* 0x000fc800078e0222 */
[----:B------:R2:W-:Y:S01]  /*3bf0*/  STS [R8], R19 ;  /* 0x0000001308007388 */ /* 0x0005e20000000800 */
[----:B------:R-:W-:-:S13]  /*3c00*/  ISETP.GE.U32.AND P0, PT, R34, 0x20, PT ;  /* 0x000000202200780c */ /* 0x000fda0003f06070 */
[----:B--2---:R-:W-:Y:S05]  /*3c10*/  @!P0 BRA `(.L_x_46) ;  /* 0xfffffff800608947 */ /* 0x004fea000383ffff */
[----:B------:R-:W-:Y:S05]  /*3c20*/  BSYNC.RECONVERGENT B1 ;  /* 0x0000000000017941 */ /* 0x000fea0003800200 */
.L_x_40:
[----:B------:R-:W-:Y:S05]  /*3c30*/  BRA `(.L_x_38) ;  /* 0x0000000800247947 */ /* 0x000fea0003800000 */
.L_x_39:
[----:B------:R-:W-:Y:S01]  /*3c40*/  ISETP.NE.AND P0, PT, R7, 0x3, PT ;  /* 0x000000030700780c */ /* 0x000fe20003f05270 */
[----:B------:R-:W-:Y:S01]  /*3c50*/  BSSY.RECONVERGENT B1, `(.L_x_47) ;  /* 0x000003a000017945 */ /* 0x000fe20003800200 */
[----:B------:R-:W-:-:S11]  /*3c60*/  IMAD.MOV.U32 R8, RZ, RZ, R0 ;  /* 0x000000ffff087224 */ /* 0x000fd600078e0000 */
[----:B------:R-:W-:Y:S05]  /*3c70*/  @!P0 BRA `(.L_x_48) ;  /* 0x0000000000dc8947 */ /* 0x000fea0003800000 */
[----:B------:R-:W-:Y:S01]  /*3c80*/  LDS R36, [R36] ;  /* 0x0000000024247984 */ /* 0x000fe20000000800 */
[----:B0-----:R-:W-:Y:S02]  /*3c90*/  LEA R10, R0, UR8, 0x2 ;  /* 0x00000008000a7c11 */ /* 0x001fe4000f8e10ff */
[----:B------:R-:W-:Y:S01]  /*3ca0*/  ISETP.NE.AND P0, PT, R7, RZ, PT ;  /* 0x000000ff0700720c */ /* 0x000fe20003f05270 */
[----:B------:R-:W0:Y:S04]  /*3cb0*/  LDS R9, [R34] ;  /* 0x0000000022097984 */ /* 0x000e280000000800 */
[----:B-1----:R-:W1:Y:S01]  /*3cc0*/  LDS R11, [R10] ;  /* 0x000000000a0b7984 */ /* 0x002e620000000800 */
[----:B0-----:R-:W-:-:S04]  /*3cd0*/  FADD R8, R36, -R9 ;  /* 0x8000000924087221 */ /* 0x001fc80000000000 */
[----:B------:R-:W-:-:S04]  /*3ce0*/  FFMA.SAT R12, R8, R23, 0.5 ;  /* 0x3f000000080c7423 */ /* 0x000fc80000002017 */
[----:B------:R-:W-:-:S04]  /*3cf0*/  FFMA.RM R12, R12, R21, 12582913 ;  /* 0x4b4000010c0c7423 */ /* 0x000fc80000004015 */
[C---:B------:R-:W-:Y:S01]  /*3d00*/  FADD R9, R12.reuse, -12583039 ;  /* 0xcb40007f0c097421 */ /* 0x040fe20000000000 */
[----:B------:R-:W-:-:S03]  /*3d10*/  IMAD.SHL.U32 R12, R12, 0x800000, RZ ;  /* 0x008000000c0c7824 */ /* 0x000fc600078e00ff */
[----:B------:R-:W-:-:S04]  /*3d20*/  FFMA R9, R8, 1.4426950216293334961, -R9 ;  /* 0x3fb8aa3b08097823 */ /* 0x000fc80000000809 */
[----:B------:R-:W-:-:S06]  /*3d30*/  FFMA R9, R8, 1.925963033500011079e-08, R9 ;  /* 0x32a5706008097823 */ /* 0x000fcc0000000009 */
[----:B------:R-:W0:Y:S02]  /*3d40*/  MUFU.EX2 R9, R9 ;  /* 0x0000000900097308 */ /* 0x000e240000000800 */
[----:B0-----:R-:W-:Y:S01]  /*3d50*/  FMUL R8, R12, R9 ;  /* 0x000000090c087220 */ /* 0x001fe20000400000 */
[----:B------:R-:W-:-:S03]  /*3d60*/  LEA R12, R0, UR10, 0x2 ;  /* 0x0000000a000c7c11 */ /* 0x000fc6000f8e10ff */
[----:B-1----:R-:W-:Y:S01]  /*3d70*/  FMUL R11, R8, R11 ;  /* 0x0000000b080b7220 */ /* 0x002fe20000400000 */
[----:B------:R-:W-:-:S04]  /*3d80*/  IMAD.MOV.U32 R8, RZ, RZ, R28 ;  /* 0x000000ffff087224 */ /* 0x000fc800078e001c */
[----:B------:R2:W-:Y:S01]  /*3d90*/  STS [R12], R11 ;  /* 0x0000000b0c007388 */ /* 0x0005e20000000800 */
[----:B------:R-:W-:Y:S05]  /*3da0*/  @!P0 BRA `(.L_x_48) ;  /* 0x0000000000908947 */ /* 0x000fea0003800000 */
[----:B------:R-:W-:Y:S01]  /*3db0*/  LDS R22, [R22] ;  /* 0x0000000016167984 */ /* 0x000fe20000000800 */
[C---:B------:R-:W-:Y:S01]  /*3dc0*/  LEA R10, R3.reuse, R10, 0x2 ;  /* 0x0000000a030a7211 */ /* 0x040fe200078e10ff */
[----:B--2---:R-:W-:Y:S01]  /*3dd0*/  IMAD R12, R3, 0x4, R12 ;  /* 0x00000004030c7824 */ /* 0x004fe200078e020c */
[----:B------:R-:W-:Y:S01]  /*3de0*/  ISETP.NE.AND P0, PT, R7, 0x1, PT ;  /* 0x000000010700780c */ /* 0x000fe20003f05270 */
[----:B------:R-:W0:Y:S04]  /*3df0*/  LDS R9, [R18] ;  /* 0x0000000012097984 */ /* 0x000e280000000800 */
[----:B------:R-:W1:Y:S01]  /*3e00*/  LDS R11, [R10] ;  /* 0x000000000a0b7984 */ /* 0x000e620000000800 */
[----:B0-----:R-:W-:-:S04]  /*3e10*/  FADD R8, R22, -R9 ;  /* 0x8000000916087221 */ /* 0x001fc80000000000 */
[----:B------:R-:W-:-:S04]  /*3e20*/  FFMA.SAT R14, R8, R23, 0.5 ;  /* 0x3f000000080e7423 */ /* 0x000fc80000002017 */
[----:B------:R-:W-:-:S04]  /*3e30*/  FFMA.RM R14, R14, R21, 12582913 ;  /* 0x4b4000010e0e7423 */ /* 0x000fc80000004015 */
[C---:B------:R-:W-:Y:S01]  /*3e40*/  FADD R9, R14.reuse, -12583039 ;  /* 0xcb40007f0e097421 */ /* 0x040fe20000000000 */
[----:B------:R-:W-:-:S03]  /*3e50*/  IMAD.SHL.U32 R14, R14, 0x800000, RZ ;  /* 0x008000000e0e7824 */ /* 0x000fc600078e00ff */
[----:B------:R-:W-:-:S04]  /*3e60*/  FFMA R9, R8, 1.4426950216293334961, -R9 ;  /* 0x3fb8aa3b08097823 */ /* 0x000fc80000000809 */
[----:B------:R-:W-:Y:S01]  /*3e70*/  FFMA R9, R8, 1.925963033500011079e-08, R9 ;  /* 0x32a5706008097823 */ /* 0x000fe20000000009 */
[----:B------:R-:W-:-:S05]  /*3e80*/  IMAD.MOV.U32 R8, RZ, RZ, R4 ;  /* 0x000000ffff087224 */ /* 0x000fca00078e0004 */
[----:B------:R-:W0:Y:S02]  /*3e90*/  MUFU.EX2 R9, R9 ;  /* 0x0000000900097308 */ /* 0x000e240000000800 */
[----:B0-----:R-:W-:-:S04]  /*3ea0*/  FMUL R14, R14, R9 ;  /* 0x000000090e0e7220 */ /* 0x001fc80000400000 */
[----:B-1----:R-:W-:-:S05]  /*3eb0*/  FMUL R11, R14, R11 ;  /* 0x0000000b0e0b7220 */ /* 0x002fca0000400000 */
[----:B------:R3:W-:Y:S01]  /*3ec0*/  STS [R12], R11 ;  /* 0x0000000b0c007388 */ /* 0x0007e20000000800 */
[----:B------:R-:W-:Y:S05]  /*3ed0*/  @!P0 BRA `(.L_x_48) ;  /* 0x0000000000448947 */ /* 0x000fea0003800000 */
[----:B------:R-:W-:Y:S01]  /*3ee0*/  LDS R17, [R17] ;  /* 0x0000000011117984 */ /* 0x000fe20000000800 */
[C---:B---3--:R-:W-:Y:S02]  /*3ef0*/  IMAD R11, R3.reuse, 0x4, R10 ;  /* 0x00000004030b7824 */ /* 0x048fe400078e020a */
[----:B------:R-:W-:Y:S01]  /*3f00*/  IMAD R13, R3, 0x4, R12 ;  /* 0x00000004030d7824 */ /* 0x000fe200078e020c */
        /* <DEDUP_REMOVED lines=9> */
[----:B------:R-:W-:-:S05]  /*3fa0*/  MOV R8, R5 ;  /* 0x0000000500087202 */ /* 0x000fca0000000f00 */
[----:B------:R-:W0:Y:S02]  /*3fb0*/  MUFU.EX2 R9, R9 ;  /* 0x0000000900097308 */ /* 0x000e240000000800 */
[----:B0-----:R-:W-:-:S04]  /*3fc0*/  FMUL R10, R10, R9 ;  /* 0x000000090a0a7220 */ /* 0x001fc80000400000 */
[----:B-1----:R-:W-:-:S05]  /*3fd0*/  FMUL R10, R10, R11 ;  /* 0x0000000b0a0a7220 */ /* 0x002fca0000400000 */
[----:B------:R4:W-:Y:S02]  /*3fe0*/  STS [R13], R10 ;  /* 0x0000000a0d007388 */ /* 0x0009e40000000800 */
.L_x_48:
[----:B------:R-:W-:Y:S05]  /*3ff0*/  BSYNC.RECONVERGENT B1 ;  /* 0x0000000000017941 */ /* 0x000fea0003800200 */
.L_x_47:
[----:B------:R-:W-:-:S13]  /*4000*/  ISETP.GE.U32.AND P0, PT, R26, 0x3, PT ;  /* 0x000000031a00780c */ /* 0x000fda0003f06070 */
[----:B------:R-:W-:Y:S05]  /*4010*/  @!P0 BRA `(.L_x_38) ;  /* 0x00000004002c8947 */ /* 0x000fea0003800000 */
.L_x_49:
[C---:B------:R-:W-:Y:S02]  /*4020*/  LEA R14, R8.reuse, UR13, 0x2 ;  /* 0x0000000d080e7c11 */ /* 0x040fe4000f8e10ff */
[C---:B--23--:R-:W-:Y:S02]  /*4030*/  LEA R12, R8.reuse, UR9, 0x2 ;  /* 0x00000009080c7c11 */ /* 0x04cfe4000f8e10ff */
[----:B0---4-:R-:W-:Y:S01]  /*4040*/  LEA R10, R8, UR8, 0x2 ;  /* 0x00000008080a7c11 */ /* 0x011fe2000f8e10ff */
[----:B------:R0:W-:Y:S04]  /*4050*/  LDS R9, [R14] ;  /* 0x000000000e097984 */ /* 0x0001e80000000800 */
[----:B-1----:R1:W2:Y:S04]  /*4060*/  LDS R16, [R12] ;  /* 0x000000000c107984 */ /* 0x0022a80000000800 */
[----:B------:R3:W4:Y:S01]  /*4070*/  LDS R11, [R10] ;  /* 0x000000000a0b7984 */ /* 0x0007220000000800 */
[----:B0-----:R-:W-:-:S02]  /*4080*/  IMAD R14, R3, 0x4, R14 ;  /* 0x00000004030e7824 */ /* 0x001fc400078e020e */
[C---:B-1----:R-:W-:Y:S02]  /*4090*/  IMAD R12, R3.reuse, 0x4, R12 ;  /* 0x00000004030c7824 */ /* 0x042fe400078e020c */
[----:B---3--:R-:W-:Y:S02]  /*40a0*/  IMAD R10, R3, 0x4, R10 ;  /* 0x00000004030a7824 */ /* 0x008fe400078e020a */
[----:B--2---:R-:W-:-:S04]  /*40b0*/  FADD R16, R9, -R16 ;  /* 0x8000001009107221 */ /* 0x004fc80000000000 */
[----:B------:R-:W-:-:S04]  /*40c0*/  FFMA.SAT R18, R16, R23, 0.5 ;  /* 0x3f00000010127423 */ /* 0x000fc80000002017 */
[----:B------:R-:W-:-:S04]  /*40d0*/  FFMA.RM R18, R18, R21, 12582913 ;  /* 0x4b40000112127423 */ /* 0x000fc80000004015 */
[C---:B------:R-:W-:Y:S01]  /*40e0*/  FADD R9, R18.reuse, -12583039 ;  /* 0xcb40007f12097421 */ /* 0x040fe20000000000 */
[----:B------:R-:W-:-:S03]  /*40f0*/  IMAD.SHL.U32 R18, R18, 0x800000, RZ ;  /* 0x0080000012127824 */ /* 0x000fc600078e00ff */
[----:B------:R-:W-:-:S04]  /*4100*/  FFMA R9, R16, 1.4426950216293334961, -R9 ;  /* 0x3fb8aa3b10097823 */ /* 0x000fc80000000809 */
[----:B------:R-:W-:Y:S01]  /*4110*/  FFMA R9, R16, 1.925963033500011079e-08, R9 ;  /* 0x32a5706010097823 */ /* 0x000fe20000000009 */
[----:B------:R-:W-:Y:S01]  /*4120*/  LEA R16, R8, UR10, 0x2 ;  /* 0x0000000a08107c11 */ /* 0x000fe2000f8e10ff */
[----:B------:R-:W-:-:S04]  /*4130*/  IMAD R8, R3, 0x4, R8 ;  /* 0x0000000403087824 */ /* 0x000fc800078e0208 */
[----:B------:R-:W0:Y:S01]  /*4140*/  MUFU.EX2 R9, R9 ;  /* 0x0000000900097308 */ /* 0x000e220000000800 */
[----:B------:R-:W-:Y:S01]  /*4150*/  ISETP.GE.U32.AND P0, PT, R8, 0x20, PT ;  /* 0x000000200800780c */ /* 0x000fe20003f06070 */
[----:B0-----:R-:W-:-:S04]  /*4160*/  FMUL R18, R18, R9 ;  /* 0x0000000912127220 */ /* 0x001fc80000400000 */
[----:B----4-:R-:W-:-:S05]  /*4170*/  FMUL R11, R18, R11 ;  /* 0x0000000b120b7220 */ /* 0x010fca0000400000 */
[----:B------:R0:W-:Y:S04]  /*4180*/  STS [R16], R11 ;  /* 0x0000000b10007388 */ /* 0x0001e80000000800 */
[----:B------:R1:W-:Y:S04]  /*4190*/  LDS R13, [R14] ;  /* 0x000000000e0d7984 */ /* 0x0003e80000000800 */
[----:B------:R2:W3:Y:S01]  /*41a0*/  LDS R18, [R12] ;  /* 0x000000000c127984 */ /* 0x0004e20000000800 */
[C---:B0-----:R-:W-:Y:S01]  /*41b0*/  IMAD R16, R3.reuse, 0x4, R16 ;  /* 0x0000000403107824 */ /* 0x041fe200078e0210 */
[C---:B-1----:R-:W-:Y:S01]  /*41c0*/  LEA R14, R3.reuse, R14, 0x2 ;  /* 0x0000000e030e7211 */ /* 0x042fe200078e10ff */
[----:B--2---:R-:W-:-:S02]  /*41d0*/  IMAD R12, R3, 0x4, R12 ;  /* 0x00000004030c7824 */ /* 0x004fc400078e020c */
[----:B---3--:R-:W-:Y:S02]  /*41e0*/  FADD R18, R13, -R18 ;  /* 0x800000120d127221 */ /* 0x008fe40000000000 */
[----:B------:R0:W1:Y:S02]  /*41f0*/  LDS R13, [R10] ;  /* 0x000000000a0d7984 */ /* 0x0000640000000800 */
[----:B------:R-:W-:-:S04]  /*4200*/  FFMA.SAT R22, R18, R23, 0.5 ;  /* 0x3f00000012167423 */ /* 0x000fc80000002017 */
[----:B------:R-:W-:Y:S01]  /*4210*/  FFMA.RM R22, R22, R21, 12582913 ;  /* 0x4b40000116167423 */ /* 0x000fe20000004015 */
[----:B0-----:R-:W-:-:S03]  /*4220*/  IMAD R10, R3, 0x4, R10 ;  /* 0x00000004030a7824 */ /* 0x001fc600078e020a */
[C---:B------:R-:W-:Y:S01]  /*4230*/  FADD R9, R22.reuse, -12583039 ;  /* 0xcb40007f16097421 */ /* 0x040fe20000000000 */
[----:B------:R-:W-:Y:S02]  /*4240*/  IMAD.SHL.U32 R22, R22, 0x800000, RZ ;  /* 0x0080000016167824 */ /* 0x000fe400078e00ff */
[----:B------:R-:W-:Y:S02]  /*4250*/  IMAD R15, R3, 0x4, R10 ;  /* 0x00000004030f7824 */ /* 0x000fe400078e020a */
[----:B------:R-:W-:-:S04]  /*4260*/  FFMA R9, R18, 1.4426950216293334961, -R9 ;  /* 0x3fb8aa3b12097823 */ /* 0x000fc80000000809 */
[----:B------:R-:W-:-:S06]  /*4270*/  FFMA R9, R18, 1.925963033500011079e-08, R9 ;  /* 0x32a5706012097823 */ /* 0x000fcc0000000009 */
[----:B------:R-:W0:Y:S02]  /*4280*/  MUFU.EX2 R9, R9 ;  /* 0x0000000900097308 */ /* 0x000e240000000800 */
[----:B0-----:R-:W-:-:S04]  /*4290*/  FMUL R22, R22, R9 ;  /* 0x0000000916167220 */ /* 0x001fc80000400000 */
[----:B-1----:R-:W-:-:S05]  /*42a0*/  FMUL R13, R22, R13 ;  /* 0x0000000d160d7220 */ /* 0x002fca0000400000 */
[----:B------:R0:W-:Y:S04]  /*42b0*/  STS [R16], R13 ;  /* 0x0000000d10007388 */ /* 0x0001e80000000800 */
[----:B------:R1:W-:Y:S04]  /*42c0*/  LDS R11, [R14] ;  /* 0x000000000e0b7984 */ /* 0x0003e80000000800 */
[----:B------:R2:W3:Y:S01]  /*42d0*/  LDS R18, [R12] ;  /* 0x000000000c127984 */ /* 0x0004e20000000800 */
[C---:B0-----:R-:W-:Y:S02]  /*42e0*/  IMAD R16, R3.reuse, 0x4, R16 ;  /* 0x0000000403107824 */ /* 0x041fe400078e0210 */
[C---:B-1----:R-:W-:Y:S01]  /*42f0*/  IMAD R14, R3.reuse, 0x4, R14 ;  /* 0x00000004030e7824 */ /* 0x042fe200078e020e */
[----:B--2---:R-:W-:Y:S01]  /*4300*/  LEA R12, R3, R12, 0x2 ;  /* 0x0000000c030c7211 */ /* 0x004fe200078e10ff */
[----:B---3--:R-:W-:-:S02]  /*4310*/  FADD R18, R11, -R18 ;  /* 0x800000120b127221 */ /* 0x008fc40000000000 */
[----:B------:R-:W0:Y:S02]  /*4320*/  LDS R11, [R10] ;  /* 0x000000000a0b7984 */ /* 0x000e240000000800 */
[----:B------:R-:W-:-:S04]  /*4330*/  FFMA.SAT R22, R18, R23, 0.5 ;  /* 0x3f00000012167423 */ /* 0x000fc80000002017 */
[----:B------:R-:W-:-:S04]  /*4340*/  FFMA.RM R22, R22, R21, 12582913 ;  /* 0x4b40000116167423 */ /* 0x000fc80000004015 */
[C---:B------:R-:W-:Y:S01]  /*4350*/  FADD R9, R22.reuse, -12583039 ;  /* 0xcb40007f16097421 */ /* 0x040fe20000000000 */
[----:B------:R-:W-:-:S03]  /*4360*/  IMAD.SHL.U32 R22, R22, 0x800000, RZ ;  /* 0x0080000016167824 */ /* 0x000fc600078e00ff */
[----:B------:R-:W-:-:S04]  /*4370*/  FFMA R9, R18, 1.4426950216293334961, -R9 ;  /* 0x3fb8aa3b12097823 */ /* 0x000fc80000000809 */
[----:B------:R-:W-:-:S06]  /*4380*/  FFMA R9, R18, 1.925963033500011079e-08, R9 ;  /* 0x32a5706012097823 */ /* 0x000fcc0000000009 */
[----:B------:R-:W1:Y:S02]  /*4390*/  MUFU.EX2 R9, R9 ;  /* 0x0000000900097308 */ /* 0x000e640000000800 */
[----:B-1----:R-:W-:-:S04]  /*43a0*/  FMUL R22, R22, R9 ;  /* 0x0000000916167220 */ /* 0x002fc80000400000 */
[----:B0-----:R-:W-:-:S05]  /*43b0*/  FMUL R11, R22, R11 ;  /* 0x0000000b160b7220 */ /* 0x001fca0000400000 */
[----:B------:R0:W-:Y:S04]  /*43c0*/  STS [R16], R11 ;  /* 0x0000000b10007388 */ /* 0x0001e80000000800 */
[----:B------:R-:W-:Y:S04]  /*43d0*/  LDS R14, [R14] ;  /* 0x000000000e0e7984 */ /* 0x000fe80000000800 */
[----:B------:R-:W1:Y:S01]  /*43e0*/  LDS R13, [R12] ;  /* 0x000000000c0d7984 */ /* 0x000e620000000800 */
[----:B0-----:R-:W-:-:S03]  /*43f0*/  IMAD R11, R3, 0x4, R16 ;  /* 0x00000004030b7824 */ /* 0x001fc600078e0210 */
[----:B------:R-:W0:Y:S01]  /*4400*/  LDS R15, [R15] ;  /* 0x000000000f0f7984 */ /* 0x000e220000000800 */
[----:B-1----:R-:W-:-:S04]  /*4410*/  FADD R10, R14, -R13 ;  /* 0x8000000d0e0a7221 */ /* 0x002fc80000000000 */
        /* <DEDUP_REMOVED lines=9> */
[----:B------:R0:W-:Y:S01]  /*44b0*/  STS [R11], R18 ;  /* 0x000000120b007388 */ /* 0x0001e20000000800 */
[----:B------:R-:W-:Y:S05]  /*44c0*/  @!P0 BRA `(.L_x_49) ;  /* 0xfffffff800d48947 */ /* 0x000fea000383ffff */
.L_x_38:
[----:B------:R-:W-:Y:S05]  /*44d0*/  BSYNC.RECONVERGENT B0 ;  /* 0x0000000000007941 */ /* 0x000fea0003800200 */
.L_x_37:
[----:B------:R-:W5:Y:S01]  /*44e0*/  LDCU UR18, c[0x0][0x3b8] ;  /* 0x00007700ff1277ac */ /* 0x000f620008000800 */
[----:B0-----:R-:W-:Y:S01]  /*44f0*/  LOP3.LUT R18, R0, 0x1f, RZ, 0xc0, !PT ;  /* 0x0000001f00127812 */ /* 0x001fe200078ec0ff */
[----:B------:R-:W-:Y:S03]  /*4500*/  BSSY.RECONVERGENT B0, `(.L_x_50) ;  /* 0x00000ad000007945 */ /* 0x000fe60003800200 */
[----:B-----5:R-:W-:-:S13]  /*4510*/  ISETP.GE.AND P0, PT, R18, UR18, PT ;  /* 0x0000001212007c0c */ /* 0x020fda000bf06270 */
[----:B------:R-:W-:Y:S05]  /*4520*/  @P0 BRA `(.L_x_51) ;  /* 0x0000000800a80947 */ /* 0x000fea0003800000 */
[----:B------:R-:W-:Y:S01]  /*4530*/  LEA R8, R31, UR13, 0x2 ;  /* 0x0000000d1f087c11 */ /* 0x000fe2000f8e10ff */
[----:B------:R-:W-:Y:S01]  /*4540*/  LDS R9, [R20] ;  /* 0x0000000014097984 */ /* 0x000fe20000000800 */
[----:B------:R-:W-:-:S04]  /*4550*/  UISETP.GE.AND UP0, UPT, UR14, 0x1, UPT ;  /* 0x000000010e00788c */ /* 0x000fc8000bf06270 */
[----:B------:R-:W4:Y:S02]  /*4560*/  LDS R8, [R8] ;  /* 0x0000000008087984 */ /* 0x000f240000000800 */
[----:B----4-:R-:W-:-:S04]  /*4570*/  FADD R10, R8, -R9 ;  /* 0x80000009080a7221 */ /* 0x010fc80000000000 */
[----:B--23--:R-:W-:-:S04]  /*4580*/  FFMA.SAT R12, R10, R23, 0.5 ;  /* 0x3f0000000a0c7423 */ /* 0x00cfc80000002017 */
[----:B------:R-:W-:-:S04]  /*4590*/  FFMA.RM R12, R12, R21, 12582913 ;  /* 0x4b4000010c0c7423 */ /* 0x000fc80000004015 */
[C---:B------:R-:W-:Y:S01]  /*45a0*/  FADD R9, R12.reuse, -12583039 ;  /* 0xcb40007f0c097421 */ /* 0x040fe20000000000 */
[----:B-1----:R-:W-:-:S03]  /*45b0*/  IMAD.SHL.U32 R16, R12, 0x800000, RZ ;  /* 0x008000000c107824 */ /* 0x002fc600078e00ff */
[----:B------:R-:W-:-:S04]  /*45c0*/  FFMA R9, R10, 1.4426950216293334961, -R9 ;  /* 0x3fb8aa3b0a097823 */ /* 0x000fc80000000809 */
[----:B------:R-:W-:-:S06]  /*45d0*/  FFMA R9, R10, 1.925963033500011079e-08, R9 ;  /* 0x32a570600a097823 */ /* 0x000fcc0000000009 */
[----:B------:R-:W0:Y:S02]  /*45e0*/  MUFU.EX2 R9, R9 ;  /* 0x0000000900097308 */ /* 0x000e240000000800 */
[----:B0-----:R-:W-:Y:S01]  /*45f0*/  FMUL R16, R16, R9 ;  /* 0x0000000910107220 */ /* 0x001fe20000400000 */
[----:B------:R-:W-:Y:S06]  /*4600*/  BRA.U !UP0, `(.L_x_52) ;  /* 0x00000005089c7547 */ /* 0x000fec000b800000 */
[----:B------:R-:W-:Y:S01]  /*4610*/  MOV R17, UR12 ;  /* 0x0000000c00117c02 */ /* 0x000fe20008000f00 */
[----:B------:R-:W-:Y:S03]  /*4620*/  BSSY.RECONVERGENT B1, `(.L_x_53) ;  /* 0x0000064000017945 */ /* 0x000fe60003800200 */
[----:B------:R-:W-:-:S07]  /*4630*/  LOP3.LUT R17, R17, 0x38, RZ, 0xc0, !PT ;  /* 0x0000003811117812 */ /* 0x000fce00078ec0ff */
.L_x_59:
[----:B------:R-:W-:Y:S01]  /*4640*/  UISETP.GE.AND UP0, UPT, UR24, 0x8, UPT ;  /* 0x000000081800788c */ /* 0x000fe2000bf06270 */
[----:B------:R-:W-:Y:S02]  /*4650*/  IMAD.MOV.U32 R15, RZ, RZ, RZ ;  /* 0x000000ffff0f7224 */ /* 0x000fe400078e00ff */
[----:B------:R-:W-:-:S06]  /*4660*/  IMAD.MOV.U32 R12, RZ, RZ, RZ ;  /* 0x000000ffff0c7224 */ /* 0x000fcc00078e00ff */
[----:B0-----:R-:W-:Y:S05]  /*4670*/  BRA.U !UP0, `(.L_x_54) ;  /* 0x00000001087c7547 */ /* 0x001fea000b800000 */
[----:B------:R-:W0:Y:S01]  /*4680*/  S2R R8, SR_CgaCtaId ;  /* 0x0000000000087919 */ /* 0x000e220000008800 */
[----:B------:R-:W-:Y:S01]  /*4690*/  MOV R19, 0x400 ;  /* 0x0000040000137802 */ /* 0x000fe20000000f00 */
[----:B------:R-:W-:Y:S02]  /*46a0*/  IMAD.MOV.U32 R15, RZ, RZ, RZ ;  /* 0x000000ffff0f7224 */ /* 0x000fe400078e00ff */
[----:B------:R-:W-:Y:S01]  /*46b0*/  IMAD.MOV.U32 R20, RZ, RZ, RZ ;  /* 0x000000ffff147224 */ /* 0x000fe200078e00ff */
[----:B0-----:R-:W-:-:S07]  /*46c0*/  LEA R19, R8, R19, 0x18 ;  /* 0x0000001308137211 */ /* 0x001fce00078ec0ff */
.L_x_55:
[----:B------:R-:W-:Y:S01]  /*46d0*/  IADD3 R8, PT, PT, R29, R20, RZ ;  /* 0x000000141d087210 */ /* 0x000fe20007ffe0ff */
[C---:B------:R-:W-:Y:S02]  /*46e0*/  IMAD R10, R20.reuse, 0x40, R18 ;  /* 0x00000040140a7824 */ /* 0x040fe400078e0212 */
[----:B------:R-:W-:Y:S02]  /*46f0*/  VIADD R20, R20, 0x8 ;  /* 0x0000000814147836 */ /* 0x000fe40000000000 */
[--C-:B------:R-:W-:Y:S02]  /*4700*/  IMAD R21, R10, 0x4, R19.reuse ;  /* 0x000000040a157824 */ /* 0x100fe400078e0213 */
[----:B------:R-:W-:Y:S01]  /*4710*/  IMAD R22, R8, 0x4, R19 ;  /* 0x0000000408167824 */ /* 0x000fe200078e0213 */
[----:B------:R-:W-:Y:S02]  /*4720*/  ISETP.NE.AND P0, PT, R20, R17, PT ;  /* 0x000000111400720c */ /* 0x000fe40003f05270 */
[----:B------:R-:W-:Y:S04]  /*4730*/  LDS R12, [R21+0x6000] ;  /* 0x00600000150c7984 */ /* 0x000fe80000000800 */
[----:B------:R-:W0:Y:S04]  /*4740*/  LDS.128 R8, [R22+0x9200] ;  /* 0x0092000016087984 */ /* 0x000e280000000c00 */
[----:B------:R-:W1:Y:S04]  /*4750*/  LDS R13, [R21+0x6100] ;  /* 0x00610000150d7984 */ /* 0x000e680000000800 */
[----:B------:R-:W2:Y:S04]  /*4760*/  LDS R14, [R21+0x6200] ;  /* 0x00620000150e7984 */ /* 0x000ea80000000800 */
[----:B------:R-:W-:Y:S04]  /*4770*/  LDS R23, [R21+0x6500] ;  /* 0x0065000015177984 */ /* 0x000fe80000000800 */
[----:B------:R-:W-:Y:S04]  /*4780*/  LDS R34, [R21+0x6600] ;  /* 0x0066000015227984 */ /* 0x000fe80000000800 */
[----:B------:R-:W-:Y:S01]  /*4790*/  LDS R35, [R21+0x6700] ;  /* 0x0067000015237984 */ /* 0x000fe20000000800 */
[----:B0-----:R-:W-:-:S04]  /*47a0*/  FFMA R8, R8, R12, R15 ;  /* 0x0000000c08087223 */ /* 0x001fc8000000000f */
[----:B-1----:R-:W-:Y:S02]  /*47b0*/  FFMA R13, R9, R13, R8 ;  /* 0x0000000d090d7223 */ /* 0x002fe40000000008 */
[----:B------:R-:W0:Y:S02]  /*47c0*/  LDS R8, [R21+0x6300] ;  /* 0x0063000015087984 */ /* 0x000e240000000800 */
[----:B--2---:R-:W-:Y:S02]  /*47d0*/  FFMA R10, R10, R14, R13 ;  /* 0x0000000e0a0a7223 */ /* 0x004fe4000000000d */
[----:B------:R-:W-:Y:S04]  /*47e0*/  LDS R9, [R21+0x6400] ;  /* 0x0064000015097984 */ /* 0x000fe80000000800 */
[----:B------:R-:W1:Y:S01]  /*47f0*/  LDS.128 R12, [R22+0x9210] ;  /* 0x00921000160c7984 */ /* 0x000e620000000c00 */
[----:B0-----:R-:W-:-:S04]  /*4800*/  FFMA R11, R11, R8, R10 ;  /* 0x000000080b0b7223 */ /* 0x001fc8000000000a */
[----:B-1----:R-:W-:-:S04]  /*4810*/  FFMA R12, R12, R9, R11 ;  /* 0x000000090c0c7223 */ /* 0x002fc8000000000b */
[----:B------:R-:W-:-:S04]  /*4820*/  FFMA R13, R13, R23, R12 ;  /* 0x000000170d0d7223 */ /* 0x000fc8000000000c */
[----:B------:R-:W-:-:S04]  /*4830*/  FFMA R14, R14, R34, R13 ;  /* 0x000000220e0e7223 */ /* 0x000fc8000000000d */
[----:B------:R-:W-:Y:S01]  /*4840*/  FFMA R15, R15, R35, R14 ;  /* 0x000000230f0f7223 */ /* 0x000fe2000000000e */
[----:B------:R-:W-:Y:S06]  /*4850*/  @P0 BRA `(.L_x_55) ;  /* 0xfffffffc009c0947 */ /* 0x000fec000383ffff */
[----:B------:R-:W-:-:S07]  /*4860*/  IMAD.MOV.U32 R12, RZ, RZ, R17 ;  /* 0x000000ffff0c7224 */ /* 0x000fce00078e0011 */
.L_x_54:
[----:B------:R-:W-:-:S09]  /*4870*/  UISETP.NE.AND UP0, UPT, UR26, URZ, UPT ;  /* 0x000000ff1a00728c */ /* 0x000fd2000bf05270 */
[----:B------:R-:W-:Y:S05]  /*4880*/  BRA.U !UP0, `(.L_x_56) ;  /* 0x0000000108c47547 */ /* 0x000fea000b800000 */
[----:B------:R-:W-:Y:S02]  /*4890*/  UISETP.GE.U32.AND UP0, UPT, UR25, 0x3, UPT ;  /* 0x000000031900788c */ /* 0x000fe4000bf06070 */
[----:B------:R-:W-:-:S07]  /*48a0*/  UISETP.NE.AND UP1, UPT, UR27, URZ, UPT ;  /* 0x000000ff1b00728c */ /* 0x000fce000bf25270 */
[----:B------:R-:W-:Y:S05]  /*48b0*/  BRA.U !UP0, `(.L_x_57) ;  /* 0x0000000108487547 */ /* 0x000fea000b800000 */
[----:B------:R-:W0:Y:S01]  /*48c0*/  S2UR UR15, SR_CgaCtaId ;  /* 0x00000000000f79c3 */ /* 0x000e220000008800 */
[----:B------:R-:W-:Y:S01]  /*48d0*/  UMOV UR5, 0x400 ;  /* 0x0000040000057882 */ /* 0x000fe20000000000 */
[C---:B------:R-:W-:Y:S01]  /*48e0*/  IMAD R9, R12.reuse, 0x40, R18 ;  /* 0x000000400c097824 */ /* 0x040fe200078e0212 */
[----:B------:R-:W-:Y:S01]  /*48f0*/  IADD3 R8, PT, PT, R29, R12, RZ ;  /* 0x0000000c1d087210 */ /* 0x000fe20007ffe0ff */
[----:B------:R-:W-:Y:S01]  /*4900*/  VIADD R12, R12, 0x4 ;  /* 0x000000040c0c7836 */ /* 0x000fe20000000000 */
[----:B0-----:R-:W-:-:S06]  /*4910*/  ULEA UR5, UR15, UR5, 0x18 ;  /* 0x000000050f057291 */ /* 0x001fcc000f8ec0ff */
[----:B------:R-:W-:Y:S02]  /*4920*/  LEA R14, R9, UR5, 0x2 ;  /* 0x00000005090e7c11 */ /* 0x000fe4000f8e10ff */
[----:B------:R-:W-:-:S03]  /*4930*/  LEA R13, R8, UR5, 0x2 ;  /* 0x00000005080d7c11 */ /* 0x000fc6000f8e10ff */
[----:B------:R-:W-:Y:S04]  /*4940*/  LDS R19, [R14+0x6000] ;  /* 0x006000000e137984 */ /* 0x000fe80000000800 */
[----:B------:R-:W0:Y:S04]  /*4950*/  LDS.64 R8, [R13+0x9200] ;  /* 0x009200000d087984 */ /* 0x000e280000000a00 */
[----:B------:R-:W1:Y:S04]  /*4960*/  LDS R21, [R14+0x6100] ;  /* 0x006100000e157984 */ /* 0x000e680000000800 */
[----:B------:R-:W-:Y:S04]  /*4970*/  LDS R20, [R14+0x6200] ;  /* 0x006200000e147984 */ /* 0x000fe80000000800 */
[----:B------:R-:W2:Y:S04]  /*4980*/  LDS.64 R10, [R13+0x9208] ;  /* 0x009208000d0a7984 */ /* 0x000ea80000000a00 */
[----:B------:R-:W3:Y:S01]  /*4990*/  LDS R23, [R14+0x6300] ;  /* 0x006300000e177984 */ /* 0x000ee20000000800 */
[----:B0-----:R-:W-:-:S04]  /*49a0*/  FFMA R8, R8, R19, R15 ;  /* 0x0000001308087223 */ /* 0x001fc8000000000f */
[----:B-1----:R-:W-:-:S04]  /*49b0*/  FFMA R9, R21, R9, R8 ;  /* 0x0000000915097223 */ /* 0x002fc80000000008 */
[----:B--2---:R-:W-:-:S04]  /*49c0*/  FFMA R10, R10, R20, R9 ;  /* 0x000000140a0a7223 */ /* 0x004fc80000000009 */
[----:B---3--:R-:W-:-:S07]  /*49d0*/  FFMA R15, R23, R11, R10 ;  /* 0x0000000b170f7223 */ /* 0x008fce000000000a */
.L_x_57:
[----:B------:R-:W-:Y:S05]  /*49e0*/  BRA.U !UP1, `(.L_x_56) ;  /* 0x00000001096c7547 */ /* 0x000fea000b800000 */
[----:B------:R-:W-:Y:S02]  /*49f0*/  UISETP.NE.AND UP1, UPT, UR27, 0x1, UPT ;  /* 0x000000011b00788c */ /* 0x000fe4000bf25270 */
[----:B------:R-:W-:-:S07]  /*4a00*/  ULOP3.LUT UP0, URZ, UR12, 0x1, URZ, 0xc0, !UPT ;  /* 0x000000010cff7892 */ /* 0x000fce000f80c0ff */
[----:B------:R-:W-:Y:S05]  /*4a10*/  BRA.U !UP1, `(.L_x_58) ;  /* 0x0000000109347547 */ /* 0x000fea000b800000 */
[----:B------:R-:W0:Y:S01]  /*4a20*/  S2UR UR15, SR_CgaCtaId ;  /* 0x00000000000f79c3 */ /* 0x000e220000008800 */
[----:B------:R-:W-:Y:S01]  /*4a30*/  UMOV UR5, 0x400 ;  /* 0x0000040000057882 */ /* 0x000fe20000000000 */
[----:B------:R-:W-:Y:S02]  /*4a40*/  IMAD.IADD R8, R29, 0x1, R12 ;  /* 0x000000011d087824 */ /* 0x000fe400078e020c */
[C---:B------:R-:W-:Y:S02]  /*4a50*/  IMAD R9, R12.reuse, 0x40, R18 ;  /* 0x000000400c097824 */ /* 0x040fe400078e0212 */
[----:B------:R-:W-:Y:S01]  /*4a60*/  VIADD R12, R12, 0x2 ;  /* 0x000000020c0c7836 */ /* 0x000fe20000000000 */
[----:B0-----:R-:W-:-:S06]  /*4a70*/  ULEA UR5, UR15, UR5, 0x18 ;  /* 0x000000050f057291 */ /* 0x001fcc000f8ec0ff */
[----:B------:R-:W-:Y:S02]  /*4a80*/  LEA R8, R8, UR5, 0x2 ;  /* 0x0000000508087c11 */ /* 0x000fe4000f8e10ff */
[----:B------:R-:W-:-:S04]  /*4a90*/  LEA R10, R9, UR5, 0x2 ;  /* 0x00000005090a7c11 */ /* 0x000fc8000f8e10ff */
[----:B------:R-:W-:Y:S04]  /*4aa0*/  LDS.64 R8, [R8+0x9200] ;  /* 0x0092000008087984 */ /* 0x000fe80000000a00 */
[----:B------:R-:W0:Y:S04]  /*4ab0*/  LDS R11, [R10+0x6000] ;  /* 0x006000000a0b7984 */ /* 0x000e280000000800 */
[----:B------:R-:W1:Y:S01]  /*4ac0*/  LDS R13, [R10+0x6100] ;  /* 0x006100000a0d7984 */ /* 0x000e620000000800 */
[----:B0-----:R-:W-:-:S04]  /*4ad0*/  FFMA R14, R8, R11, R15 ;  /* 0x0000000b080e7223 */ /* 0x001fc8000000000f */
[----:B-1----:R-:W-:-:S07]  /*4ae0*/  FFMA R15, R13, R9, R14 ;  /* 0x000000090d0f7223 */ /* 0x002fce000000000e */
.L_x_58:
[----:B------:R-:W-:Y:S05]  /*4af0*/  BRA.U !UP0, `(.L_x_56) ;  /* 0x0000000108287547 */ /* 0x000fea000b800000 */
[----:B------:R-:W0:Y:S01]  /*4b00*/  S2UR UR15, SR_CgaCtaId ;  /* 0x00000000000f79c3 */ /* 0x000e220000008800 */
[----:B------:R-:W-:Y:S01]  /*4b10*/  UMOV UR5, 0x400 ;  /* 0x0000040000057882 */ /* 0x000fe20000000000 */
[----:B------:R-:W-:Y:S01]  /*4b20*/  IMAD.IADD R8, R29, 0x1, R12 ;  /* 0x000000011d087824 */ /* 0x000fe200078e020c */
[----:B------:R-:W-:Y:S01]  /*4b30*/  LEA R9, R12, R18, 0x6 ;  /* 0x000000120c097211 */ /* 0x000fe200078e30ff */
[----:B0-----:R-:W-:-:S06]  /*4b40*/  ULEA UR5, UR15, UR5, 0x18 ;  /* 0x000000050f057291 */ /* 0x001fcc000f8ec0ff */
[----:B------:R-:W-:Y:S02]  /*4b50*/  LEA R8, R8, UR5, 0x2 ;  /* 0x0000000508087c11 */ /* 0x000fe4000f8e10ff */
[----:B------:R-:W-:-:S04]  /*4b60*/  LEA R9, R9, UR5, 0x2 ;  /* 0x0000000509097c11 */ /* 0x000fc8000f8e10ff */
[----:B------:R-:W-:Y:S04]  /*4b70*/  LDS R8, [R8+0x9200] ;  /* 0x0092000008087984 */ /* 0x000fe80000000800 */
[----:B------:R-:W0:Y:S02]  /*4b80*/  LDS R9, [R9+0x6000] ;  /* 0x0060000009097984 */ /* 0x000e240000000800 */
[----:B0-----:R-:W-:-:S07]  /*4b90*/  FFMA R15, R8, R9, R15 ;  /* 0x00000009080f7223 */ /* 0x001fce000000000f */
.L_x_56:
[----:B------:R-:W0:Y:S01]  /*4ba0*/  S2UR UR15, SR_CgaCtaId ;  /* 0x00000000000f79c3 */ /* 0x000e220000008800 */
[----:B------:R-:W-:Y:S01]  /*4bb0*/  UMOV UR5, 0x400 ;  /* 0x0000040000057882 */ /* 0x000fe20000000000 */
[----:B------:R-:W-:Y:S02]  /*4bc0*/  IMAD R8, R31, 0x40, R18 ;  /* 0x000000401f087824 */ /* 0x000fe400078e0212 */
[----:B------:R-:W-:Y:S01]  /*4bd0*/  VIADD R18, R18, 0x20 ;  /* 0x0000002012127836 */ /* 0x000fe20000000000 */
[----:B0-----:R-:W-:-:S06]  /*4be0*/  ULEA UR5, UR15, UR5, 0x18 ;  /* 0x000000050f057291 */ /* 0x001fcc000f8ec0ff */
[----:B------:R-:W-:-:S05]  /*4bf0*/  LEA R8, R8, UR5, 0x2 ;  /* 0x0000000508087c11 */ /* 0x000fca000f8e10ff */
[----:B------:R-:W0:Y:S01]  /*4c00*/  LDS R9, [R8] ;  /* 0x0000000008097984 */ /* 0x000e220000000800 */
[----:B------:R-:W1:Y:S02]  /*4c10*/  LDCU UR5, c[0x0][0x3b8] ;  /* 0x00007700ff0577ac */ /* 0x000e640008000800 */
[----:B-1----:R-:W-:Y:S01]  /*4c20*/  ISETP.GE.AND P0, PT, R18, UR5, PT ;  /* 0x0000000512007c0c */ /* 0x002fe2000bf06270 */
[----:B0-----:R-:W-:-:S05]  /*4c30*/  FFMA R9, R16, R9, R15 ;  /* 0x0000000910097223 */ /* 0x001fca000000000f */
[----:B------:R0:W-:Y:S07]  /*4c40*/  STS [R8], R9 ;  /* 0x0000000908007388 */ /* 0x0001ee0000000800 */
[----:B------:R-:W-:Y:S05]  /*4c50*/  @!P0 BRA `(.L_x_59) ;  /* 0xfffffff800788947 */ /* 0x000fea000383ffff */
[----:B------:R-:W-:Y:S05]  /*4c60*/  BSYNC.RECONVERGENT B1 ;  /* 0x0000000000017941 */ /* 0x000fea0003800200 */
.L_x_53:
[----:B------:R-:W-:Y:S05]  /*4c70*/  BRA `(.L_x_51) ;  /* 0x0000000000d47947 */ /* 0x000fea0003800000 */
.L_x_52:
[----:B------:R-:W0:Y:S01]  /*4c80*/  LDCU UR5, c[0x0][0x3b8] ;  /* 0x00007700ff0577ac */ /* 0x000e220008000800 */
[----:B------:R-:W-:Y:S01]  /*4c90*/  LOP3.LUT R8, RZ, R18, RZ, 0x33, !PT ;  /* 0x00000012ff087212 */ /* 0x000fe200078e33ff */
[----:B------:R-:W-:Y:S04]  /*4ca0*/  BSSY.RECONVERGENT B1, `(.L_x_60) ;  /* 0x000001d000017945 */ /* 0x000fe80003800200 */
[----:B0-----:R-:W-:-:S05]  /*4cb0*/  VIADD R8, R8, UR5 ;  /* 0x0000000508087c36 */ /* 0x001fca0008000000 */
[C---:B------:R-:W-:Y:S02]  /*4cc0*/  LOP3.LUT R11, R8.reuse, 0x60, RZ, 0xc0, !PT ;  /* 0x00000060080b7812 */ /* 0x040fe400078ec0ff */
[----:B------:R-:W-:Y:S01]  /*4cd0*/  ISETP.GE.U32.AND P2, PT, R8, 0x60, PT ;  /* 0x000000600800780c */ /* 0x000fe20003f46070 */
[----:B------:R-:W-:Y:S01]  /*4ce0*/  IMAD.MOV.U32 R8, RZ, RZ, R18 ;  /* 0x000000ffff087224 */ /* 0x000fe200078e0012 */
[----:B------:R-:W-:-:S13]  /*4cf0*/  ISETP.NE.AND P0, PT, R11, 0x60, PT ;  /* 0x000000600b00780c */ /* 0x000fda0003f05270 */
[----:B------:R-:W-:Y:S05]  /*4d00*/  @!P0 BRA `(.L_x_61) ;  /* 0x0000000000588947 */ /* 0x000fea0003800000 */
[----:B------:R-:W0:Y:S01]  /*4d10*/  S2UR UR15, SR_CgaCtaId ;  /* 0x00000000000f79c3 */ /* 0x000e220000008800 */
[----:B------:R-:W-:Y:S01]  /*4d20*/  LOP3.LUT R8, R29, 0x1f, R0, 0xf8, !PT ;  /* 0x0000001f1d087812 */ /* 0x000fe200078ef800 */
[----:B------:R-:W-:Y:S01]  /*4d30*/  UMOV UR5, 0x400 ;  /* 0x0000040000057882 */ /* 0x000fe20000000000 */
[----:B------:R-:W-:-:S03]  /*4d40*/  ISETP.NE.AND P0, PT, R11, RZ, PT ;  /* 0x000000ff0b00720c */ /* 0x000fc60003f05270 */
[----:B------:R-:W-:Y:S01]  /*4d50*/  IMAD.IADD R8, R29, 0x1, R8 ;  /* 0x000000011d087824 */ /* 0x000fe200078e0208 */
[----:B0-----:R-:W-:-:S06]  /*4d60*/  ULEA UR5, UR15, UR5, 0x18 ;  /* 0x000000050f057291 */ /* 0x001fcc000f8ec0ff */
[----:B------:R-:W-:Y:S02]  /*4d70*/  LEA R10, R8, UR5, 0x2 ;  /* 0x00000005080a7c11 */ /* 0x000fe4000f8e10ff */
[----:B------:R-:W-:-:S03]  /*4d80*/  LOP3.LUT R8, R18, 0x20, RZ, 0xfc, !PT ;  /* 0x0000002012087812 */ /* 0x000fc600078efcff */
[----:B------:R-:W0:Y:S02]  /*4d90*/  LDS R9, [R10] ;  /* 0x000000000a097984 */ /* 0x000e240000000800 */
[----:B0-----:R-:W-:-:S05]  /*4da0*/  FFMA R9, R16, R9, RZ ;  /* 0x0000000910097223 */ /* 0x001fca00000000ff */
[----:B------:R0:W-:Y:S01]  /*4db0*/  STS [R10], R9 ;  /* 0x000000090a007388 */ /* 0x0001e20000000800 */
[----:B------:R-:W-:Y:S05]  /*4dc0*/  @!P0 BRA `(.L_x_61) ;  /* 0x0000000000288947 */ /* 0x000fea0003800000 */
[----:B------:R-:W-:Y:S02]  /*4dd0*/  ISETP.NE.AND P0, PT, R11, 0x20, PT ;  /* 0x000000200b00780c */ /* 0x000fe40003f05270 */
[----:B------:R-:W1:Y:S01]  /*4de0*/  LDS R11, [R10+0x80] ;  /* 0x000080000a0b7984 */ /* 0x000e620000000800 */
[C---:B------:R-:W-:Y:S02]  /*4df0*/  LOP3.LUT R12, R18.reuse, 0x60, RZ, 0xfc, !PT ;  /* 0x00000060120c7812 */ /* 0x040fe400078efcff */
[----:B------:R-:W-:-:S08]  /*4e00*/  LOP3.LUT R8, R18, 0x40, RZ, 0xfc, !PT ;  /* 0x0000004012087812 */ /* 0x000fd000078efcff */
[----:B0-----:R-:W0:Y:S01]  /*4e10*/  @P0 LDS R9, [R10+0x100] ;  /* 0x000100000a090984 */ /* 0x001e220000000800 */
[----:B------:R-:W-:Y:S01]  /*4e20*/  @P0 MOV R8, R12 ;  /* 0x0000000c00080202 */ /* 0x000fe20000000f00 */
[----:B-1----:R-:W-:-:S05]  /*4e30*/  FFMA R11, R16, R11, RZ ;  /* 0x0000000b100b7223 */ /* 0x002fca00000000ff */
[----:B------:R1:W-:Y:S01]  /*4e40*/  STS [R10+0x80], R11 ;  /* 0x0000800b0a007388 */ /* 0x0003e20000000800 */
[----:B0-----:R-:W-:-:S05]  /*4e50*/  @P0 FFMA R9, R16, R9, RZ ;  /* 0x0000000910090223 */ /* 0x001fca00000000ff */
[----:B------:R1:W-:Y:S02]  /*4e60*/  @P0 STS [R10+0x100], R9 ;  /* 0x000100090a000388 */ /* 0x0003e40000000800 */
.L_x_61:
[----:B------:R-:W-:Y:S05]  /*4e70*/  BSYNC.RECONVERGENT B1 ;  /* 0x0000000000017941 */ /* 0x000fea0003800200 */
.L_x_60:
[----:B------:R-:W-:Y:S05]  /*4e80*/  @!P2 BRA `(.L_x_51) ;  /* 0x000000000050a947 */ /* 0x000fea0003800000 */
[----:B01----:R-:W0:Y:S01]  /*4e90*/  S2R R10, SR_CgaCtaId ;  /* 0x00000000000a7919 */ /* 0x003e220000008800 */
[----:B------:R-:W-:-:S04]  /*4ea0*/  MOV R9, 0x400 ;  /* 0x0000040000097802 */ /* 0x000fc80000000f00 */
[----:B0-----:R-:W-:-:S07]  /*4eb0*/  LEA R12, R10, R9, 0x18 ;  /* 0x000000090a0c7211 */ /* 0x001fce00078ec0ff */
.L_x_62:
[----:B0-----:R-:W-:Y:S02]  /*4ec0*/  IMAD R9, R31, 0x40, R8 ;  /* 0x000000401f097824 */ /* 0x001fe400078e0208 */
[----:B------:R-:W-:Y:S02]  /*4ed0*/  VIADD R8, R8, 0x80 ;  /* 0x0000008008087836 */ /* 0x000fe40000000000 */
[----:B------:R-:W-:-:S03]  /*4ee0*/  IMAD R10, R9, 0x4, R12 ;  /* 0x00000004090a7824 */ /* 0x000fc600078e020c */
[----:B------:R-:W-:Y:S02]  /*4ef0*/  ISETP.GE.AND P0, PT, R8, UR18, PT ;  /* 0x0000001208007c0c */ /* 0x000fe4000bf06270 */
[----:B------:R-:W0:Y:S04]  /*4f00*/  LDS R15, [R10] ;  /* 0x000000000a0f7984 */ /* 0x000e280000000800 */
[----:B------:R-:W1:Y:S04]  /*4f10*/  LDS R9, [R10+0x80] ;  /* 0x000080000a097984 */ /* 0x000e680000000800 */
[----:B------:R-:W2:Y:S04]  /*4f20*/  LDS R11, [R10+0x100] ;  /* 0x000100000a0b7984 */ /* 0x000ea80000000800 */
[----:B------:R-:W3:Y:S01]  /*4f30*/  LDS R13, [R10+0x180] ;  /* 0x000180000a0d7984 */ /* 0x000ee20000000800 */
[C---:B0-----:R-:W-:Y:S01]  /*4f40*/  FFMA R15, R16.reuse, R15, RZ ;  /* 0x0000000f100f7223 */ /* 0x041fe200000000ff */
[----:B-1----:R-:W-:-:S04]  /*4f50*/  FFMA R9, R16, R9, RZ ;  /* 0x0000000910097223 */ /* 0x002fc800000000ff */
[----:B------:R0:W-:Y:S01]  /*4f60*/  STS [R10], R15 ;  /* 0x0000000f0a007388 */ /* 0x0001e20000000800 */
[----:B--2---:R-:W-:-:S03]  /*4f70*/  FFMA R11, R16, R11, RZ ;  /* 0x0000000b100b7223 */ /* 0x004fc600000000ff */
[----:B------:R0:W-:Y:S01]  /*4f80*/  STS [R10+0x80], R9 ;  /* 0x000080090a007388 */ /* 0x0001e20000000800 */
[----:B---3--:R-:W-:-:S03]  /*4f90*/  FFMA R13, R16, R13, RZ ;  /* 0x0000000d100d7223 */ /* 0x008fc600000000ff */
[----:B------:R0:W-:Y:S04]  /*4fa0*/  STS [R10+0x100], R11 ;  /* 0x0001000b0a007388 */ /* 0x0001e80000000800 */
[----:B------:R0:W-:Y:S01]  /*4fb0*/  STS [R10+0x180], R13 ;  /* 0x0001800d0a007388 */ /* 0x0001e20000000800 */
[----:B------:R-:W-:Y:S05]  /*4fc0*/  @!P0 BRA `(.L_x_62) ;  /* 0xfffffffc00bc8947 */ /* 0x000fea000383ffff */
.L_x_51:
[----:B------:R-:W-:Y:S05]  /*4fd0*/  BSYNC.RECONVERGENT B0 ;  /* 0x0000000000007941 */ /* 0x000fea0003800200 */
.L_x_50:
[----:B------:R-:W-:Y:S01]  /*4fe0*/  BAR.SYNC.DEFER_BLOCKING 0x0 ;  /* 0x0000000000007b1d */ /* 0x000fe20000010000 */
[----:B------:R-:W-:-:S05]  /*4ff0*/  UIADD3 UR24, UPT, UPT, UR24, -0x20, URZ ;  /* 0xffffffe018187890 */ /* 0x000fca000fffe0ff */
[----:B------:R-:W-:Y:S01]  /*5000*/  UMOV UR15, UR13 ;  /* 0x0000000d000f7c82 */ /* 0x000fe20008000000 */
[----:B------:R-:W-:Y:S01]  /*5010*/  UMOV UR5, UR8 ;  /* 0x0000000800057c82 */ /* 0x000fe20008000000 */
[----:B------:R-:W-:Y:S05]  /*5020*/  @P1 BRA `(.L_x_63) ;  /* 0xffffffbc00581947 */ /* 0x000fea000383ffff */
.L_x_8:
[----:B------:R-:W5:Y:S01]  /*5030*/  LDCU UR11, c[0x0][0x3b8] ;  /* 0x00007700ff0b77ac */ /* 0x000f620008000800 */
[----:B------:R-:W-:Y:S01]  /*5040*/  LOP3.LUT R6, R0, 0x1f, RZ, 0xc0, !PT ;  /* 0x0000001f00067812 */ /* 0x000fe200078ec0ff */
[----:B------:R-:W-:Y:S01]  /*5050*/  BSSY.RECONVERGENT B0, `(.L_x_64) ;  /* 0x000007b000007945 */ /* 0x000fe20003800200 */
[----:B------:R-:W-:Y:S01]  /*5060*/  LEA R4, R31, UR10, 0x2 ;  /* 0x0000000a1f047c11 */ /* 0x000fe2000f8e10ff */
[----:B------:R-:W0:Y:S01]  /*5070*/  LDCU UR12, c[0x0][0x3b8] ;  /* 0x00007700ff0c77ac */ /* 0x000e220008000800 */
[----:B-----5:R-:W-:-:S13]  /*5080*/  ISETP.GE.AND P0, PT, R6, UR11, PT ;  /* 0x0000000b06007c0c */ /* 0x020fda000bf06270 */
[----:B0-----:R-:W-:Y:S05]  /*5090*/  @P0 BRA `(.L_x_65) ;  /* 0x0000000400d80947 */ /* 0x001fea0003800000 */
[----:B------:R-:W-:Y:S01]  /*50a0*/  LOP3.LUT R5, RZ, R6, RZ, 0x33, !PT ;  /* 0x00000006ff057212 */ /* 0x000fe200078e33ff */
[----:B------:R-:W-:Y:S01]  /*50b0*/  BSSY.RECONVERGENT B1, `(.L_x_66) ;  /* 0x0000026000017945 */ /* 0x000fe20003800200 */
[----:B------:R-:W-:-:S03]  /*50c0*/  IMAD.MOV.U32 R8, RZ, RZ, R6 ;  /* 0x000000ffff087224 */ /* 0x000fc600078e0006 */
[----:B------:R-:W-:-:S05]  /*50d0*/  VIADD R5, R5, UR11 ;  /* 0x0000000b05057c36 */ /* 0x000fca0008000000 */
[----:B------:R-:W-:-:S04]  /*50e0*/  LOP3.LUT R2, R5, 0x60, RZ, 0xc0, !PT ;  /* 0x0000006005027812 */ /* 0x000fc800078ec0ff */
[----:B------:R-:W-:-:S13]  /*50f0*/  ISETP.NE.AND P0, PT, R2, 0x60, PT ;  /* 0x000000600200780c */ /* 0x000fda0003f05270 */
[----:B------:R-:W-:Y:S05]  /*5100*/  @!P0 BRA `(.L_x_67) ;  /* 0x0000000000808947 */ /* 0x000fea0003800000 */
[----:B------:R-:W0:Y:S01]  /*5110*/  S2UR UR5, SR_CgaCtaId ;  /* 0x00000000000579c3 */ /* 0x000e220000008800 */
[----:B------:R-:W-:Y:S01]  /*5120*/  LEA.HI R2, R5, 0x1, RZ, 0x1b ;  /* 0x0000000105027811 */ /* 0x000fe200078fd8ff */
[----:B------:R-:W-:Y:S01]  /*5130*/  UMOV UR4, 0x400 ;  /* 0x0000040000047882 */ /* 0x000fe20000000000 */
[----:B-1----:R-:W-:Y:S02]  /*5140*/  IMAD R9, R31, 0x40, R6 ;  /* 0x000000401f097824 */ /* 0x002fe400078e0206 */
[C---:B------:R-:W-:Y:S02]  /*5150*/  SHF.L.U32 R3, R2.reuse, 0x5, RZ ;  /* 0x0000000502037819 */ /* 0x040fe400000006ff */
[----:B------:R-:W-:Y:S02]  /*5160*/  LOP3.LUT R2, R2, 0x3, RZ, 0xc0, !PT ;  /* 0x0000000302027812 */ /* 0x000fe400078ec0ff */
[----:B------:R-:W-:-:S03]  /*5170*/  LOP3.LUT R3, R3, 0x60, RZ, 0xc0, !PT ;  /* 0x0000006003037812 */ /* 0x000fc600078ec0ff */
[----:B------:R-:W-:Y:S01]  /*5180*/  IMAD.MOV R7, RZ, RZ, -R2 ;  /* 0x000000ffff077224 */ /* 0x000fe200078e0a02 */
[----:B------:R-:W-:Y:S01]  /*5190*/  LOP3.LUT R8, R3, 0x1f, R0, 0xf8, !PT ;  /* 0x0000001f03087812 */ /* 0x000fe200078ef800 */
[----:B0-----:R-:W-:-:S06]  /*51a0*/  ULEA UR4, UR5, UR4, 0x18 ;  /* 0x0000000405047291 */ /* 0x001fcc000f8ec0ff */
[----:B------:R-:W-:-:S07]  /*51b0*/  LEA R9, R9, UR4, 0x2 ;  /* 0x0000000409097c11 */ /* 0x000fce000f8e10ff */
.L_x_70:
[----:B----4-:R-:W0:Y:S01]  /*51c0*/  LDS R13, [R4] ;  /* 0x00000000040d7984 */ /* 0x010e220000000800 */
[----:B------:R-:W-:Y:S01]  /*51d0*/  VIADD R7, R7, 0x1 ;  /* 0x0000000107077836 */ /* 0x000fe20000000000 */
[----:B------:R-:W-:Y:S02]  /*51e0*/  BSSY.RECONVERGENT B2, `(.L_x_68) ;  /* 0x000000f000027945 */ /* 0x000fe40003800200 */
[----:B------:R-:W1:Y:S02]  /*51f0*/  LDS R2, [R9] ;  /* 0x0000000009027984 */ /* 0x000e640000000800 */
[----:B------:R-:W-:Y:S01]  /*5200*/  ISETP.NE.AND P2, PT, R7, RZ, PT ;  /* 0x000000ff0700720c */ /* 0x000fe20003f45270 */
[----:B0-----:R-:W0:Y:S08]  /*5210*/  MUFU.RCP R3, R13 ;  /* 0x0000000d00037308 */ /* 0x001e300000001000 */
[----:B-1----:R-:W1:Y:S01]  /*5220*/  FCHK P0, R2, R13 ;  /* 0x0000000d02007302 */ /* 0x002e620000000000 */
[----:B0-----:R-:W-:-:S04]  /*5230*/  FFMA R10, -R13, R3, 1 ;  /* 0x3f8000000d0a7423 */ /* 0x001fc80000000103 */
[----:B------:R-:W-:-:S04]  /*5240*/  FFMA R3, R3, R10, R3 ;  /* 0x0000000a03037223 */ /* 0x000fc80000000003 */
[----:B------:R-:W-:-:S04]  /*5250*/  FFMA R10, R2, R3, RZ ;  /* 0x00000003020a7223 */ /* 0x000fc800000000ff */
[----:B--23--:R-:W-:-:S04]  /*5260*/  FFMA R11, -R13, R10, R2 ;  /* 0x0000000a0d0b7223 */ /* 0x00cfc80000000102 */
[----:B------:R-:W-:Y:S01]  /*5270*/  FFMA R10, R3, R11, R10 ;  /* 0x0000000b030a7223 */ /* 0x000fe2000000000a */
[----:B-1----:R-:W-:Y:S06]  /*5280*/  @!P0 BRA `(.L_x_69) ;  /* 0x0000000000108947 */ /* 0x002fec0003800000 */
[----:B------:R-:W-:Y:S01]  /*5290*/  IMAD.MOV.U32 R3, RZ, RZ, R13 ;  /* 0x000000ffff037224 */ /* 0x000fe200078e000d */
[----:B------:R-:W-:-:S07]  /*52a0*/  MOV R10, 0x52c0 ;  /* 0x000052c0000a7802 */ /* 0x000fce0000000f00 */
[----:B------:R-:W-:Y:S05]  /*52b0*/  CALL.REL.NOINC `($__internal_2_$__cuda_sm3x_div_rn_noftz_f32_slowpath) ;  /* 0x0000001000e87944 */ /* 0x000fea0003c00000 */
[----:B------:R-:W-:-:S07]  /*52c0*/  IMAD.MOV.U32 R10, RZ, RZ, R12 ;  /* 0x000000ffff0a7224 */ /* 0x000fce00078e000c */
.L_x_69:
[----:B------:R-:W-:Y:S05]  /*52d0*/  BSYNC.RECONVERGENT B2 ;  /* 0x0000000000027941 */ /* 0x000fea0003800200 */
.L_x_68:
[----:B------:R0:W-:Y:S02]  /*52e0*/  STS [R9], R10 ;  /* 0x0000000a09007388 */ /* 0x0001e40000000800 */
[----:B0-----:R-:W-:Y:S01]  /*52f0*/  IADD3 R9, PT, PT, R9, 0x80, RZ ;  /* 0x0000008009097810 */ /* 0x001fe20007ffe0ff */
[----:B------:R-:W-:Y:S06]  /*5300*/  @P2 BRA `(.L_x_70) ;  /* 0xfffffffc00ac2947 */ /* 0x000fec000383ffff */
.L_x_67:
[----:B------:R-:W-:Y:S05]  /*5310*/  BSYNC.RECONVERGENT B1 ;  /* 0x0000000000017941 */ /* 0x000fea0003800200 */
.L_x_66:
[----:B------:R-:W-:-:S13]  /*5320*/  ISETP.GE.U32.AND P0, PT, R5, 0x60, PT ;  /* 0x000000600500780c */ /* 0x000fda0003f06070 */
[----:B------:R-:W-:Y:S05]  /*5330*/  @!P0 BRA `(.L_x_65) ;  /* 0x0000000400308947 */ /* 0x000fea0003800000 */
[----:B------:R-:W0:Y:S01]  /*5340*/  S2UR UR5, SR_CgaCtaId ;  /* 0x00000000000579c3 */ /* 0x000e220000008800 */
[----:B------:R-:W-:Y:S01]  /*5350*/  UMOV UR4, 0x400 ;  /* 0x0000040000047882 */ /* 0x000fe20000000000 */
[----:B------:R-:W-:Y:S01]  /*5360*/  IMAD R5, R31, 0x40, R8 ;  /* 0x000000401f057824 */ /* 0x000fe200078e0208 */
[----:B0-----:R-:W-:-:S06]  /*5370*/  ULEA UR4, UR5, UR4, 0x18 ;  /* 0x0000000405047291 */ /* 0x001fcc000f8ec0ff */
[----:B------:R-:W-:-:S05]  /*5380*/  LEA R5, R5, UR4, 0x2 ;  /* 0x0000000405057c11 */ /* 0x000fca000f8e10ff */
[----:B------:R-:W-:-:S07]  /*5390*/  VIADD R5, R5, 0x100 ;  /* 0x0000010005057836 */ /* 0x000fce0000000000 */
.L_x_79:
[----:B-1----:R-:W0:Y:S01]  /*53a0*/  LDS R9, [R4] ;  /* 0x0000000004097984 */ /* 0x002e220000000800 */
[----:B------:R-:W-:Y:S01]  /*53b0*/  VIADD R8, R8, 0x80 ;  /* 0x0000008008087836 */ /* 0x000fe20000000000 */
[----:B------:R-:W-:Y:S02]  /*53c0*/  BSSY.RECONVERGENT B1, `(.L_x_71) ;  /* 0x000000f000017945 */ /* 0x000fe40003800200 */
[----:B------:R-:W1:Y:S02]  /*53d0*/  LDS R2, [R5+-0x100] ;  /* 0xffff000005027984 */ /* 0x000e640000000800 */
[----:B------:R-:W-:Y:S01]  /*53e0*/  ISETP.GE.AND P2, PT, R8, UR12, PT ;  /* 0x0000000c08007c0c */ /* 0x000fe2000bf46270 */
[----:B0-----:R-:W4:Y:S08]  /*53f0*/  MUFU.RCP R3, R9 ;  /* 0x0000000900037308 */ /* 0x001f300000001000 */
[----:B-1----:R-:W0:Y:S01]  /*5400*/  FCHK P0, R2, R9 ;  /* 0x0000000902007302 */ /* 0x002e220000000000 */
[----:B----4-:R-:W-:-:S04]  /*5410*/  FFMA R10, -R9, R3, 1 ;  /* 0x3f800000090a7423 */ /* 0x010fc80000000103 */
[----:B------:R-:W-:-:S04]  /*5420*/  FFMA R3, R3, R10, R3 ;  /* 0x0000000a03037223 */ /* 0x000fc80000000003 */
[----:B------:R-:W-:-:S04]  /*5430*/  FFMA R10, R2, R3, RZ ;  /* 0x00000003020a7223 */ /* 0x000fc800000000ff */
[----:B------:R-:W-:-:S04]  /*5440*/  FFMA R7, -R9, R10, R2 ;  /* 0x0000000a09077223 */ /* 0x000fc80000000102 */
[----:B------:R-:W-:Y:S01]  /*5450*/  FFMA R10, R3, R7, R10 ;  /* 0x00000007030a7223 */ /* 0x000fe2000000000a */
[----:B0-----:R-:W-:Y:S06]  /*5460*/  @!P0 BRA `(.L_x_72) ;  /* 0x0000000000108947 */ /* 0x001fec0003800000 */
[----:B------:R-:W-:Y:S01]  /*5470*/  IMAD.MOV.U32 R3, RZ, RZ, R9 ;  /* 0x000000ffff037224 */ /* 0x000fe200078e0009 */
[----:B------:R-:W-:-:S07]  /*5480*/  MOV R10, 0x54a0 ;  /* 0x000054a0000a7802 */ /* 0x000fce0000000f00 */
[----:B--23--:R-:W-:Y:S05]  /*5490*/  CALL.REL.NOINC `($__internal_2_$__cuda_sm3x_div_rn_noftz_f32_slowpath) ;  /* 0x0000001000707944 */ /* 0x00cfea0003c00000 */
[----:B------:R-:W-:-:S07]  /*54a0*/  IMAD.MOV.U32 R10, RZ, RZ, R12 ;  /* 0x000000ffff0a7224 */ /* 0x000fce00078e000c */
.L_x_72:
[----:B------:R-:W-:Y:S05]  /*54b0*/  BSYNC.RECONVERGENT B1 ;  /* 0x0000000000017941 */ /* 0x000fea0003800200 */
.L_x_71:
[----:B------:R-:W-:Y:S01]  /*54c0*/  STS [R5+-0x100], R10 ;  /* 0xffff000a05007388 */ /* 0x000fe20000000800 */
[----:B------:R-:W-:Y:S03]  /*54d0*/  BSSY.RECONVERGENT B1, `(.L_x_73) ;  /* 0x000000e000017945 */ /* 0x000fe60003800200 */
[----:B------:R-:W0:Y:S04]  /*54e0*/  LDS R9, [R4] ;  /* 0x0000000004097984 */ /* 0x000e280000000800 */
[----:B------:R-:W1:Y:S01]  /*54f0*/  LDS R2, [R5+-0x80] ;  /* 0xffff800005027984 */ /* 0x000e620000000800 */
[----:B0-----:R-:W2:Y:S08]  /*5500*/  MUFU.RCP R3, R9 ;  /* 0x0000000900037308 */ /* 0x001eb00000001000 */
[----:B-1----:R-:W0:Y:S01]  /*5510*/  FCHK P0, R2, R9 ;  /* 0x0000000902007302 */ /* 0x002e220000000000 */
[----:B--23--:R-:W-:-:S04]  /*5520*/  FFMA R12, -R9, R3, 1 ;  /* 0x3f800000090c7423 */ /* 0x00cfc80000000103 */
[----:B------:R-:W-:-:S04]  /*5530*/  FFMA R3, R3, R12, R3 ;  /* 0x0000000c03037223 */ /* 0x000fc80000000003 */
[----:B------:R-:W-:-:S04]  /*5540*/  FFMA R12, R2, R3, RZ ;  /* 0x00000003020c7223 */ /* 0x000fc800000000ff */
[----:B------:R-:W-:-:S04]  /*5550*/  FFMA R7, -R9, R12, R2 ;  /* 0x0000000c09077223 */ /* 0x000fc80000000102 */
[----:B------:R-:W-:Y:S01]  /*5560*/  FFMA R12, R3, R7, R12 ;  /* 0x00000007030c7223 */ /* 0x000fe2000000000c */
[----:B0-----:R-:W-:Y:S06]  /*5570*/  @!P0 BRA `(.L_x_74) ;  /* 0x00000000000c8947 */ /* 0x001fec0003800000 */
[----:B------:R-:W-:Y:S02]  /*5580*/  MOV R3, R9 ;  /* 0x0000000900037202 */ /* 0x000fe40000000f00 */
[----:B------:R-:W-:-:S07]  /*5590*/  MOV R10, 0x55b0 ;  /* 0x000055b0000a7802 */ /* 0x000fce0000000f00 */
[----:B------:R-:W-:Y:S05]  /*55a0*/  CALL.REL.NOINC `($__internal_2_$__cuda_sm3x_div_rn_noftz_f32_slowpath) ;  /* 0x00000010002c7944 */ /* 0x000fea0003c00000 */
.L_x_74:
[----:B------:R-:W-:Y:S05]  /*55b0*/  BSYNC.RECONVERGENT B1 ;  /* 0x0000000000017941 */ /* 0x000fea0003800200 */
.L_x_73:
[----:B------:R-:W-:Y:S01]  /*55c0*/  STS [R5+-0x80], R12 ;  /* 0xffff800c05007388 */ /* 0x000fe20000000800 */
[----:B------:R-:W-:Y:S03]  /*55d0*/  BSSY.RECONVERGENT B1, `(.L_x_75) ;  /* 0x000000f000017945 */ /* 0x000fe60003800200 */
[----:B------:R-:W0:Y:S04]  /*55e0*/  LDS R9, [R4] ;  /* 0x0000000004097984 */ /* 0x000e280000000800 */
[----:B------:R-:W1:Y:S01]  /*55f0*/  LDS R2, [R5] ;  /* 0x0000000005027984 */ /* 0x000e620000000800 */
[----:B0-----:R-:W0:Y:S08]  /*5600*/  MUFU.RCP R3, R9 ;  /* 0x0000000900037308 */ /* 0x001e300000001000 */
[----:B-1----:R-:W1:Y:S01]  /*5610*/  FCHK P0, R2, R9 ;  /* 0x0000000902007302 */ /* 0x002e620000000000 */
[----:B0-----:R-:W-:-:S04]  /*5620*/  FFMA R10, -R9, R3, 1 ;  /* 0x3f800000090a7423 */ /* 0x001fc80000000103 */
[----:B------:R-:W-:-:S04]  /*5630*/  FFMA R3, R3, R10, R3 ;  /* 0x0000000a03037223 */ /* 0x000fc80000000003 */
[----:B------:R-:W-:-:S04]  /*5640*/  FFMA R10, R2, R3, RZ ;  /* 0x00000003020a7223 */ /* 0x000fc800000000ff */
[----:B------:R-:W-:-:S04]  /*5650*/  FFMA R7, -R9, R10, R2 ;  /* 0x0000000a09077223 */ /* 0x000fc80000000102 */
[----:B------:R-:W-:Y:S01]  /*5660*/  FFMA R10, R3, R7, R10 ;  /* 0x00000007030a7223 */ /* 0x000fe2000000000a */
[----:B-1----:R-:W-:Y:S06]  /*5670*/  @!P0 BRA `(.L_x_76) ;  /* 0x0000000000108947 */ /* 0x002fec0003800000 */
[----:B------:R-:W-:Y:S01]  /*5680*/  IMAD.MOV.U32 R3, RZ, RZ, R9 ;  /* 0x000000ffff037224 */ /* 0x000fe200078e0009 */
[----:B------:R-:W-:-:S07]  /*5690*/  MOV R10, 0x56b0 ;  /* 0x000056b0000a7802 */ /* 0x000fce0000000f00 */
[----:B------:R-:W-:Y:S05]  /*56a0*/  CALL.REL.NOINC `($__internal_2_$__cuda_sm3x_div_rn_noftz_f32_slowpath) ;  /* 0x0000000c00ec7944 */ /* 0x000fea0003c00000 */
[----:B------:R-:W-:-:S07]  /*56b0*/  IMAD.MOV.U32 R10, RZ, RZ, R12 ;  /* 0x000000ffff0a7224 */ /* 0x000fce00078e000c */
.L_x_76:
[----:B------:R-:W-:Y:S05]  /*56c0*/  BSYNC.RECONVERGENT B1 ;  /* 0x0000000000017941 */ /* 0x000fea0003800200 */
.L_x_75:
[----:B------:R-:W-:Y:S01]  /*56d0*/  STS [R5], R10 ;  /* 0x0000000a05007388 */ /* 0x000fe20000000800 */
[----:B------:R-:W-:Y:S03]  /*56e0*/  BSSY.RECONVERGENT B1, `(.L_x_77) ;  /* 0x000000e000017945 */ /* 0x000fe60003800200 */
[----:B------:R-:W0:Y:S04]  /*56f0*/  LDS R9, [R4] ;  /* 0x0000000004097984 */ /* 0x000e280000000800 */
[----:B------:R-:W1:Y:S01]  /*5700*/  LDS R2, [R5+0x80] ;  /* 0x0000800005027984 */ /* 0x000e620000000800 */
        /* <DEDUP_REMOVED lines=11> */
.L_x_78:
[----:B------:R-:W-:Y:S05]  /*57c0*/  BSYNC.RECONVERGENT B1 ;  /* 0x0000000000017941 */ /* 0x000fea0003800200 */
.L_x_77:
[----:B------:R0:W-:Y:S02]  /*57d0*/  STS [R5+0x80], R12 ;  /* 0x0000800c05007388 */ /* 0x0001e40000000800 */
[----:B0-----:R-:W-:Y:S01]  /*57e0*/  VIADD R5, R5, 0x200 ;  /* 0x0000020005057836 */ /* 0x001fe20000000000 */
[----:B------:R-:W-:Y:S06]  /*57f0*/  @!P2 BRA `(.L_x_79) ;  /* 0xfffffff800e8a947 */ /* 0x000fec000383ffff */
.L_x_65:
[----:B------:R-:W-:Y:S05]  /*5800*/  BSYNC.RECONVERGENT B0 ;  /* 0x0000000000007941 */ /* 0x000fea0003800200 */
.L_x_64:
[----:B------:R-:W-:Y:S01]  /*5810*/  ISETP.NE.AND P0, PT, R6, RZ, PT ;  /* 0x000000ff0600720c */ /* 0x000fe20003f05270 */
[----:B------:R-:W-:-:S12]  /*5820*/  BSSY.RECONVERGENT B0, `(.L_x_80) ;  /* 0x0000022000007945 */ /* 0x000fd80003800200 */
[----:B------:R-:W-:Y:S05]  /*5830*/  @P0 BRA `(.L_x_81) ;  /* 0x0000000000800947 */ /* 0x000fea0003800000 */
[----:B------:R-:W0:Y:S01]  /*5840*/  LDS R3, [R4] ;  /* 0x0000000004037984 */ /* 0x000e220000000800 */
[----:B-1--4-:R-:W-:Y:S01]  /*5850*/  IMAD.MOV.U32 R10, RZ, RZ, 0x3e055027 ;  /* 0x3e055027ff0a7424 */ /* 0x012fe200078e00ff */
[----:B0-----:R-:W-:-:S04]  /*5860*/  FSETP.GEU.AND P0, PT, R3, 1.175494350822287508e-38, PT ;  /* 0x008000000300780b */ /* 0x001fc80003f0e000 */
[----:B------:R-:W-:-:S09]  /*5870*/  FSEL R4, RZ, -23, P0 ;  /* 0xc1b80000ff047808 */ /* 0x000fd20000000000 */
[----:B------:R-:W-:-:S04]  /*5880*/  @!P0 FMUL R3, R3, 8388608 ;  /* 0x4b00000003038820 */ /* 0x000fc80000400000 */
[C---:B------:R-:W-:Y:S01]  /*5890*/  VIADD R2, R3.reuse, 0xc0d55555 ;  /* 0xc0d5555503027836 */ /* 0x040fe20000000000 */
[----:B------:R-:W-:-:S04]  /*58a0*/  ISETP.GT.U32.AND P0, PT, R3, 0x7f7fffff, PT ;  /* 0x7f7fffff0300780c */ /* 0x000fc80003f04070 */
[----:B------:R-:W-:-:S04]  /*58b0*/  LOP3.LUT R8, R2, 0xff800000, RZ, 0xc0, !PT ;  /* 0xff80000002087812 */ /* 0x000fc800078ec0ff */
[-C--:B------:R-:W-:Y:S02]  /*58c0*/  IADD3 R2, PT, PT, R3, -R8.reuse, RZ ;  /* 0x8000000803027210 */ /* 0x080fe40007ffe0ff */
[----:B------:R-:W-:Y:S01]  /*58d0*/  I2FP.F32.S32 R5, R8 ;  /* 0x0000000800057245 */ /* 0x000fe20000201400 */
[----:B------:R-:W-:Y:S02]  /*58e0*/  IMAD.MOV.U32 R8, RZ, RZ, 0x7f800000 ;  /* 0x7f800000ff087424 */ /* 0x000fe400078e00ff */
[----:B------:R-:W-:Y:S02]  /*58f0*/  FADD R7, R2, -1 ;  /* 0xbf80000002077421 */ /* 0x000fe40000000000 */
[----:B------:R-:W-:Y:S01]  /*5900*/  FFMA R4, R5, 1.1920928955078125e-07, R4 ;  /* 0x3400000005047823 */ /* 0x000fe20000000004 */
[----:B------:R-:W-:Y:S01]  /*5910*/  LEA R5, R31, UR8, 0x2 ;  /* 0x000000081f057c11 */ /* 0x000fe2000f8e10ff */
[----:B------:R-:W-:-:S04]  /*5920*/  FFMA R2, R7, -R10, 0.14084610342979431152 ;  /* 0x3e1039f607027423 */ /* 0x000fc8000000080a */
[----:B------:R-:W-:-:S04]  /*5930*/  FFMA R2, R7, R2, -0.12148627638816833496 ;  /* 0xbdf8cdcc07027423 */ /* 0x000fc80000000002 */
[----:B------:R-:W-:Y:S01]  /*5940*/  FFMA R10, R7, R2, 0.13980610668659210205 ;  /* 0x3e0f2955070a7423 */ /* 0x000fe20000000002 */
[----:B------:R-:W-:-:S03]  /*5950*/  LEA R2, R31, UR9, 0x2 ;  /* 0x000000091f027c11 */ /* 0x000fc6000f8e10ff */
[----:B------:R-:W-:-:S03]  /*5960*/  FFMA R10, R7, R10, -0.16684235632419586182 ;  /* 0xbe2ad8b9070a7423 */ /* 0x000fc6000000000a */
[----:B------:R-:W0:Y:S01]  /*5970*/  LDS R2, [R2] ;  /* 0x0000000002027984 */ /* 0x000e220000000800 */
[----:B------:R-:W-:-:S04]  /*5980*/  FFMA R10, R7, R10, 0.20012299716472625732 ;  /* 0x3e4ced0b070a7423 */ /* 0x000fc8000000000a */
[----:B------:R-:W-:-:S04]  /*5990*/  FFMA R10, R7, R10, -0.24999669194221496582 ;  /* 0xbe7fff22070a7423 */ /* 0x000fc8000000000a */
[----:B------:R-:W-:-:S04]  /*59a0*/  FFMA R10, R7, R10, 0.33333182334899902344 ;  /* 0x3eaaaa78070a7423 */ /* 0x000fc8000000000a */
[----:B------:R-:W-:-:S04]  /*59b0*/  FFMA R10, R7, R10, -0.5 ;  /* 0xbf000000070a7423 */ /* 0x000fc8000000000a */
[----:B------:R-:W-:-:S04]  /*59c0*/  FMUL R10, R7, R10 ;  /* 0x0000000a070a7220 */ /* 0x000fc80000400000 */
[----:B------:R-:W-:-:S04]  /*59d0*/  FFMA R7, R7, R10, R7 ;  /* 0x0000000a07077223 */ /* 0x000fc80000000007 */
[----:B------:R-:W-:Y:S01]  /*59e0*/  FFMA R4, R4, 0.69314718246459960938, R7 ;  /* 0x3f31721804047823 */ /* 0x000fe20000000007 */
[C---:B------:R-:W-:Y:S01]  /*59f0*/  @P0 FFMA R4, R3.reuse, R8, +INF ;  /* 0x7f80000003040423 */ /* 0x040fe20000000008 */
[----:B------:R-:W-:-:S04]  /*5a00*/  FSETP.NEU.AND P0, PT, R3, RZ, PT ;  /* 0x000000ff0300720b */ /* 0x000fc80003f0d000 */
[----:B------:R-:W-:-:S05]  /*5a10*/  FSEL R3, R4, -INF , P0 ;  /* 0xff80000004037808 */ /* 0x000fca0000000000 */
[----:B0-----:R-:W-:-:S05]  /*5a20*/  FADD R2, R2, R3 ;  /* 0x0000000302027221 */ /* 0x001fca0000000000 */
[----:B------:R0:W-:Y:S02]  /*5a30*/  STS [R5], R2 ;  /* 0x0000000205007388 */ /* 0x0001e40000000800 */
.L_x_81:
[----:B------:R-:W-:Y:S05]  /*5a40*/  BSYNC.RECONVERGENT B0 ;  /* 0x0000000000007941 */ /* 0x000fea0003800200 */
.L_x_80:
[----:B------:R-:W0:Y:S02]  /*5a50*/  LDCU UR4, c[0x0][0x3b8] ;  /* 0x00007700ff0477ac */ /* 0x000e240008000800 */
[----:B0-----:R-:W-:-:S05]  /*5a60*/  I2FP.F32.S32 R2, UR4 ;  /* 0x0000000400027c45 */ /* 0x001fca0008201400 */
[----:B------:R-:W-:-:S04]  /*5a70*/  FMUL R2, R2, 0.03125 ;  /* 0x3d00000002027820 */ /* 0x000fc80000400000 */
[----:B------:R-:W0:Y:S01]  /*5a80*/  F2I.CEIL.NTZ R5, R2 ;  /* 0x0000000200057305 */ /* 0x000e22000020b100 */
[----:B------:R-:W-:Y:S01]  /*5a90*/  BAR.SYNC.DEFER_BLOCKING 0x0 ;  /* 0x0000000000007b1d */ /* 0x000fe20000010000 */
[----:B0-----:R-:W-:-:S13]  /*5aa0*/  ISETP.GE.AND P0, PT, R5, 0x1, PT ;  /* 0x000000010500780c */ /* 0x001fda0003f06270 */
[----:B------:R-:W-:Y:S05]  /*5ab0*/  @!P0 BRA `(.L_x_82) ;  /* 0x0000000400848947 */ /* 0x000fea0003800000 */
[----:B------:R-:W0:Y:S01]  /*5ac0*/  LDCU UR4, c[0x0][0x3b4] ;  /* 0x00007680ff0477ac */ /* 0x000e220008000800 */
[C---:B------:R-:W-:Y:S01]  /*5ad0*/  ISETP.GE.U32.AND P0, PT, R5.reuse, 0x4, PT ;  /* 0x000000040500780c */ /* 0x040fe20003f06070 */
[----:B-1----:R-:W-:Y:S01]  /*5ae0*/  IMAD R16, R6, R5, RZ ;  /* 0x0000000506107224 */ /* 0x002fe200078e02ff */
[----:B------:R-:W-:Y:S01]  /*5af0*/  LOP3.LUT R2, R5, 0x3, RZ, 0xc0, !PT ;  /* 0x0000000305027812 */ /* 0x000fe200078ec0ff */
[----:B------:R-:W-:Y:S01]  /*5b00*/  IMAD.MOV.U32 R3, RZ, RZ, RZ ;  /* 0x000000ffff037224 */ /* 0x000fe200078e00ff */
[----:B0-----:R-:W-:Y:S02]  /*5b10*/  UIMAD UR5, UR6, UR4, URZ ;  /* 0x00000004060572a4 */ /* 0x001fe4000f8e02ff */
[----:B------:R-:W-:-:S04]  /*5b20*/  UIMAD UR9, UR7, UR4, URZ ;  /* 0x00000004070972a4 */ /* 0x000fc8000f8e02ff */
[----:B------:R-:W-:-:S04]  /*5b30*/  UIADD3 UR9, UP0, UPT, UR9, UR5, URZ ;  /* 0x0000000509097290 */ /* 0x000fc8000ff1e0ff */
[----:B------:R-:W-:Y:S01]  /*5b40*/  UIADD3.X UR14, UPT, UPT, URZ, URZ, URZ, UP0, !UPT ;  /* 0x000000ffff0e7290 */ /* 0x000fe200087fe4ff */
[----:B------:R-:W-:Y:S11]  /*5b50*/  @!P0 BRA `(.L_x_83) ;  /* 0x0000000000f48947 */ /* 0x000ff60003800000 */
[----:B------:R-:W0:Y:S01]  /*5b60*/  S2UR UR5, SR_CgaCtaId ;  /* 0x00000000000579c3 */ /* 0x000e220000008800 */
[----:B------:R-:W-:Y:S01]  /*5b70*/  UMOV UR4, 0x400 ;  /* 0x0000040000047882 */ /* 0x000fe20000000000 */
[----:B------:R-:W-:Y:S01]  /*5b80*/  LOP3.LUT R3, R5, 0x7ffffffc, RZ, 0xc0, !PT ;  /* 0x7ffffffc05037812 */ /* 0x000fe200078ec0ff */
[----:B------:R-:W1:Y:S01]  /*5b90*/  LDCU UR12, c[0x0][0x3b8] ;  /* 0x00007700ff0c77ac */ /* 0x000e620008000800 */
[----:B------:R-:W0:Y:S01]  /*5ba0*/  LDCU UR13, c[0x0][0x3b4] ;  /* 0x00007680ff0d77ac */ /* 0x000e220008000800 */
[----:B------:R-:W0:Y:S02]  /*5bb0*/  LDCU.64 UR10, c[0x0][0x380] ;  /* 0x00007000ff0a77ac */ /* 0x000e240008000a00 */
[----:B0-----:R-:W-:-:S03]  /*5bc0*/  ULEA UR5, UR5, UR4, 0x18 ;  /* 0x0000000405057291 */ /* 0x001fc6000f8ec0ff */
[----:B-1----:R-:W-:-:S09]  /*5bd0*/  UMOV UR4, URZ ;  /* 0x000000ff00047c82 */ /* 0x002fd20008000000 */
.L_x_92:
[----:B------:R-:W-:Y:S01]  /*5be0*/  VIADD R6, R16, UR4 ;  /* 0x0000000410067c36 */ /* 0x000fe20008000000 */
[----:B------:R-:W-:Y:S01]  /*5bf0*/  UIADD3 UR4, UPT, UPT, UR4, 0x4, URZ ;  /* 0x0000000404047890 */ /* 0x000fe2000fffe0ff */
[----:B------:R-:W-:Y:S02]  /*5c00*/  BSSY.RECONVERGENT B0, `(.L_x_84) ;  /* 0x0000013000007945 */ /* 0x000fe40003800200 */
[C---:B----4-:R-:W-:Y:S01]  /*5c10*/  VIADD R10, R6.reuse, 0x1 ;  /* 0x00000001060a7836 */ /* 0x050fe20000000000 */
[C---:B------:R-:W-:Y:S01]  /*5c20*/  ISETP.GE.AND P4, PT, R6.reuse, UR12, PT ;  /* 0x0000000c06007c0c */ /* 0x040fe2000bf86270 */
[C---:B------:R-:W-:Y:S01]  /*5c30*/  VIADD R14, R6.reuse, 0x3 ;  /* 0x00000003060e7836 */ /* 0x040fe20000000000 */
[----:B--23--:R-:W-:Y:S01]  /*5c40*/  IADD3 R12, PT, PT, R6, 0x2, RZ ;  /* 0x00000002060c7810 */ /* 0x00cfe20007ffe0ff */
[----:B01----:R-:W-:Y:S01]  /*5c50*/  IMAD R4, R31, 0x40, R6 ;  /* 0x000000401f047824 */ /* 0x003fe200078e0206 */
[----:B------:R-:W-:Y:S02]  /*5c60*/  ISETP.NE.AND P0, PT, R3, UR4, PT ;  /* 0x0000000403007c0c */ /* 0x000fe4000bf05270 */
[----:B------:R-:W-:-:S02]  /*5c70*/  ISETP.GE.AND P1, PT, R10, UR12, PT ;  /* 0x0000000c0a007c0c */ /* 0x000fc4000bf26270 */
[----:B------:R-:W-:Y:S02]  /*5c80*/  ISETP.GE.AND P2, PT, R12, UR12, PT ;  /* 0x0000000c0c007c0c */ /* 0x000fe4000bf46270 */
[----:B------:R-:W-:Y:S02]  /*5c90*/  ISETP.GE.AND P3, PT, R14, UR12, PT ;  /* 0x0000000c0e007c0c */ /* 0x000fe4000bf66270 */
[----:B------:R-:W-:Y:S01]  /*5ca0*/  LEA R8, R4, UR5, 0x2 ;  /* 0x0000000504087c11 */ /* 0x000fe2000f8e10ff */
[----:B------:R-:W-:Y:S10]  /*5cb0*/  @P4 BRA `(.L_x_85) ;  /* 0x00000000001c4947 */ /* 0x000ff40003800000 */
[----:B------:R-:W0:Y:S01]  /*5cc0*/  LDS R7, [R8] ;  /* 0x0000000008077984 */ /* 0x000e220000000800 */
[----:B------:R-:W-:-:S05]  /*5cd0*/  IMAD R4, R31, UR13, R6 ;  /* 0x0000000d1f047c24 */ /* 0x000fca000f8e0206 */
[----:B------:R-:W-:-:S04]  /*5ce0*/  IADD3 R5, P4, PT, R4, UR9, RZ ;  /* 0x0000000904057c10 */ /* 0x000fc8000ff9e0ff */
[----:B------:R-:W-:Y:S02]  /*5cf0*/  LEA.HI.X.SX32 R6, R4, UR14, 0x1, P4 ;  /* 0x0000000e04067c11 */ /* 0x000fe4000a0f0eff */
[----:B------:R-:W-:-:S04]  /*5d00*/  LEA R4, P4, R5, UR10, 0x2 ;  /* 0x0000000a05047c11 */ /* 0x000fc8000f8810ff */
[----:B------:R-:W-:-:S05]  /*5d10*/  LEA.HI.X R5, R5, UR11, R6, 0x2, P4 ;  /* 0x0000000b05057c11 */ /* 0x000fca000a0f1406 */
[----:B0-----:R0:W-:Y:S04]  /*5d20*/  STG.E desc[UR16][R4.64], R7 ;  /* 0x0000000704007986 */ /* 0x0011e8000c101910 */
.L_x_85:
[----:B------:R-:W-:Y:S05]  /*5d30*/  BSYNC.RECONVERGENT B0 ;  /* 0x0000000000007941 */ /* 0x000fea0003800200 */
.L_x_84:
[----:B------:R-:W-:Y:S04]  /*5d40*/  BSSY.RECONVERGENT B0, `(.L_x_86) ;  /* 0x0000009000007945 */ /* 0x000fe80003800200 */
[----:B------:R-:W-:Y:S05]  /*5d50*/  @P1 BRA `(.L_x_87) ;  /* 0x00000000001c1947 */ /* 0x000fea0003800000 */
[----:B0-----:R-:W0:Y:S01]  /*5d60*/  LDS R7, [R8+0x4] ;  /* 0x0000040008077984 */ /* 0x001e220000000800 */
[----:B------:R-:W-:-:S05]  /*5d70*/  IMAD R4, R31, UR13, R10 ;  /* 0x0000000d1f047c24 */ /* 0x000fca000f8e020a */
[----:B------:R-:W-:-:S04]  /*5d80*/  IADD3 R5, P1, PT, R4, UR9, RZ ;  /* 0x0000000904057c10 */ /* 0x000fc8000ff3e0ff */
[----:B------:R-:W-:Y:S02]  /*5d90*/  LEA.HI.X.SX32 R6, R4, UR14, 0x1, P1 ;  /* 0x0000000e04067c11 */ /* 0x000fe400088f0eff */
[----:B------:R-:W-:-:S04]  /*5da0*/  LEA R4, P1, R5, UR10, 0x2 ;  /* 0x0000000a05047c11 */ /* 0x000fc8000f8210ff */
[----:B------:R-:W-:-:S05]  /*5db0*/  LEA.HI.X R5, R5, UR11, R6, 0x2, P1 ;  /* 0x0000000b05057c11 */ /* 0x000fca00088f1406 */
[----:B0-----:R1:W-:Y:S04]  /*5dc0*/  STG.E desc[UR16][R4.64], R7 ;  /* 0x0000000704007986 */ /* 0x0013e8000c101910 */
.L_x_87:
[----:B------:R-:W-:Y:S05]  /*5dd0*/  BSYNC.RECONVERGENT B0 ;  /* 0x0000000000007941 */ /* 0x000fea0003800200 */
.L_x_86:
[----:B------:R-:W-:Y:S04]  /*5de0*/  BSSY.RECONVERGENT B0, `(.L_x_88) ;  /* 0x0000009000007945 */ /* 0x000fe80003800200 */
[----:B------:R-:W-:Y:S05]  /*5df0*/  @P2 BRA `(.L_x_89) ;  /* 0x00000000001c2947 */ /* 0x000fea0003800000 */
[----:B01----:R-:W0:Y:S01]  /*5e00*/  LDS R7, [R8+0x8] ;  /* 0x0000080008077984 */ /* 0x003e220000000800 */
[----:B------:R-:W-:-:S05]  /*5e10*/  IMAD R4, R31, UR13, R12 ;  /* 0x0000000d1f047c24 */ /* 0x000fca000f8e020c */
[----:B------:R-:W-:-:S04]  /*5e20*/  IADD3 R5, P1, PT, R4, UR9, RZ ;  /* 0x0000000904057c10 */ /* 0x000fc8000ff3e0ff */
[----:B------:R-:W-:Y:S02]  /*5e30*/  LEA.HI.X.SX32 R6, R4, UR14, 0x1, P1 ;  /* 0x0000000e04067c11 */ /* 0x000fe400088f0eff */
[----:B------:R-:W-:-:S04]  /*5e40*/  LEA R4, P1, R5, UR10, 0x2 ;  /* 0x0000000a05047c11 */ /* 0x000fc8000f8210ff */
[----:B------:R-:W-:-:S05]  /*5e50*/  LEA.HI.X R5, R5, UR11, R6, 0x2, P1 ;  /* 0x0000000b05057c11 */ /* 0x000fca00088f1406 */
[----:B0-----:R2:W-:Y:S04]  /*5e60*/  STG.E desc[UR16][R4.64], R7 ;  /* 0x0000000704007986 */ /* 0x0015e8000c101910 */
.L_x_89:
[----:B------:R-:W-:Y:S05]  /*5e70*/  BSYNC.RECONVERGENT B0 ;  /* 0x0000000000007941 */ /* 0x000fea0003800200 */
.L_x_88:
[----:B------:R-:W-:Y:S04]  /*5e80*/  BSSY.RECONVERGENT B0, `(.L_x_90) ;  /* 0x0000009000007945 */ /* 0x000fe80003800200 */
[----:B------:R-:W-:Y:S05]  /*5e90*/  @P3 BRA `(.L_x_91) ;  /* 0x00000000001c3947 */ /* 0x000fea0003800000 */
[----:B012---:R-:W0:Y:S01]  /*5ea0*/  LDS R7, [R8+0xc] ;  /* 0x00000c0008077984 */ /* 0x007e220000000800 */
[----:B------:R-:W-:-:S05]  /*5eb0*/  IMAD R4, R31, UR13, R14 ;  /* 0x0000000d1f047c24 */ /* 0x000fca000f8e020e */
[----:B------:R-:W-:-:S04]  /*5ec0*/  IADD3 R5, P1, PT, R4, UR9, RZ ;  /* 0x0000000904057c10 */ /* 0x000fc8000ff3e0ff */
[----:B------:R-:W-:Y:S02]  /*5ed0*/  LEA.HI.X.SX32 R6, R4, UR14, 0x1, P1 ;  /* 0x0000000e04067c11 */ /* 0x000fe400088f0eff */
[----:B------:R-:W-:-:S04]  /*5ee0*/  LEA R4, P1, R5, UR10, 0x2 ;  /* 0x0000000a05047c11 */ /* 0x000fc8000f8210ff */
[----:B------:R-:W-:-:S05]  /*5ef0*/  LEA.HI.X R5, R5, UR11, R6, 0x2, P1 ;  /* 0x0000000b05057c11 */ /* 0x000fca00088f1406 */
[----:B0-----:R3:W-:Y:S04]  /*5f00*/  STG.E desc[UR16][R4.64], R7 ;  /* 0x0000000704007986 */ /* 0x0017e8000c101910 */
.L_x_91:
[----:B------:R-:W-:Y:S05]  /*5f10*/  BSYNC.RECONVERGENT B0 ;  /* 0x0000000000007941 */ /* 0x000fea0003800200 */
.L_x_90:
[----:B------:R-:W-:Y:S05]  /*5f20*/  @P0 BRA `(.L_x_92) ;  /* 0xfffffffc002c0947 */ /* 0x000fea000383ffff */
.L_x_83:
[----:B------:R-:W-:-:S13]  /*5f30*/  ISETP.NE.AND P0, PT, R2, RZ, PT ;  /* 0x000000ff0200720c */ /* 0x000fda0003f05270 */
[----:B------:R-:W-:Y:S05]  /*5f40*/  @!P0 BRA `(.L_x_82) ;  /* 0x0000000000608947 */ /* 0x000fea0003800000 */
[----:B------:R-:W5:Y:S01]  /*5f50*/  S2UR UR5, SR_CgaCtaId ;  /* 0x00000000000579c3 */ /* 0x000f620000008800 */
[----:B------:R-:W4:Y:S01]  /*5f60*/  LDCU UR10, c[0x0][0x3b4] ;  /* 0x00007680ff0a77ac */ /* 0x000f220008000800 */
[----:B0123--:R-:W-:Y:S02]  /*5f70*/  IMAD.IADD R4, R16, 0x1, R3 ;  /* 0x0000000110047824 */ /* 0x00ffe400078e0203 */
[----:B------:R-:W-:Y:S01]  /*5f80*/  IMAD.MOV R6, RZ, RZ, -R2 ;  /* 0x000000ffff067224 */ /* 0x000fe200078e0a02 */
[----:B------:R-:W-:Y:S01]  /*5f90*/  UMOV UR4, 0x400 ;  /* 0x0000040000047882 */ /* 0x000fe20000000000 */
[C-C-:B------:R-:W-:Y:S01]  /*5fa0*/  IMAD R3, R31.reuse, 0x40, R4.reuse ;  /* 0x000000401f037824 */ /* 0x140fe200078e0204 */
[----:B------:R-:W0:Y:S01]  /*5fb0*/  LDCU UR11, c[0x0][0x3b8] ;  /* 0x00007700ff0b77ac */ /* 0x000e220008000800 */
[----:B------:R-:W1:Y:S01]  /*5fc0*/  LDCU.64 UR12, c[0x0][0x380] ;  /* 0x00007000ff0c77ac */ /* 0x000e620008000a00 */
[----:B----4-:R-:W-:Y:S01]  /*5fd0*/  IMAD R31, R31, UR10, R4 ;  /* 0x0000000a1f1f7c24 */ /* 0x010fe2000f8e0204 */
[----:B-----5:R-:W-:-:S06]  /*5fe0*/  ULEA UR4, UR5, UR4, 0x18 ;  /* 0x0000000405047291 */ /* 0x020fcc000f8ec0ff */
[----:B01----:R-:W-:-:S07]  /*5ff0*/  LEA R5, R3, UR4, 0x2 ;  /* 0x0000000403057c11 */ /* 0x003fce000f8e10ff */
.L_x_93:
[C---:B------:R-:W-:Y:S01]  /*6000*/  ISETP.GE.AND P0, PT, R4.reuse, UR11, PT ;  /* 0x0000000b04007c0c */ /* 0x040fe2000bf06270 */
[----:B------:R-:W-:Y:S01]  /*6010*/  VIADD R4, R4, 0x1 ;  /* 0x0000000104047836 */ /* 0x000fe20000000000 */
[C---:B------:R-:W-:Y:S02]  /*6020*/  IADD3 R3, P1, PT, R31.reuse, UR9, RZ ;  /* 0x000000091f037c10 */ /* 0x040fe4000ff3e0ff */
[----:B------:R-:W-:Y:S02]  /*6030*/  IADD3 R6, PT, PT, R6, 0x1, RZ ;  /* 0x0000000106067810 */ /* 0x000fe40007ffe0ff */
[C---:B------:R-:W-:Y:S01]  /*6040*/  LEA.HI.X.SX32 R8, R31.reuse, UR14, 0x1, P1 ;  /* 0x0000000e1f087c11 */ /* 0x040fe200088f0eff */
[----:B------:R-:W-:Y:S01]  /*6050*/  VIADD R31, R31, 0x1 ;  /* 0x000000011f1f7836 */ /* 0x000fe20000000000 */
[----:B------:R-:W-:-:S04]  /*6060*/  LEA R2, P1, R3, UR12, 0x2 ;  /* 0x0000000c03027c11 */ /* 0x000fc8000f8210ff */
[----:B------:R-:W-:Y:S01]  /*6070*/  LEA.HI.X R3, R3, UR13, R8, 0x2, P1 ;  /* 0x0000000d03037c11 */ /* 0x000fe200088f1408 */
[----:B------:R0:W1:Y:S02]  /*6080*/  @!P0 LDS R7, [R5] ;  /* 0x0000000005078984 */ /* 0x0000640000000800 */
[----:B0-----:R-:W-:Y:S02]  /*6090*/  VIADD R5, R5, 0x4 ;  /* 0x0000000405057836 */ /* 0x001fe40000000000 */
[----:B-1----:R0:W-:Y:S01]  /*60a0*/  @!P0 STG.E desc[UR16][R2.64], R7 ;  /* 0x0000000702008986 */ /* 0x0021e2000c101910 */
[----:B------:R-:W-:-:S13]  /*60b0*/  ISETP.NE.AND P0, PT, R6, RZ, PT ;  /* 0x000000ff0600720c */ /* 0x000fda0003f05270 */
[----:B0-----:R-:W-:Y:S05]  /*60c0*/  @P0 BRA `(.L_x_93) ;  /* 0xfffffffc00cc0947 */ /* 0x001fea000383ffff */
.L_x_82:
[----:B------:R-:W-:-:S13]  /*60d0*/  ISETP.GT.U32.AND P0, PT, R0, 0x1f, PT ;  /* 0x0000001f0000780c */ /* 0x000fda0003f04070 */
[----:B------:R-:W-:Y:S05]  /*60e0*/  @P0 EXIT ;  /* 0x000000000000094d */ /* 0x000fea0003800000 */
[C---:B0123--:R-:W-:Y:S01]  /*60f0*/  LEA R4, R0.reuse, UR8, 0x2 ;  /* 0x0000000800047c11 */ /* 0x04ffe2000f8e10ff */
[----:B------:R-:W0:Y:S01]  /*6100*/  LDCU.64 UR4, c[0x0][0x3a0] ;  /* 0x00007400ff0477ac */ /* 0x000e220008000a00 */
[----:B------:R-:W-:-:S03]  /*6110*/  VIADD R0, R0, UR7 ;  /* 0x0000000700007c36 */ /* 0x000fc60008000000 */
[----:B------:R-:W1:Y:S02]  /*6120*/  LDS R5, [R4] ;  /* 0x0000000004057984 */ /* 0x000e640000000800 */
[----:B------:R-:W-:-:S05]  /*6130*/  IADD3 R0, P0, PT, R0, UR6, RZ ;  /* 0x0000000600007c10 */ /* 0x000fca000ff1e0ff */
[----:B------:R-:W-:Y:S01]  /*6140*/  IMAD.X R3, RZ, RZ, RZ, P0 ;  /* 0x000000ffff037224 */ /* 0x000fe200000e06ff */
[----:B0-----:R-:W-:-:S04]  /*6150*/  LEA R2, P0, R0, UR4, 0x2 ;  /* 0x0000000400027c11 */ /* 0x001fc8000f8010ff */
[----:B------:R-:W-:-:S05]  /*6160*/  LEA.HI.X R3, R0, UR5, R3, 0x2, P0 ;  /* 0x0000000500037c11 */ /* 0x000fca00080f1403 */
[----:B-1----:R-:W-:Y:S01]  /*6170*/  STG.E desc[UR16][R2.64], R5 ;  /* 0x0000000502007986 */ /* 0x002fe2000c101910 */
[----:B------:R-:W-:Y:S05]  /*6180*/  EXIT ;  /* 0x000000000000794d */ /* 0x000fea0003800000 */
        .weak           $__internal_0_$__cuda_sm20_rcp_rn_f32_slowpath
        .type           $__internal_0_$__cuda_sm20_rcp_rn_f32_slowpath,@function
        .size           $__internal_0_$__cuda_sm20_rcp_rn_f32_slowpath,($__internal_1_$__cuda_sm20_sqrt_rn_f32_slowpath - $__internal_0_$__cuda_sm20_rcp_rn_f32_slowpath)
$__internal_0_$__cuda_sm20_rcp_rn_f32_slowpath:
[----:B------:R-:W-:-:S04]  /*6190*/  SHF.L.U32 R9, R6, 0x1, RZ ;  /* 0x0000000106097819 */ /* 0x000fc800000006ff */
[----:B------:R-:W-:-:S04]  /*61a0*/  SHF.R.U32.HI R14, RZ, 0x18, R9 ;  /* 0x00000018ff0e7819 */ /* 0x000fc80000011609 */
[----:B------:R-:W-:-:S13]  /*61b0*/  ISETP.NE.U32.AND P0, PT, R14, RZ, PT ;  /* 0x000000ff0e00720c */ /* 0x000fda0003f05070 */
[----:B------:R-:W-:Y:S05]  /*61c0*/  @P0 BRA `(.L_x_94) ;  /* 0x00000000002c0947 */ /* 0x000fea0003800000 */
[----:B------:R-:W-:-:S05]  /*61d0*/  IMAD.SHL.U32 R9, R6, 0x2, RZ ;  /* 0x0000000206097824 */ /* 0x000fca00078e00ff */
[----:B------:R-:W-:-:S13]  /*61e0*/  ISETP.NE.AND P0, PT, R9, RZ, PT ;  /* 0x000000ff0900720c */ /* 0x000fda0003f05270 */
[----:B------:R0:W1:Y:S01]  /*61f0*/  @!P0 MUFU.RCP R9, R6 ;  /* 0x0000000600098308 */ /* 0x0000620000001000 */
[----:B------:R-:W-:Y:S05]  /*6200*/  @!P0 BRA `(.L_x_95) ;  /* 0x0000000000a48947 */ /* 0x000fea0003800000 */
[----:B------:R-:W-:-:S04]  /*6210*/  FFMA R10, R6, 1.84467440737095516160e+19, RZ ;  /* 0x5f800000060a7823 */ /* 0x000fc800000000ff */
[----:B-1----:R-:W0:Y:S02]  /*6220*/  MUFU.RCP R9, R10 ;  /* 0x0000000a00097308 */ /* 0x002e240000001000 */
[----:B0-----:R-:W-:-:S04]  /*6230*/  FFMA R6, R10, R9, -1 ;  /* 0xbf8000000a067423 */ /* 0x001fc80000000009 */
[----:B------:R-:W-:-:S04]  /*6240*/  FADD.FTZ R6, -R6, -RZ ;  /* 0x800000ff06067221 */ /* 0x000fc80000010100 */
[----:B------:R-:W-:-:S04]  /*6250*/  FFMA R6, R9, R6, R9 ;  /* 0x0000000609067223 */ /* 0x000fc80000000009 */
[----:B------:R-:W-:Y:S01]  /*6260*/  FFMA R9, R6, 1.84467440737095516160e+19, RZ ;  /* 0x5f80000006097823 */ /* 0x000fe200000000ff */
[----:B------:R-:W-:Y:S06]  /*6270*/  BRA `(.L_x_95) ;  /* 0x0000000000887947 */ /* 0x000fec0003800000 */
.L_x_94:
[----:B------:R-:W-:-:S05]  /*6280*/  VIADD R16, R14, 0xffffff03 ;  /* 0xffffff030e107836 */ /* 0x000fca0000000000 */
[----:B------:R-:W-:-:S13]  /*6290*/  ISETP.GT.U32.AND P0, PT, R16, 0x1, PT ;  /* 0x000000011000780c */ /* 0x000fda0003f04070 */
[----:B------:R-:W-:Y:S05]  /*62a0*/  @P0 BRA `(.L_x_96) ;  /* 0x0000000000780947 */ /* 0x000fea0003800000 */
[----:B------:R-:W-:Y:S01]  /*62b0*/  LOP3.LUT R9, R6, 0x7fffff, RZ, 0xc0, !PT ;  /* 0x007fffff06097812 */ /* 0x000fe200078ec0ff */
[----:B------:R-:W-:-:S03]  /*62c0*/  IMAD.MOV.U32 R13, RZ, RZ, 0x3 ;  /* 0x00000003ff0d7424 */ /* 0x000fc600078e00ff */
[----:B------:R-:W-:Y:S02]  /*62d0*/  LOP3.LUT R9, R9, 0x3f800000, RZ, 0xfc, !PT ;  /* 0x3f80000009097812 */ /* 0x000fe400078efcff */
[----:B------:R-:W-:Y:S02]  /*62e0*/  SHF.L.U32 R13, R13, R16, RZ ;  /* 0x000000100d0d7219 */ /* 0x000fe400000006ff */
[----:B------:R-:W0:Y:S02]  /*62f0*/  MUFU.RCP R10, R9 ;  /* 0x00000009000a7308 */ /* 0x000e240000001000 */
[----:B0-----:R-:W-:-:S04]  /*6300*/  FFMA R11, R9, R10, -1 ;  /* 0xbf800000090b7423 */ /* 0x001fc8000000000a */
[----:B------:R-:W-:-:S04]  /*6310*/  FADD.FTZ R11, -R11, -RZ ;  /* 0x800000ff0b0b7221 */ /* 0x000fc80000010100 */
[CCC-:B------:R-:W-:Y:S01]  /*6320*/  FFMA.RM R12, R10.reuse, R11.reuse, R10.reuse ;  /* 0x0000000b0a0c7223 */ /* 0x1c0fe2000000400a */
[----:B------:R-:W-:-:S04]  /*6330*/  FFMA.RP R11, R10, R11, R10 ;  /* 0x0000000b0a0b7223 */ /* 0x000fc8000000800a */
[C---:B------:R-:W-:Y:S02]  /*6340*/  LOP3.LUT R10, R12.reuse, 0x7fffff, RZ, 0xc0, !PT ;  /* 0x007fffff0c0a7812 */ /* 0x040fe400078ec0ff */
[----:B------:R-:W-:Y:S02]  /*6350*/  FSETP.NEU.FTZ.AND P0, PT, R12, R11, PT ;  /* 0x0000000b0c00720b */ /* 0x000fe40003f1d000 */
[----:B------:R-:W-:Y:S02]  /*6360*/  LOP3.LUT R10, R10, 0x800000, RZ, 0xfc, !PT ;  /* 0x008000000a0a7812 */ /* 0x000fe400078efcff */
[----:B------:R-:W-:Y:S02]  /*6370*/  SEL R11, RZ, 0xffffffff, !P0 ;  /* 0xffffffffff0b7807 */ /* 0x000fe40004000000 */
[----:B------:R-:W-:-:S03]  /*6380*/  LOP3.LUT R13, R13, R10, RZ, 0xc0, !PT ;  /* 0x0000000a0d0d7212 */ /* 0x000fc600078ec0ff */
[----:B------:R-:W-:Y:S01]  /*6390*/  IMAD.MOV R11, RZ, RZ, -R11 ;  /* 0x000000ffff0b7224 */ /* 0x000fe200078e0a0b */
[----:B------:R-:W-:-:S04]  /*63a0*/  SHF.R.U32.HI R13, RZ, R16, R13 ;  /* 0x00000010ff0d7219 */ /* 0x000fc8000001160d */
[----:B------:R-:W-:Y:S02]  /*63b0*/  LOP3.LUT P1, RZ, R11, R16, R10, 0xf8, !PT ;  /* 0x000000100bff7212 */ /* 0x000fe4000782f80a */
[C---:B------:R-:W-:Y:S02]  /*63c0*/  LOP3.LUT P0, RZ, R13.reuse, 0x1, RZ, 0xc0, !PT ;  /* 0x000000010dff7812 */ /* 0x040fe4000780c0ff */
[----:B------:R-:W-:-:S04]  /*63d0*/  LOP3.LUT P2, RZ, R13, 0x2, RZ, 0xc0, !PT ;  /* 0x000000020dff7812 */ /* 0x000fc8000784c0ff */
[----:B------:R-:W-:Y:S02]  /*63e0*/  PLOP3.LUT P0, PT, P0, P1, P2, 0xe0, 0x0 ;  /* 0x000000000000781c */ /* 0x000fe40000703c20 */
[----:B------:R-:W-:Y:S02]  /*63f0*/  LOP3.LUT P1, RZ, R6, 0x7fffff, RZ, 0xc0, !PT ;  /* 0x007fffff06ff7812 */ /* 0x000fe4000782c0ff */
[----:B------:R-:W-:-:S05]  /*6400*/  SEL R9, RZ, 0x1, !P0 ;  /* 0x00000001ff097807 */ /* 0x000fca0004000000 */
[----:B------:R-:W-:-:S05]  /*6410*/  IMAD.MOV R9, RZ, RZ, -R9 ;  /* 0x000000ffff097224 */ /* 0x000fca00078e0a09 */
[----:B------:R-:W-:Y:S02]  /*6420*/  ISETP.GE.AND P0, PT, R9, RZ, PT ;  /* 0x000000ff0900720c */ /* 0x000fe40003f06270 */
[----:B------:R-:W-:-:S04]  /*6430*/  IADD3 R9, PT, PT, R14, -0xfc, RZ ;  /* 0xffffff040e097810 */ /* 0x000fc80007ffe0ff */
[----:B------:R-:W-:-:S07]  /*6440*/  SHF.R.U32.HI R9, RZ, R9, R10 ;  /* 0x00000009ff097219 */ /* 0x000fce000001160a */
[----:B------:R-:W-:-:S04]  /*6450*/  @!P0 VIADD R9, R9, 0x1 ;  /* 0x0000000109098836 */ /* 0x000fc80000000000 */
[----:B------:R-:W-:-:S05]  /*6460*/  @!P1 IMAD.SHL.U32 R9, R9, 0x2, RZ ;  /* 0x0000000209099824 */ /* 0x000fca00078e00ff */
[----:B------:R-:W-:Y:S01]  /*6470*/  LOP3.LUT R9, R9, 0x80000000, R6, 0xf8, !PT ;  /* 0x8000000009097812 */ /* 0x000fe200078ef806 */
[----:B------:R-:W-:Y:S06]  /*6480*/  BRA `(.L_x_95) ;  /* 0x0000000000047947 */ /* 0x000fec0003800000 */
.L_x_96:
[----:B------:R2:W3:Y:S02]  /*6490*/  MUFU.RCP R9, R6 ;  /* 0x0000000600097308 */ /* 0x0004e40000001000 */
.L_x_95:
[----:B0123--:R-:W-:Y:S02]  /*64a0*/  IMAD.MOV.U32 R6, RZ, RZ, R9 ;  /* 0x000000ffff067224 */ /* 0x00ffe400078e0009 */
[----:B------:R-:W-:-:S04]  /*64b0*/  IMAD.MOV.U32 R9, RZ, RZ, 0x0 ;  /* 0x00000000ff097424 */ /* 0x000fc800078e00ff */
[----:B------:R-:W-:Y:S05]  /*64c0*/  RET.REL.NODEC R8 `(_ZN15flash_attention22flash_attention_kernelILi32ELi32ELi32ELi64ELi32ELi32EEEvPfS1_S1_S1_S1_iiiii) ;  /* 0xffffff9808cc7950 */ /* 0x000fea0003c3ffff */
        .weak           $__internal_1_$__cuda_sm20_sqrt_rn_f32_slowpath
        .type           $__internal_1_$__cuda_sm20_sqrt_rn_f32_slowpath,@function
        .size           $__internal_1_$__cuda_sm20_sqrt_rn_f32_slowpath,($__internal_2_$__cuda_sm3x_div_rn_noftz_f32_slowpath - $__internal_1_$__cuda_sm20_sqrt_rn_f32_slowpath)
$__internal_1_$__cuda_sm20_sqrt_rn_f32_slowpath:
[----:B------:R-:W-:-:S13]  /*64d0*/  LOP3.LUT P0, RZ, R4, 0x7fffffff, RZ, 0xc0, !PT ;  /* 0x7fffffff04ff7812 */ /* 0x000fda000780c0ff */
[----:B------:R-:W-:Y:S01]  /*64e0*/  @!P0 IMAD.MOV.U32 R3, RZ, RZ, R4 ;  /* 0x000000ffff038224 */ /* 0x000fe200078e0004 */
[----:B------:R-:W-:Y:S06]  /*64f0*/  @!P0 BRA `(.L_x_97) ;  /* 0x0000000000488947 */ /* 0x000fec0003800000 */
[----:B------:R-:W-:Y:S02]  /*6500*/  FSETP.GEU.FTZ.AND P0, PT, R4, RZ, PT ;  /* 0x000000ff0400720b */ /* 0x000fe40003f1e000 */
[----:B------:R-:W-:-:S11]  /*6510*/  MOV R2, R4 ;  /* 0x0000000400027202 */ /* 0x000fd60000000f00 */
[----:B------:R-:W-:Y:S01]  /*6520*/  @!P0 IMAD.MOV.U32 R3, RZ, RZ, 0x7fffffff ;  /* 0x7fffffffff038424 */ /* 0x000fe200078e00ff */
[----:B------:R-:W-:Y:S06]  /*6530*/  @!P0 BRA `(.L_x_97) ;  /* 0x0000000000388947 */ /* 0x000fec0003800000 */
[----:B------:R-:W-:-:S13]  /*6540*/  FSETP.GTU.FTZ.AND P0, PT, |R2|, +INF , PT ;  /* 0x7f8000000200780b */ /* 0x000fda0003f1c200 */
[----:B------:R-:W-:Y:S01]  /*6550*/  @P0 FADD.FTZ R3, R2, 1 ;  /* 0x3f80000002030421 */ /* 0x000fe20000010000 */
[----:B------:R-:W-:Y:S06]  /*6560*/  @P0 BRA `(.L_x_97) ;  /* 0x00000000002c0947 */ /* 0x000fec0003800000 */
[----:B------:R-:W-:-:S13]  /*6570*/  FSETP.NEU.FTZ.AND P0, PT, |R2|, +INF , PT ;  /* 0x7f8000000200780b */ /* 0x000fda0003f1d200 */
[----:B------:R-:W-:Y:S01]  /*6580*/  @!P0 IMAD.MOV.U32 R3, RZ, RZ, R2 ;  /* 0x000000ffff038224 */ /* 0x000fe200078e0002 */
[----:B------:R-:W-:Y:S06]  /*6590*/  @!P0 BRA `(.L_x_97) ;  /* 0x0000000000208947 */ /* 0x000fec0003800000 */
[----:B------:R-:W-:-:S04]  /*65a0*/  FFMA R2, R2, 1.84467440737095516160e+19, RZ ;  /* 0x5f80000002027823 */ /* 0x000fc800000000ff */
[----:B------:R-:W0:Y:S02]  /*65b0*/  MUFU.RSQ R3, R2 ;  /* 0x0000000200037308 */ /* 0x000e240000001400 */
[----:B0-----:R-:W-:Y:S01]  /*65c0*/  FMUL.FTZ R5, R2, R3 ;  /* 0x0000000302057220 */ /* 0x001fe20000410000 */
[----:B------:R-:W-:-:S03]  /*65d0*/  FMUL.FTZ R3, R3, 0.5 ;  /* 0x3f00000003037820 */ /* 0x000fc60000410000 */
[----:B------:R-:W-:-:S04]  /*65e0*/  FADD.FTZ R6, -R5, -RZ ;  /* 0x800000ff05067221 */ /* 0x000fc80000010100 */
[----:B------:R-:W-:-:S04]  /*65f0*/  FFMA R6, R5, R6, R2 ;  /* 0x0000000605067223 */ /* 0x000fc80000000002 */
[----:B------:R-:W-:-:S04]  /*6600*/  FFMA R3, R6, R3, R5 ;  /* 0x0000000306037223 */ /* 0x000fc80000000005 */
[----:B------:R-:W-:-:S07]  /*6610*/  FMUL.FTZ R3, R3, 2.3283064365386962891e-10 ;  /* 0x2f80000003037820 */ /* 0x000fce0000410000 */
.L_x_97:
[----:B------:R-:W-:Y:S02]  /*6620*/  IMAD.MOV.U32 R6, RZ, RZ, R3 ;  /* 0x000000ffff067224 */ /* 0x000fe400078e0003 */
[----:B------:R-:W-:Y:S02]  /*6630*/  IMAD.MOV.U32 R2, RZ, RZ, R7 ;  /* 0x000000ffff027224 */ /* 0x000fe400078e0007 */
[----:B------:R-:W-:-:S04]  /*6640*/  IMAD.MOV.U32 R3, RZ, RZ, 0x0 ;  /* 0x00000000ff037424 */ /* 0x000fc800078e00ff */
[----:B------:R-:W-:Y:S05]  /*6650*/  RET.REL.NODEC R2 `(_ZN15flash_attention22flash_attention_kernelILi32ELi32ELi32ELi64ELi32ELi32EEEvPfS1_S1_S1_S1_iiiii) ;  /* 0xffffff9802687950 */ /* 0x000fea0003c3ffff */
        .weak           $__internal_2_$__cuda_sm3x_div_rn_noftz_f32_slowpath
        .type           $__internal_2_$__cuda_sm3x_div_rn_noftz_f32_slowpath,@function
        .size           $__internal_2_$__cuda_sm3x_div_rn_noftz_f32_slowpath,(.L_x_224 - $__internal_2_$__cuda_sm3x_div_rn_noftz_f32_slowpath)
$__internal_2_$__cuda_sm3x_div_rn_noftz_f32_slowpath:
[----:B------:R-:W-:Y:S01]  /*6660*/  SHF.R.U32.HI R12, RZ, 0x17, R3 ;  /* 0x00000017ff0c7819 */ /* 0x000fe20000011603 */
[----:B------:R-:W-:Y:S01]  /*6670*/  BSSY.RECONVERGENT B3, `(.L_x_98) ;  /* 0x0000062000037945 */ /* 0x000fe20003800200 */
[----:B------:R-:W-:Y:S02]  /*6680*/  SHF.R.U32.HI R11, RZ, 0x17, R2 ;  /* 0x00000017ff0b7819 */ /* 0x000fe40000011602 */
[----:B------:R-:W-:Y:S02]  /*6690*/  LOP3.LUT R16, R12, 0xff, RZ, 0xc0, !PT ;  /* 0x000000ff0c107812 */ /* 0x000fe400078ec0ff */
[----:B------:R-:W-:Y:S02]  /*66a0*/  LOP3.LUT R14, R11, 0xff, RZ, 0xc0, !PT ;  /* 0x000000ff0b0e7812 */ /* 0x000fe400078ec0ff */
[----:B------:R-:W-:-:S03]  /*66b0*/  IADD3 R13, PT, PT, R16, -0x1, RZ ;  /* 0xffffffff100d7810 */ /* 0x000fc60007ffe0ff */
[----:B------:R-:W-:Y:S01]  /*66c0*/  VIADD R12, R14, 0xffffffff ;  /* 0xffffffff0e0c7836 */ /* 0x000fe20000000000 */
[----:B------:R-:W-:-:S04]  /*66d0*/  ISETP.GT.U32.AND P0, PT, R13, 0xfd, PT ;  /* 0x000000fd0d00780c */ /* 0x000fc80003f04070 */
[----:B------:R-:W-:-:S13]  /*66e0*/  ISETP.GT.U32.OR P0, PT, R12, 0xfd, P0 ;  /* 0x000000fd0c00780c */ /* 0x000fda0000704470 */
[----:B------:R-:W-:Y:S01]  /*66f0*/  @!P0 IMAD.MOV.U32 R11, RZ, RZ, RZ ;  /* 0x000000ffff0b8224 */ /* 0x000fe200078e00ff */
[----:B------:R-:W-:Y:S06]  /*6700*/  @!P0 BRA `(.L_x_99) ;  /* 0x00000000005c8947 */ /* 0x000fec0003800000 */
[----:B------:R-:W-:Y:S02]  /*6710*/  FSETP.GTU.FTZ.AND P0, PT, |R2|, +INF , PT ;  /* 0x7f8000000200780b */ /* 0x000fe40003f1c200 */
[----:B------:R-:W-:-:S04]  /*6720*/  FSETP.GTU.FTZ.AND P1, PT, |R3|, +INF , PT ;  /* 0x7f8000000300780b */ /* 0x000fc80003f3c200 */
[----:B------:R-:W-:-:S13]  /*6730*/  PLOP3.LUT P0, PT, P0, P1, PT, 0xf8, 0x8f ;  /* 0x00000000008f781c */ /* 0x000fda0000703f70 */
[----:B------:R-:W-:Y:S05]  /*6740*/  @P0 BRA `(.L_x_100) ;  /* 0x00000004004c0947 */ /* 0x000fea0003800000 */
[----:B------:R-:W-:-:S13]  /*6750*/  LOP3.LUT P0, RZ, R3, 0x7fffffff, R2, 0xc8, !PT ;  /* 0x7fffffff03ff7812 */ /* 0x000fda000780c802 */
[----:B------:R-:W-:Y:S05]  /*6760*/  @!P0 BRA `(.L_x_101) ;  /* 0x00000004003c8947 */ /* 0x000fea0003800000 */
[C---:B------:R-:W-:Y:S02]  /*6770*/  FSETP.NEU.FTZ.AND P1, PT, |R2|.reuse, +INF , PT ;  /* 0x7f8000000200780b */ /* 0x040fe40003f3d200 */
[----:B------:R-:W-:Y:S02]  /*6780*/  FSETP.NEU.FTZ.AND P3, PT, |R3|, +INF , PT ;  /* 0x7f8000000300780b */ /* 0x000fe40003f7d200 */
[----:B------:R-:W-:-:S11]  /*6790*/  FSETP.NEU.FTZ.AND P0, PT, |R2|, +INF , PT ;  /* 0x7f8000000200780b */ /* 0x000fd60003f1d200 */
[----:B------:R-:W-:Y:S05]  /*67a0*/  @!P3 BRA !P1, `(.L_x_101) ;  /* 0x00000004002cb947 */ /* 0x000fea0004800000 */
[----:B------:R-:W-:-:S04]  /*67b0*/  LOP3.LUT P1, RZ, R2, 0x7fffffff, RZ, 0xc0, !PT ;  /* 0x7fffffff02ff7812 */ /* 0x000fc8000782c0ff */
[----:B------:R-:W-:-:S13]  /*67c0*/  PLOP3.LUT P1, PT, P3, P1, PT, 0x2f, 0xf2 ;  /* 0x0000000000f2781c */ /* 0x000fda0001f22577 */
[----:B------:R-:W-:Y:S05]  /*67d0*/  @P1 BRA `(.L_x_102) ;  /* 0x0000000400181947 */ /* 0x000fea0003800000 */
[----:B------:R-:W-:-:S04]  /*67e0*/  LOP3.LUT P1, RZ, R3, 0x7fffffff, RZ, 0xc0, !PT ;  /* 0x7fffffff03ff7812 */ /* 0x000fc8000782c0ff */
[----:B------:R-:W-:-:S13]  /*67f0*/  PLOP3.LUT P0, PT, P0, P1, PT, 0x2f, 0xf2 ;  /* 0x0000000000f2781c */ /* 0x000fda0000702577 */
[----:B------:R-:W-:Y:S05]  /*6800*/  @P0 BRA `(.L_x_103) ;  /* 0x0000000400000947 */ /* 0x000fea0003800000 */
[----:B------:R-:W-:Y:S02]  /*6810*/  ISETP.GE.AND P0, PT, R12, RZ, PT ;  /* 0x000000ff0c00720c */ /* 0x000fe40003f06270 */
[----:B------:R-:W-:-:S11]  /*6820*/  ISETP.GE.AND P1, PT, R13, RZ, PT ;  /* 0x000000ff0d00720c */ /* 0x000fd60003f26270 */
[----:B------:R-:W-:Y:S02]  /*6830*/  @P0 IMAD.MOV.U32 R11, RZ, RZ, RZ ;  /* 0x000000ffff0b0224 */ /* 0x000fe400078e00ff */
[----:B------:R-:W-:Y:S01]  /*6840*/  @!P0 FFMA R2, R2, 1.84467440737095516160e+19, RZ ;  /* 0x5f80000002028823 */ /* 0x000fe200000000ff */
[----:B------:R-:W-:Y:S02]  /*6850*/  @!P0 IMAD.MOV.U32 R11, RZ, RZ, -0x40 ;  /* 0xffffffc0ff0b8424 */ /* 0x000fe400078e00ff */
[----:B------:R-:W-:Y:S02]  /*6860*/  @!P1 FFMA R3, R3, 1.84467440737095516160e+19, RZ ;  /* 0x5f80000003039823 */ /* 0x000fe400000000ff */
[----:B------:R-:W-:-:S07]  /*6870*/  @!P1 VIADD R11, R11, 0x40 ;  /* 0x000000400b0b9836 */ /* 0x000fce0000000000 */
.L_x_99:
[----:B------:R-:W-:Y:S01]  /*6880*/  LEA R12, R16, 0xc0800000, 0x17 ;  /* 0xc0800000100c7811 */ /* 0x000fe200078eb8ff */
[----:B------:R-:W-:Y:S03]  /*6890*/  BSSY.RECONVERGENT B4, `(.L_x_104) ;  /* 0x0000036000047945 */ /* 0x000fe60003800200 */
[----:B------:R-:W-:Y:S01]  /*68a0*/  IADD3 R12, PT, PT, -R12, R3, RZ ;  /* 0x000000030c0c7210 */ /* 0x000fe20007ffe1ff */
[----:B------:R-:W-:-:S03]  /*68b0*/  VIADD R3, R14, 0xffffff81 ;  /* 0xffffff810e037836 */ /* 0x000fc60000000000 */
[----:B------:R0:W1:Y:S01]  /*68c0*/  MUFU.RCP R13, R12 ;  /* 0x0000000c000d7308 */ /* 0x0000620000001000 */
[----:B------:R-:W-:Y:S01]  /*68d0*/  FADD.FTZ R15, -R12, -RZ ;  /* 0x800000ff0c0f7221 */ /* 0x000fe20000010100 */
[C---:B------:R-:W-:Y:S01]  /*68e0*/  IMAD R2, R3.reuse, -0x800000, R2 ;  /* 0xff80000003027824 */ /* 0x040fe200078e0202 */
[----:B0-----:R-:W-:-:S05]  /*68f0*/  IADD3 R12, PT, PT, R3, 0x7f, -R16 ;  /* 0x0000007f030c7810 */ /* 0x001fca0007ffe810 */
[----:B------:R-:W-:Y:S02]  /*6900*/  IMAD.IADD R12, R12, 0x1, R11 ;  /* 0x000000010c0c7824 */ /* 0x000fe400078e020b */
[----:B-1----:R-:W-:-:S04]  /*6910*/  FFMA R14, R13, R15, 1 ;  /* 0x3f8000000d0e7423 */ /* 0x002fc8000000000f */
[----:B------:R-:W-:-:S04]  /*6920*/  FFMA R18, R13, R14, R13 ;  /* 0x0000000e0d127223 */ /* 0x000fc8000000000d */
[----:B------:R-:W-:-:S04]  /*6930*/  FFMA R13, R2, R18, RZ ;  /* 0x00000012020d7223 */ /* 0x000fc800000000ff */
[----:B------:R-:W-:-:S04]  /*6940*/  FFMA R14, R15, R13, R2 ;  /* 0x0000000d0f0e7223 */ /* 0x000fc80000000002 */
[----:B------:R-:W-:-:S04]  /*6950*/  FFMA R13, R18, R14, R13 ;  /* 0x0000000e120d7223 */ /* 0x000fc8000000000d */
[----:B------:R-:W-:-:S04]  /*6960*/  FFMA R14, R15, R13, R2 ;  /* 0x0000000d0f0e7223 */ /* 0x000fc80000000002 */
[----:B------:R-:W-:-:S05]  /*6970*/  FFMA R2, R18, R14, R13 ;  /* 0x0000000e12027223 */ /* 0x000fca000000000d */
[----:B------:R-:W-:-:S04]  /*6980*/  SHF.R.U32.HI R3, RZ, 0x17, R2 ;  /* 0x00000017ff037819 */ /* 0x000fc80000011602 */
[----:B------:R-:W-:-:S05]  /*6990*/  LOP3.LUT R3, R3, 0xff, RZ, 0xc0, !PT ;  /* 0x000000ff03037812 */ /* 0x000fca00078ec0ff */
[----:B------:R-:W-:-:S04]  /*69a0*/  IMAD.IADD R15, R3, 0x1, R12 ;  /* 0x00000001030f7824 */ /* 0x000fc800078e020c */
[----:B------:R-:W-:-:S05]  /*69b0*/  VIADD R3, R15, 0xffffffff ;  /* 0xffffffff0f037836 */ /* 0x000fca0000000000 */
[----:B------:R-:W-:-:S13]  /*69c0*/  ISETP.GE.U32.AND P0, PT, R3, 0xfe, PT ;  /* 0x000000fe0300780c */ /* 0x000fda0003f06070 */
[----:B------:R-:W-:Y:S05]  /*69d0*/  @!P0 BRA `(.L_x_105) ;  /* 0x0000000000808947 */ /* 0x000fea0003800000 */
[----:B------:R-:W-:-:S13]  /*69e0*/  ISETP.GT.AND P0, PT, R15, 0xfe, PT ;  /* 0x000000fe0f00780c */ /* 0x000fda0003f04270 */
[----:B------:R-:W-:Y:S05]  /*69f0*/  @P0 BRA `(.L_x_106) ;  /* 0x00000000006c0947 */ /* 0x000fea0003800000 */
[----:B------:R-:W-:-:S13]  /*6a00*/  ISETP.GE.AND P0, PT, R15, 0x1, PT ;  /* 0x000000010f00780c */ /* 0x000fda0003f06270 */
[----:B------:R-:W-:Y:S05]  /*6a10*/  @P0 BRA `(.L_x_107) ;  /* 0x0000000000740947 */ /* 0x000fea0003800000 */
[----:B------:R-:W-:Y:S02]  /*6a20*/  ISETP.GE.AND P0, PT, R15, -0x18, PT ;  /* 0xffffffe80f00780c */ /* 0x000fe40003f06270 */
[----:B------:R-:W-:-:S11]  /*6a30*/  LOP3.LUT R2, R2, 0x80000000, RZ, 0xc0, !PT ;  /* 0x8000000002027812 */ /* 0x000fd600078ec0ff */
[----:B------:R-:W-:Y:S05]  /*6a40*/  @!P0 BRA `(.L_x_107) ;  /* 0x0000000000688947 */ /* 0x000fea0003800000 */
[CCC-:B------:R-:W-:Y:S01]  /*6a50*/  FFMA.RZ R3, R18.reuse, R14.reuse, R13.reuse ;  /* 0x0000000e12037223 */ /* 0x1c0fe2000000c00d */
[CCC-:B------:R-:W-:Y:S01]  /*6a60*/  FFMA.RM R12, R18.reuse, R14.reuse, R13.reuse ;  /* 0x0000000e120c7223 */ /* 0x1c0fe2000000400d */
[C---:B------:R-:W-:Y:S02]  /*6a70*/  ISETP.NE.AND P3, PT, R15.reuse, RZ, PT ;  /* 0x000000ff0f00720c */ /* 0x040fe40003f65270 */
[----:B------:R-:W-:Y:S02]  /*6a80*/  ISETP.NE.AND P1, PT, R15, RZ, PT ;  /* 0x000000ff0f00720c */ /* 0x000fe40003f25270 */
[----:B------:R-:W-:Y:S01]  /*6a90*/  LOP3.LUT R11, R3, 0x7fffff, RZ, 0xc0, !PT ;  /* 0x007fffff030b7812 */ /* 0x000fe200078ec0ff */
[----:B------:R-:W-:Y:S01]  /*6aa0*/  FFMA.RP R3, R18, R14, R13 ;  /* 0x0000000e12037223 */ /* 0x000fe2000000800d */
[C---:B------:R-:W-:Y:S01]  /*6ab0*/  VIADD R14, R15.reuse, 0x20 ;  /* 0x000000200f0e7836 */ /* 0x040fe20000000000 */
[----:B------:R-:W-:Y:S02]  /*6ac0*/  IADD3 R13, PT, PT, -R15, RZ, RZ ;  /* 0x000000ff0f0d7210 */ /* 0x000fe40007ffe1ff */
[----:B------:R-:W-:-:S02]  /*6ad0*/  LOP3.LUT R11, R11, 0x800000, RZ, 0xfc, !PT ;  /* 0x008000000b0b7812 */ /* 0x000fc400078efcff */
[----:B------:R-:W-:Y:S02]  /*6ae0*/  FSETP.NEU.FTZ.AND P0, PT, R3, R12, PT ;  /* 0x0000000c0300720b */ /* 0x000fe40003f1d000 */
[----:B------:R-:W-:Y:S02]  /*6af0*/  SHF.L.U32 R14, R11, R14, RZ ;  /* 0x0000000e0b0e7219 */ /* 0x000fe400000006ff */
[----:B------:R-:W-:Y:S02]  /*6b00*/  SEL R12, R13, RZ, P3 ;  /* 0x000000ff0d0c7207 */ /* 0x000fe40001800000 */
[----:B------:R-:W-:Y:S02]  /*6b10*/  ISETP.NE.AND P1, PT, R14, RZ, P1 ;  /* 0x000000ff0e00720c */ /* 0x000fe40000f25270 */
[----:B------:R-:W-:Y:S02]  /*6b20*/  SHF.R.U32.HI R12, RZ, R12, R11 ;  /* 0x0000000cff0c7219 */ /* 0x000fe4000001160b */
[----:B------:R-:W-:-:S02]  /*6b30*/  PLOP3.LUT P0, PT, P0, P1, PT, 0xf8, 0x8f ;  /* 0x00000000008f781c */ /* 0x000fc40000703f70 */
[----:B------:R-:W-:Y:S02]  /*6b40*/  SHF.R.U32.HI R14, RZ, 0x1, R12 ;  /* 0x00000001ff0e7819 */ /* 0x000fe4000001160c */
[----:B------:R-:W-:-:S04]  /*6b50*/  SEL R3, RZ, 0x1, !P0 ;  /* 0x00000001ff037807 */ /* 0x000fc80004000000 */
[----:B------:R-:W-:-:S04]  /*6b60*/  LOP3.LUT R3, R3, 0x1, R14, 0xf8, !PT ;  /* 0x0000000103037812 */ /* 0x000fc800078ef80e */
[----:B------:R-:W-:-:S05]  /*6b70*/  LOP3.LUT R3, R3, R12, RZ, 0xc0, !PT ;  /* 0x0000000c03037212 */ /* 0x000fca00078ec0ff */
[----:B------:R-:W-:-:S05]  /*6b80*/  IMAD.IADD R3, R14, 0x1, R3 ;  /* 0x000000010e037824 */ /* 0x000fca00078e0203 */
[----:B------:R-:W-:Y:S01]  /*6b90*/  LOP3.LUT R2, R3, R2, RZ, 0xfc, !PT ;  /* 0x0000000203027212 */ /* 0x000fe200078efcff */
[----:B------:R-:W-:Y:S06]  /*6ba0*/  BRA `(.L_x_107) ;  /* 0x0000000000107947 */ /* 0x000fec0003800000 */
.L_x_106:
[----:B------:R-:W-:-:S04]  /*6bb0*/  LOP3.LUT R2, R2, 0x80000000, RZ, 0xc0, !PT ;  /* 0x8000000002027812 */ /* 0x000fc800078ec0ff */
[----:B------:R-:W-:Y:S01]  /*6bc0*/  LOP3.LUT R2, R2, 0x7f800000, RZ, 0xfc, !PT ;  /* 0x7f80000002027812 */ /* 0x000fe200078efcff */
[----:B------:R-:W-:Y:S06]  /*6bd0*/  BRA `(.L_x_107) ;  /* 0x0000000000047947 */ /* 0x000fec0003800000 */
.L_x_105:
[----:B------:R-:W-:-:S07]  /*6be0*/  IMAD R2, R12, 0x800000, R2 ;  /* 0x008000000c027824 */ /* 0x000fce00078e0202 */
.L_x_107:
[----:B------:R-:W-:Y:S05]  /*6bf0*/  BSYNC.RECONVERGENT B4 ;  /* 0x0000000000047941 */ /* 0x000fea0003800200 */
.L_x_104:
[----:B------:R-:W-:Y:S05]  /*6c00*/  BRA `(.L_x_108) ;  /* 0x0000000000207947 */ /* 0x000fea0003800000 */
.L_x_103:
[----:B------:R-:W-:-:S04]  /*6c10*/  LOP3.LUT R2, R3, 0x80000000, R2, 0x48, !PT ;  /* 0x8000000003027812 */ /* 0x000fc800078e4802 */
[----:B------:R-:W-:Y:S01]  /*6c20*/  LOP3.LUT R2, R2, 0x7f800000, RZ, 0xfc, !PT ;  /* 0x7f80000002027812 */ /* 0x000fe200078efcff */
[----:B------:R-:W-:Y:S06]  /*6c30*/  BRA `(.L_x_108) ;  /* 0x0000000000147947 */ /* 0x000fec0003800000 */
.L_x_102:
[----:B------:R-:W-:Y:S01]  /*6c40*/  LOP3.LUT R2, R3, 0x80000000, R2, 0x48, !PT ;  /* 0x8000000003027812 */ /* 0x000fe200078e4802 */
[----:B------:R-:W-:Y:S06]  /*6c50*/  BRA `(.L_x_108) ;  /* 0x00000000000c7947 */ /* 0x000fec0003800000 */
.L_x_101:
[----:B------:R-:W0:Y:S01]  /*6c60*/  MUFU.RSQ R2, -QNAN ;  /* 0xffc0000000027908 */ /* 0x000e220000001400 */
[----:B------:R-:W-:Y:S05]  /*6c70*/  BRA `(.L_x_108) ;  /* 0x0000000000047947 */ /* 0x000fea0003800000 */
.L_x_100:
[----:B------:R-:W-:-:S07]  /*6c80*/  FADD.FTZ R2, R2, R3 ;  /* 0x0000000302027221 */ /* 0x000fce0000010000 */
.L_x_108:
[----:B------:R-:W-:Y:S05]  /*6c90*/  BSYNC.RECONVERGENT B3 ;  /* 0x0000000000037941 */ /* 0x000fea0003800200 */
.L_x_98:
[----:B------:R-:W-:Y:S02]  /*6ca0*/  IMAD.MOV.U32 R11, RZ, RZ, 0x0 ;  /* 0x00000000ff0b7424 */ /* 0x000fe400078e00ff */
[----:B0-----:R-:W-:Y:S02]  /*6cb0*/  IMAD.MOV.U32 R12, RZ, RZ, R2 ;  /* 0x000000ffff0c7224 */ /* 0x001fe400078e0002 */
[----:B------:R-:W-:Y:S05]  /*6cc0*/  RET.REL.NODEC R10 `(_ZN15flash_attention22flash_attention_kernelILi32ELi32ELi32ELi64ELi32ELi32EEEvPfS1_S1_S1_S1_iiiii) ;  /* 0xffffff900acc7950 */ /* 0x000fea0003c3ffff */
.L_x_109:
[----:B------:R-:W-:-:S00]  /*6cd0*/  BRA `(.L_x_109) ;  /* 0xfffffffc00fc7947 */ /* 0x000fc0000383ffff */
[----:B------:R-:W-:-:S00]  /*6ce0*/  NOP ;  /* 0x0000000000007918 */ /* 0x000fc00000000000 */
        /* <DEDUP_REMOVED lines=9> */
.L_x_224:


//--------------------- .text._ZN15flash_attention22flash_attention_kernelILi32ELi32ELi32ELi32ELi32ELi32EEEvPfS1_S1_S1_S1_iiiii --------------------------
	.section	.text._ZN15flash_attention22flash_attention_kernelILi32ELi32ELi32ELi32ELi32ELi32EEEvPfS1_S1_S1_S1_iiiii,"ax",@progbits
	.align	128
        .global         _ZN15flash_attention22flash_attention_kernelILi32ELi32ELi32ELi32ELi32ELi32EEEvPfS1_S1_S1_S1_iiiii
        .type           _ZN15flash_attention22flash_attention_kernelILi32ELi32ELi32ELi32ELi32ELi32EEEvPfS1_S1_S1_S1_iiiii,@function
        .size           _ZN15flash_attention22flash_attention_kernelILi32ELi32ELi32ELi32ELi32ELi32EEEvPfS1_S1_S1_S1_iiiii,(.L_x_227 - _ZN15flash_attention22flash_attention_kernelILi32ELi32ELi32ELi32ELi32ELi32EEEvPfS1_S1_S1_S1_iiiii)
        .other          _ZN15flash_attention22flash_attention_kernelILi32ELi32ELi32ELi32ELi32ELi32EEEvPfS1_S1_S1_S1_iiiii,@"STO_CUDA_ENTRY STV_DEFAULT"
_ZN15flash_attention22flash_attention_kernelILi32ELi32ELi32ELi32ELi32ELi32EEEvPfS1_S1_S1_S1_iiiii:
.text._ZN15flash_attention22flash_attention_kernelILi32ELi32ELi32ELi32ELi32ELi32EEEvPfS1_S1_S1_S1_iiiii:
        /* <DEDUP_REMOVED lines=22> */
[----:B------:R-:W-:Y:S05]  /*0160*/  CALL.REL.NOINC `($__internal_4_$__cuda_sm20_sqrt_rn_f32_slowpath) ;  /* 0x0000006000c47944 */ /* 0x000fea0003c00000 */
[----:B------:R-:W-:Y:S05]  /*0170*/  BRA `(.L_x_111) ;  /* 0x0000000000107947 */ /* 0x000fea0003800000 */
.L_x_110:
[----:B------:R-:W-:Y:S01]  /*0180*/  FMUL.FTZ R6, R7, R2 ;  /* 0x0000000207067220 */ /* 0x000fe20000410000 */
[----:B------:R-:W-:-:S03]  /*0190*/  FMUL.FTZ R2, R2, 0.5 ;  /* 0x3f00000002027820 */ /* 0x000fc60000410000 */
[----:B------:R-:W-:-:S04]  /*01a0*/  FFMA R3, -R6, R6, R7 ;  /* 0x0000000606037223 */ /* 0x000fc80000000107 */
[----:B------:R-:W-:-:S07]  /*01b0*/  FFMA R6, R3, R2, R6 ;  /* 0x0000000203067223 */ /* 0x000fce0000000006 */
.L_x_111:
[----:B------:R-:W-:-:S04]  /*01c0*/  FMUL R7, R7, 0.03125 ;  /* 0x3d00000007077820 */ /* 0x000fc80000400000 */
[----:B------:R-:W0:Y:S02]  /*01d0*/  F2I.CEIL.NTZ R8, R7 ;  /* 0x0000000700087305 */ /* 0x000e24000020b100 */
[----:B0-----:R-:W-:-:S13]  /*01e0*/  ISETP.GE.AND P0, PT, R8, 0x1, PT ;  /* 0x000000010800780c */ /* 0x001fda0003f06270 */
[----:B------:R-:W-:Y:S05]  /*01f0*/  @!P0 BRA `(.L_x_112) ;  /* 0x0000000400b08947 */ /* 0x000fea0003800000 */
[----:B------:R-:W-:Y:S01]  /*0200*/  ISETP.GE.U32.AND P0, PT, R8, 0x4, PT ;  /* 0x000000040800780c */ /* 0x000fe20003f06070 */
[----:B------:R-:W-:Y:S01]  /*0210*/  IMAD R2, R5, R8, RZ ;  /* 0x0000000805027224 */ /* 0x000fe200078e02ff */
[----:B------:R-:W-:Y:S01]  /*0220*/  LOP3.LUT R3, R0, 0x3e0, RZ, 0xc0, !PT ;  /* 0x000003e000037812 */ /* 0x000fe200078ec0ff */
[----:B------:R-:W-:Y:S01]  /*0230*/  IMAD.MOV.U32 R7, RZ, RZ, RZ ;  /* 0x000000ffff077224 */ /* 0x000fe200078e00ff */
[----:B------:R-:W-:-:S09]  /*0240*/  LOP3.LUT R18, R8, 0x3, RZ, 0xc0, !PT ;  /* 0x0000000308127812 */ /* 0x000fd200078ec0ff */
[----:B------:R-:W-:Y:S05]  /*0250*/  @!P0 BRA `(.L_x_113) ;  /* 0x0000000400348947 */ /* 0x000fea0003800000 */
[----:B------:R-:W-:Y:S01]  /*0260*/  LOP3.LUT R7, R8, 0x7ffffffc, RZ, 0xc0, !PT ;  /* 0x7ffffffc08077812 */ /* 0x000fe200078ec0ff */
[----:B------:R-:W0:Y:S01]  /*0270*/  LDCU UR11, c[0x0][0x3b8] ;  /* 0x00007700ff0b77ac */ /* 0x000e220008000800 */
[----:B------:R-:W1:Y:S01]  /*0280*/  LDCU UR12, c[0x0][0x3b4] ;  /* 0x00007680ff0c77ac */ /* 0x000e620008000800 */
[----:B------:R-:W2:Y:S01]  /*0290*/  LDCU.64 UR14, c[0x0][0x388] ;  /* 0x00007100ff0e77ac */ /* 0x000ea20008000a00 */
[----:B------:R-:W-:-:S05]  /*02a0*/  UMOV UR4, URZ ;  /* 0x000000ff00047c82 */ /* 0x000fca0008000000 */
.L_x_116:
        /* <DEDUP_REMOVED lines=19> */
[----:B-----5:R-:W-:-:S04]  /*03e0*/  @!P2 LEA R14, P3, R20, R14, 0x2 ;  /* 0x0000000e140ea211 */ /* 0x020fc800078610ff */
[----:B------:R-:W-:Y:S02]  /*03f0*/  @!P2 LEA.HI.X R15, R20, R15, R21, 0x2, P3 ;  /* 0x0000000f140fa211 */ /* 0x000fe400018f1415 */
[----:B------:R-:W-:Y:S02]  /*0400*/  @!P1 LEA.HI.X.SX32 R20, R16, UR10, 0x1, P4 ;  /* 0x0000000a10149c11 */ /* 0x000fe4000a0f0eff */
[----:B0-----:R-:W-:Y:S01]  /*0410*/  @!P1 LEA R12, P3, R19, R12, 0x2 ;  /* 0x0000000c130c9211 */ /* 0x001fe200078610ff */
[----:B------:R-:W4:Y:S01]  /*0420*/  @!P2 LDG.E R14, desc[UR18][R14.64] ;  /* 0x000000120e0ea981 */ /* 0x000f22000c1e1900 */
[----:B------:R-:W-:Y:S02]  /*0430*/  @!P0 LEA.HI.X.SX32 R16, R17, UR10, 0x1, P5 ;  /* 0x0000000a11108c11 */ /* 0x000fe4000a8f0eff */
[----:B------:R-:W-:Y:S02]  /*0440*/  @!P1 LEA.HI.X R13, R19, R13, R20, 0x2, P3 ;  /* 0x0000000d130d9211 */ /* 0x000fe400018f1414 */
[----:B---3--:R-:W-:-:S03]  /*0450*/  @!P0 LEA R10, P4, R9, R10, 0x2 ;  /* 0x0000000a090a8211 */ /* 0x008fc600078810ff */
[----:B------:R-:W3:Y:S01]  /*0460*/  @!P1 LDG.E R12, desc[UR18][R12.64] ;  /* 0x000000120c0c9981 */ /* 0x000ee2000c1e1900 */
[----:B------:R-:W-:-:S05]  /*0470*/  @!P0 LEA.HI.X R11, R9, R11, R16, 0x2, P4 ;  /* 0x0000000b090b8211 */ /* 0x000fca00020f1410 */
[----:B------:R0:W5:Y:S01]  /*0480*/  @!P0 LDG.E R10, desc[UR18][R10.64] ;  /* 0x000000120a0a8981 */ /* 0x000162000c1e1900 */
[----:B------:R-:W1:Y:S01]  /*0490*/  @!P2 S2R R16, SR_CgaCtaId ;  /* 0x000000000010a919 */ /* 0x000e620000008800 */
[----:B------:R-:W2:Y:S01]  /*04a0*/  @!P1 S2R R20, SR_CgaCtaId ;  /* 0x0000000000149919 */ /* 0x000ea20000008800 */
[----:B------:R-:W2:Y:S01]  /*04b0*/  @!P0 S2R R22, SR_CgaCtaId ;  /* 0x0000000000168919 */ /* 0x000ea20000008800 */
[----:B------:R-:W-:Y:S02]  /*04c0*/  @!P2 MOV R9, 0x400 ;  /* 0x000004000009a802 */ /* 0x000fe40000000f00 */
[----:B------:R-:W-:Y:S02]  /*04d0*/  @!P1 MOV R17, 0x400 ;  /* 0x0000040000119802 */ /* 0x000fe40000000f00 */
[----:B------:R-:W-:Y:S01]  /*04e0*/  @!P0 MOV R19, 0x400 ;  /* 0x0000040000138802 */ /* 0x000fe20000000f00 */
[C-C-:B0-----:R-:W-:Y:S02]  /*04f0*/  @!P1 IMAD.IADD R11, R3.reuse, 0x1, R8.reuse ;  /* 0x00000001030b9824 */ /* 0x141fe400078e0208 */
[C-C-:B------:R-:W-:Y:S01]  /*0500*/  @!P0 IMAD.IADD R15, R3.reuse, 0x1, R8.reuse ;  /* 0x00000001030f8824 */ /* 0x140fe200078e0208 */
[----:B-1----:R-:W-:Y:S01]  /*0510*/  @!P2 LEA R16, R16, R9, 0x18 ;  /* 0x000000091010a211 */ /* 0x002fe200078ec0ff */
[----:B------:R-:W-:Y:S01]  /*0520*/  @!P2 IMAD.IADD R9, R3, 0x1, R8 ;  /* 0x000000010309a824 */ /* 0x000fe200078e0208 */
[----:B--2---:R-:W-:-:S02]  /*0530*/  @!P1 LEA R20, R20, R17, 0x18 ;  /* 0x0000001114149211 */ /* 0x004fc400078ec0ff */
        /* <DEDUP_REMOVED lines=24> */
[----:B------:R-:W-:Y:S01]  /*06c0*/  IMAD.IADD R8, R3, 0x1, R8 ;  /* 0x0000000103087824 */ /* 0x000fe200078e0208 */
[----:B0-----:R-:W-:-:S06]  /*06d0*/  ULEA UR8, UR9, UR8, 0x18 ;  /* 0x0000000809087291 */ /* 0x001fcc000f8ec0ff */
[----:B------:R-:W-:-:S05]  /*06e0*/  LEA R9, R8, UR8, 0x2 ;  /* 0x0000000808097c11 */ /* 0x000fca000f8e10ff */
[----:B------:R0:W-:Y:S04]  /*06f0*/  STS [R9+0xc], RZ ;  /* 0x00000cff09007388 */ /* 0x0001e80000000800 */
[----:B--2---:R0:W-:Y:S02]  /*0700*/  STS [R9+0x100c], R10 ;  /* 0x00100c0a09007388 */ /* 0x0041e40000000800 */
.L_x_115:
[----:B------:R-:W-:Y:S05]  /*0710*/  BSYNC.RECONVERGENT B0 ;  /* 0x0000000000007941 */ /* 0x000fea0003800200 */
.L_x_114:
[----:B------:R-:W-:Y:S05]  /*0720*/  @P1 BRA `(.L_x_116) ;  /* 0xfffffff800e01947 */ /* 0x000fea000383ffff */
.L_x_113:
[----:B------:R-:W-:-:S13]  /*0730*/  ISETP.NE.AND P0, PT, R18, RZ, PT ;  /* 0x000000ff1200720c */ /* 0x000fda0003f05270 */
[----:B------:R-:W-:Y:S05]  /*0740*/  @!P0 BRA `(.L_x_112) ;  /* 0x00000000005c8947 */ /* 0x000fea0003800000 */
[----:B------:R-:W1:Y:S01]  /*0750*/  LDCU UR8, c[0x0][0x3b8] ;  /* 0x00007700ff0877ac */ /* 0x000e620008000800 */
[----:B------:R-:W-:-:S05]  /*0760*/  UMOV UR4, URZ ;  /* 0x000000ff00047c82 */ /* 0x000fca0008000000 */
.L_x_117:
        /* <DEDUP_REMOVED lines=8> */
[----:B------:R-:W-:-:S06]  /*07f0*/  @!P0 LEA.HI.X R9, R9, R13, R10, 0x2, P1 ;  /* 0x0000000d09098211 */ /* 0x000fcc00008f140a */
[----:B------:R-:W2:Y:S01]  /*0800*/  @!P0 LDG.E R9, desc[UR18][R8.64] ;  /* 0x0000001208098981 */ /* 0x000ea2000c1e1900 */
[----:B------:R-:W-:Y:S01]  /*0810*/  @!P0 MOV R12, 0x400 ;  /* 0x00000400000c8802 */ /* 0x000fe20000000f00 */
[----:B------:R-:W-:Y:S01]  /*0820*/  @!P0 IMAD.IADD R10, R3, 0x1, R11 ;  /* 0x00000001030a8824 */ /* 0x000fe200078e020b */
        /* <DEDUP_REMOVED lines=9> */
.L_x_112:
[----:B------:R-:W1:Y:S01]  /*08c0*/  LDCU UR8, c[0x0][0x3ac] ;  /* 0x00007580ff0877ac */ /* 0x000e620008000800 */
[----:B------:R-:W2:Y:S01]  /*08d0*/  S2UR UR5, SR_CgaCtaId ;  /* 0x00000000000579c3 */ /* 0x000ea20000008800 */
[----:B------:R-:W-:Y:S01]  /*08e0*/  ISETP.GT.U32.AND P0, PT, R0, 0x1f, PT ;  /* 0x0000001f0000780c */ /* 0x000fe20003f04070 */
[----:B------:R-:W-:-:S12]  /*08f0*/  UMOV UR4, 0x400 ;  /* 0x0000040000047882 */ /* 0x000fd80000000000 */
[----:B------:R-:W-:Y:S01]  /*0900*/  @!P0 IMAD.MOV.U32 R7, RZ, RZ, -0x800001 ;  /* 0xff7fffffff078424 */ /* 0x000fe200078e00ff */
[----:B-1----:R-:W-:-:S05]  /*0910*/  I2FP.F32.S32 R2, UR8 ;  /* 0x0000000800027c45 */ /* 0x002fca0008201400 */
[----:B------:R-:W-:Y:S01]  /*0920*/  FMUL R3, R2, 0.03125 ;  /* 0x3d00000002037820 */ /* 0x000fe20000400000 */
[----:B--2---:R-:W-:-:S05]  /*0930*/  ULEA UR4, UR5, UR4, 0x18 ;  /* 0x0000000405047291 */ /* 0x004fca000f8ec0ff */
[----:B------:R-:W1:Y:S01]  /*0940*/  F2I.CEIL.NTZ R3, R3 ;  /* 0x0000000300037305 */ /* 0x000e62000020b100 */
[----:B------:R-:W-:Y:S02]  /*0950*/  UIADD3 UR9, UPT, UPT, UR4, 0x4100, URZ ;  /* 0x0000410004097890 */ /* 0x000fe4000fffe0ff */
[----:B------:R-:W-:Y:S01]  /*0960*/  @!P0 LEA R2, R0, UR4, 0x2 ;  /* 0x0000000400028c11 */ /* 0x000fe2000f8e10ff */
[----:B------:R-:W-:Y:S02]  /*0970*/  UIADD3 UR11, UPT, UPT, UR4, 0x4080, URZ ;  /* 0x00004080040b7890 */ /* 0x000fe4000fffe0ff */
[----:B------:R-:W-:Y:S02]  /*0980*/  UIADD3 UR8, UPT, UPT, UR4, 0x4000, URZ ;  /* 0x0000400004087890 */ /* 0x000fe4000fffe0ff */
[----:B------:R2:W-:Y:S04]  /*0990*/  @!P0 STS [R2+0x4100], R7 ;  /* 0x0041000702008388 */ /* 0x0005e80000000800 */
[----:B------:R2:W-:Y:S01]  /*09a0*/  @!P0 STS [R2+0x4000], RZ ;  /* 0x004000ff02008388 */ /* 0x0005e20000000800 */
[----:B-1----:R-:W-:-:S13]  /*09b0*/  ISETP.GE.AND P0, PT, R3, 0x1, PT ;  /* 0x000000010300780c */ /* 0x002fda0003f06270 */
[----:B--2---:R-:W-:Y:S05]  /*09c0*/  @!P0 BRA `(.L_x_118) ;  /* 0x0000004400808947 */ /* 0x004fea0003800000 */
[----:B------:R-:W1:Y:S01]  /*09d0*/  LDC R3, c[0x0][0x360] ;  /* 0x0000d800ff037b82 */ /* 0x000e620000000800 */
[----:B------:R-:W2:Y:S01]  /*09e0*/  LDCU UR10, c[0x0][0x3b8] ;  /* 0x00007700ff0a77ac */ /* 0x000ea20008000800 */
[----:B------:R-:W-:Y:S01]  /*09f0*/  IMAD.SHL.U32 R31, R5, 0x20, RZ ;  /* 0x00000020051f7824 */ /* 0x000fe200078e00ff */
[C---:B------:R-:W-:Y:S01]  /*0a00*/  LOP3.LUT R25, R4.reuse, 0x60, RZ, 0xfc, !PT ;  /* 0x0000006004197812 */ /* 0x040fe200078efcff */
[----:B------:R-:W-:Y:S02]  /*0a10*/  USHF.L.U32 UR12, UR24, 0x2, URZ ;  /* 0x00000002180c7899 */ /* 0x000fe400080006ff */
[----:B------:R-:W-:Y:S01]  /*0a20*/  USHF.R.U32.HI UR13, URZ, 0x1e, UR24 ;  /* 0x0000001eff0d7899 */ /* 0x000fe20008011618 */
[----:B------:R-:W-:Y:S01]  /*0a30*/  LOP3.LUT R26, R4, R31, RZ, 0xfc, !PT ;  /* 0x0000001f041a7212 */ /* 0x000fe200078efcff */
[----:B------:R-:W-:Y:S01]  /*0a40*/  UMOV UR5, UR11 ;  /* 0x0000000b00057c82 */ /* 0x000fe20008000000 */
[----:B------:R-:W-:Y:S01]  /*0a50*/  UIADD3 UR17, UPT, UPT, UR4, 0x4180, URZ ;  /* 0x0000418004117890 */ /* 0x000fe2000fffe0ff */
[----:B------:R-:W-:Y:S01]  /*0a60*/  IMAD.U32 R32, RZ, RZ, UR12 ;  /* 0x0000000cff207e24 */ /* 0x000fe2000f8e00ff */
[----:B------:R-:W-:Y:S01]  /*0a70*/  LEA R26, R26, UR4, 0x2 ;  /* 0x000000041a1a7c11 */ /* 0x000fe2000f8e10ff */
[----:B------:R-:W-:Y:S01]  /*0a80*/  IMAD.U32 R33, RZ, RZ, UR13 ;  /* 0x0000000dff217e24 */ /* 0x000fe2000f8e00ff */
[----:B--2---:R-:W-:Y:S01]  /*0a90*/  UIADD3 UR10, UPT, UPT, UR10, -0x1, URZ ;  /* 0xffffffff0a0a7890 */ /* 0x004fe2000fffe0ff */
[----:B-1----:R-:W1:Y:S01]  /*0aa0*/  I2F.U32.RP R2, R3 ;  /* 0x0000000300027306 */ /* 0x002e620000209000 */
[----:B------:R-:W-:-:S02]  /*0ab0*/  IADD3 R30, PT, PT, R0, R3, RZ ;  /* 0x00000003001e7210 */ /* 0x000fc40007ffe0ff */
[----:B------:R-:W-:Y:S02]  /*0ac0*/  ISETP.NE.U32.AND P2, PT, R3, RZ, PT ;  /* 0x000000ff0300720c */ /* 0x000fe40003f45070 */
[C---:B------:R-:W-:Y:S01]  /*0ad0*/  ISETP.GE.U32.AND P0, PT, R30.reuse, 0x20, PT ;  /* 0x000000201e00780c */ /* 0x040fe20003f06070 */
[C-C-:B------:R-:W-:Y:S01]  /*0ae0*/  IMAD.IADD R24, R30.reuse, 0x1, R3.reuse ;  /* 0x000000011e187824 */ /* 0x140fe200078e0203 */
[----:B------:R-:W-:Y:S02]  /*0af0*/  VIMNMX.U32 R7, PT, PT, R30, 0x20, !PT ;  /* 0x000000201e077848 */ /* 0x000fe40007fe0000 */
[----:B------:R-:W-:Y:S02]  /*0b00*/  SEL R28, RZ, 0x1, P0 ;  /* 0x00000001ff1c7807 */ /* 0x000fe40000000000 */
[----:B------:R-:W-:Y:S01]  /*0b10*/  IADD3 R27, PT, PT, -R4, UR10, RZ ;  /* 0x0000000a041b7c10 */ /* 0x000fe2000fffe1ff */
[----:B------:R-:W-:Y:S01]  /*0b20*/  IMAD.IADD R4, R24, 0x1, R3 ;  /* 0x0000000118047824 */ /* 0x000fe200078e0203 */
[----:B-1----:R-:W1:Y:S02]  /*0b30*/  MUFU.RCP R2, R2 ;  /* 0x0000000200027308 */ /* 0x002e640000001000 */
[----:B------:R-:W-:Y:S01]  /*0b40*/  LOP3.LUT R27, R27, 0x60, RZ, 0xc0, !PT ;  /* 0x000000601b1b7812 */ /* 0x000fe200078ec0ff */
[----:B-1----:R-:W-:Y:S01]  /*0b50*/  VIADD R8, R2, 0xffffffe ;  /* 0x0ffffffe02087836 */ /* 0x002fe20000000000 */
[----:B------:R-:W-:-:S04]  /*0b60*/  IADD3 R2, PT, PT, R7, -R30, -R28 ;  /* 0x8000001e07027210 */ /* 0x000fc80007ffe81c */
[----:B0-----:R0:W1:Y:S02]  /*0b70*/  F2I.FTZ.U32.TRUNC.NTZ R9, R8 ;  /* 0x0000000800097305 */ /* 0x001064000021f000 */
[----:B0-----:R-:W-:Y:S02]  /*0b80*/  IMAD.MOV.U32 R8, RZ, RZ, RZ ;  /* 0x000000ffff087224 */ /* 0x001fe400078e00ff */
[----:B-1----:R-:W-:-:S04]  /*0b90*/  IMAD.MOV R10, RZ, RZ, -R9 ;  /* 0x000000ffff0a7224 */ /* 0x002fc800078e0a09 */
[----:B------:R-:W-:-:S04]  /*0ba0*/  IMAD R11, R10, R3, RZ ;  /* 0x000000030a0b7224 */ /* 0x000fc800078e02ff */
[----:B------:R-:W-:-:S06]  /*0bb0*/  IMAD.HI.U32 R9, R9, R11, R8 ;  /* 0x0000000b09097227 */ /* 0x000fcc00078e0008 */
[----:B------:R-:W-:-:S04]  /*0bc0*/  IMAD.HI.U32 R9, R9, R2, RZ ;  /* 0x0000000209097227 */ /* 0x000fc800078e00ff */
[----:B------:R-:W-:-:S04]  /*0bd0*/  IMAD.MOV R7, RZ, RZ, -R9 ;  /* 0x000000ffff077224 */ /* 0x000fc800078e0a09 */
[----:B------:R-:W-:-:S05]  /*0be0*/  IMAD R2, R3, R7, R2 ;  /* 0x0000000703027224 */ /* 0x000fca00078e0202 */
[----:B------:R-:W-:-:S13]  /*0bf0*/  ISETP.GE.U32.AND P0, PT, R2, R3, PT ;  /* 0x000000030200720c */ /* 0x000fda0003f06070 */
[----:B------:R-:W-:Y:S02]  /*0c00*/  @P0 IMAD.IADD R2, R2, 0x1, -R3 ;  /* 0x0000000102020824 */ /* 0x000fe400078e0a03 */
[----:B------:R-:W-:-:S03]  /*0c10*/  @P0 VIADD R9, R9, 0x1 ;  /* 0x0000000109090836 */ /* 0x000fc60000000000 */
[----:B------:R-:W-:Y:S01]  /*0c20*/  ISETP.GE.U32.AND P1, PT, R2, R3, PT ;  /* 0x000000030200720c */ /* 0x000fe20003f26070 */
[----:B------:R-:W-:-:S05]  /*0c30*/  VIADD R2, R6, 0x1800000 ;  /* 0x0180000006027836 */ /* 0x000fca0000000000 */
[----:B------:R-:W-:-:S04]  /*0c40*/  LOP3.LUT R2, R2, 0x7f800000, RZ, 0xc0, !PT ;  /* 0x7f80000002027812 */ /* 0x000fc800078ec0ff */
[----:B------:R-:W-:Y:S02]  /*0c50*/  ISETP.GT.U32.AND P0, PT, R2, 0x1ffffff, PT ;  /* 0x01ffffff0200780c */ /* 0x000fe40003f04070 */
[----:B------:R-:W-:Y:S01]  /*0c60*/  LEA R2, R5, UR4, 0x7 ;  /* 0x0000000405027c11 */ /* 0x000fe2000f8e38ff */
[----:B------:R-:W-:Y:S01]  /*0c70*/  @P1 VIADD R9, R9, 0x1 ;  /* 0x0000000109091836 */ /* 0x000fe20000000000 */
[----:B------:R-:W-:Y:S02]  /*0c80*/  LOP3.LUT R5, R0, 0x3e0, RZ, 0xc0, !PT ;  /* 0x000003e000057812 */ /* 0x000fe400078ec0ff */
[----:B------:R-:W-:Y:S01]  /*0c90*/  @!P2 LOP3.LUT R9, RZ, R3, RZ, 0x33, !PT ;  /* 0x00000003ff09a212 */ /* 0x000fe200078e33ff */
[----:B------:R-:W-:Y:S01]  /*0ca0*/  VIADD R2, R2, 0x3180 ;  /* 0x0000318002027836 */ /* 0x000fe20000000000 */
[----:B------:R-:W-:Y:S02]  /*0cb0*/  LOP3.LUT R29, R5, 0x1f, R0, 0xf8, !PT ;  /* 0x0000001f051d7812 */ /* 0x000fe400078ef800 */
[----:B------:R-:W-:-:S02]  /*0cc0*/  IADD3 R28, PT, PT, R28, R9, RZ ;  /* 0x000000091c1c7210 */ /* 0x000fc40007ffe0ff */
[----:B------:R-:W-:Y:S02]  /*0cd0*/  LEA R29, R29, UR4, 0x2 ;  /* 0x000000041d1d7c11 */ /* 0x000fe4000f8e10ff */
[----:B------:R-:W-:Y:S01]  /*0ce0*/  LOP3.LUT R7, R28, 0x3, RZ, 0xc0, !PT ;  /* 0x000000031c077812 */ /* 0x000fe200078ec0ff */
[----:B------:R-:W-:Y:S06]  /*0cf0*/  @P0 BRA `(.L_x_119) ;  /* 0x00000000000c0947 */ /* 0x000fec0003800000 */
[----:B------:R-:W-:-:S07]  /*0d00*/  MOV R8, 0xd20 ;  /* 0x00000d2000087802 */ /* 0x000fce0000000f00 */
[----:B------:R-:W-:Y:S05]  /*0d10*/  CALL.REL.NOINC `($__internal_3_$__cuda_sm20_rcp_rn_f32_slowpath) ;  /* 0x0000005400087944 */ /* 0x000fea0003c00000 */
[----:B------:R-:W-:Y:S05]  /*0d20*/  BRA `(.L_x_120) ;  /* 0x0000000000107947 */ /* 0x000fea0003800000 */
.L_x_119:
[----:B------:R-:W0:Y:S02]  /*0d30*/  MUFU.RCP R9, R6 ;  /* 0x0000000600097308 */ /* 0x000e240000001000 */
[----:B0-----:R-:W-:-:S04]  /*0d40*/  FFMA R8, R9, R6, -1 ;  /* 0xbf80000009087423 */ /* 0x001fc80000000006 */
[----:B------:R-:W-:-:S04]  /*0d50*/  FADD.FTZ R8, -R8, -RZ ;  /* 0x800000ff08087221 */ /* 0x000fc80000010100 */
[----:B------:R-:W-:-:S07]  /*0d60*/  FFMA R6, R9, R8, R9 ;  /* 0x0000000809067223 */ /* 0x000fce0000000009 */
.L_x_120:
[----:B------:R-:W0:Y:S01]  /*0d70*/  LDCU UR13, c[0x0][0x3b8] ;  /* 0x00007700ff0d77ac */ /* 0x000e220008000800 */
[----:B------:R-:W1:Y:S01]  /*0d80*/  LDCU UR26, c[0x0][0x3b0] ;  /* 0x00007600ff1a77ac */ /* 0x000e620008000800 */
[----:B------:R-:W-:Y:S01]  /*0d90*/  UMOV UR4, URZ ;  /* 0x000000ff00047c82 */ /* 0x000fe20008000000 */
[----:B0-----:R-:W-:Y:S02]  /*0da0*/  ULOP3.LUT UR25, UR13, 0x3, URZ, 0xc0, !UPT ;  /* 0x000000030d197892 */ /* 0x001fe4000f8ec0ff */
[----:B------:R-:W-:Y:S02]  /*0db0*/  ULOP3.LUT UR12, UR13, 0x7ffffff8, URZ, 0xc0, !UPT ;  /* 0x7ffffff80d0c7892 */ /* 0x000fe4000f8ec0ff */
[----:B-1----:R-:W-:-:S12]  /*0dc0*/  ULOP3.LUT UR13, UR13, 0x7, URZ, 0xc0, !UPT ;  /* 0x000000070d0d7892 */ /* 0x002fd8000f8ec0ff */
.L_x_173:
[----:B0-----:R-:W0:Y:S01]  /*0dd0*/  LDCU UR11, c[0x0][0x3ac] ;  /* 0x00007580ff0b77ac */ /* 0x001e220008000800 */
[----:B-12---:R-:W-:Y:S01]  /*0de0*/  SHF.R.U32.HI R12, RZ, 0x5, R0 ;  /* 0x00000005ff0c7819 */ /* 0x006fe20000011600 */
[----:B------:R-:W-:Y:S01]  /*0df0*/  BSSY.RECONVERGENT B0, `(.L_x_121) ;  /* 0x0000189000007945 */ /* 0x000fe20003800200 */
[----:B------:R-:W-:Y:S01]  /*0e00*/  LOP3.LUT R18, R0, 0x1f, RZ, 0xc0, !PT ;  /* 0x0000001f00127812 */ /* 0x000fe200078ec0ff */
[----:B------:R-:W1:Y:S01]  /*0e10*/  LDCU UR14, c[0x0][0x3b0] ;  /* 0x00007600ff0e77ac */ /* 0x000e620008000800 */
[----:B------:R-:W-:Y:S01]  /*0e20*/  MOV R9, UR4 ;  /* 0x0000000400097c02 */ /* 0x000fe20008000f00 */
[----:B------:R-:W2:Y:S01]  /*0e30*/  LDCU UR36, c[0x0][0x3b8] ;  /* 0x00007700ff2477ac */ /* 0x000ea20008000800 */
[----:B------:R-:W-:Y:S01]  /*0e40*/  UISETP.LT.AND UP0, UPT, UR26, 0x20, UPT ;  /* 0x000000201a00788c */ /* 0x000fe2000bf01270 */
[----:B------:R-:W-:Y:S01]  /*0e50*/  UMOV UR16, UR9 ;  /* 0x0000000900107c82 */ /* 0x000fe20008000000 */
[----:B------:R-:W3:Y:S01]  /*0e60*/  LDCU.128 UR20, c[0x0][0x390] ;  /* 0x00007200ff1477ac */ /* 0x000ee20008000c00 */
[----:B0-----:R-:W-:Y:S01]  /*0e70*/  I2FP.F32.S32 R8, UR11 ;  /* 0x0000000b00087c45 */ /* 0x001fe20008201400 */
[----:B------:R-:W-:Y:S01]  /*0e80*/  USEL UR15, UR26, 0x20, UP0 ;  /* 0x000000201a0f7887 */ /* 0x000fe20008000000 */
[----:B------:R-:W-:Y:S01]  /*0e90*/  UMOV UR11, UR8 ;  /* 0x00000008000b7c82 */ /* 0x000fe20008000000 */
[----:B-1----:R-:W-:-:S02]  /*0ea0*/  UIMAD UR14, UR4, -0x20, UR14 ;  /* 0xffffffe0040e78a4 */ /* 0x002fc4000f8e020e */
[----:B------:R-:W-:Y:S01]  /*0eb0*/  FMUL R8, R8, 0.03125 ;  /* 0x3d00000008087820 */ /* 0x000fe20000400000 */
[----:B------:R-:W-:Y:S01]  /*0ec0*/  UISETP.LT.AND UP0, UPT, UR15, 0x1, UPT ;  /* 0x000000010f00788c */ /* 0x000fe2000bf01270 */
[----:B--2---:R-:W-:Y:S01]  /*0ed0*/  ISETP.GE.AND P0, PT, R12, UR36, PT ;  /* 0x000000240c007c0c */ /* 0x004fe2000bf06270 */
        /* <DEDUP_REMOVED lines=12> */
[----:B---34-:R-:W-:-:S12]  /*0fa0*/  @P0 BRA `(.L_x_122) ;  /* 0x0000001400b40947 */ /* 0x018fd80003800000 */
[----:B------:R-:W-:Y:S01]  /*0fb0*/  ISETP.NE.AND P2, PT, R27, 0x60, PT ;  /* 0x000000601b00780c */ /* 0x000fe20003f45270 */
[----:B------:R-:W-:Y:S01]  /*0fc0*/  BSSY.RECONVERGENT B1, `(.L_x_123) ;  /* 0x0000037000017945 */ /* 0x000fe20003800200 */
[----:B------:R-:W-:Y:S01]  /*0fd0*/  SHF.R.U32.HI R8, RZ, 0x5, R0 ;  /* 0x00000005ff087819 */ /* 0x000fe20000011600 */
[----:B------:R-:W-:Y:S02]  /*0fe0*/  IMAD R18, R9, 0x20, R18 ;  /* 0x0000002009127824 */ /* 0x000fe400078e0212 */
[----:B------:R-:W-:Y:S01]  /*0ff0*/  IMAD.MOV.U32 R13, RZ, RZ, R12 ;  /* 0x000000ffff0d7224 */ /* 0x000fe200078e000c */
[----:B------:R-:W-:-:S04]  /*1000*/  IADD3 R8, PT, PT, -R8, UR10, RZ ;  /* 0x0000000a08087c10 */ /* 0x000fc8000fffe1ff */
[----:B------:R-:W-:-:S03]  /*1010*/  ISETP.GE.U32.AND P0, PT, R8, 0x60, PT ;  /* 0x000000600800780c */ /* 0x000fc60003f06070 */
[----:B------:R-:W-:Y:S10]  /*1020*/  @!P2 BRA `(.L_x_124) ;  /* 0x0000000000c0a947 */ /* 0x000ff40003800000 */
        /* <DEDUP_REMOVED lines=43> */
[----:B------:R-:W-:Y:S01]  /*12e0*/  @P2 MOV R13, R25 ;  /* 0x00000019000d2202 */ /* 0x000fe20000000f00 */
[----:B--2---:R1:W-:Y:S04]  /*12f0*/  STS [R26+0x2080], R17 ;  /* 0x002080111a007388 */ /* 0x0043e80000000800 */
[----:B---3--:R1:W-:Y:S04]  /*1300*/  STS [R26+0x3080], R15 ;  /* 0x0030800f1a007388 */ /* 0x0083e80000000800 */
[----:B----4-:R1:W-:Y:S04]  /*1310*/  @P2 STS [R26+0x2100], R9 ;  /* 0x002100091a002388 */ /* 0x0103e80000000800 */
[----:B-----5:R1:W-:Y:S02]  /*1320*/  @P2 STS [R26+0x3100], R11 ;  /* 0x0031000b1a002388 */ /* 0x0203e40000000800 */
.L_x_124:
[----:B------:R-:W-:Y:S05]  /*1330*/  BSYNC.RECONVERGENT B1 ;  /* 0x0000000000017941 */ /* 0x000fea0003800200 */
.L_x_123:
[----:B------:R-:W-:Y:S05]  /*1340*/  @!P0 BRA `(.L_x_122) ;  /* 0x0000001000cc8947 */ /* 0x000fea0003800000 */
[----:B------:R-:W0:Y:S01]  /*1350*/  LDCU UR5, c[0x0][0x3b4] ;  /* 0x00007680ff0577ac */ /* 0x000e220008000800 */
[C---:B------:R-:W-:Y:S01]  /*1360*/  IADD3 R8, PT, PT, -R13.reuse, UR36, RZ ;  /* 0x000000240d087c10 */ /* 0x040fe2000fffe1ff */
[----:B------:R-:W-:Y:S01]  /*1370*/  BSSY.RECONVERGENT B1, `(.L_x_125) ;  /* 0x00000b0000017945 */ /* 0x000fe20003800200 */
[----:B------:R-:W-:Y:S01]  /*1380*/  PLOP3.LUT P0, PT, PT, PT, PT, 0x80, 0x8 ;  /* 0x000000000008781c */ /* 0x000fe20003f0f070 */
[----:B------:R-:W-:Y:S01]  /*1390*/  IMAD R12, R13, 0x4, R2 ;  /* 0x000000040d0c7824 */ /* 0x000fe200078e0202 */
[----:B------:R-:W-:Y:S01]  /*13a0*/  ISETP.GT.AND P2, PT, R8, 0x180, PT ;  /* 0x000001800800780c */ /* 0x000fe20003f44270 */
[----:B01----:R-:W-:-:S04]  /*13b0*/  IMAD R17, R18, UR5, R13 ;  /* 0x0000000512117c24 */ /* 0x003fc8000f8e020d */
[C---:B------:R-:W-:Y:S02]  /*13c0*/  VIADD R21, R17.reuse, 0x60 ;  /* 0x0000006011157836 */ /* 0x040fe40000000000 */
[C---:B------:R-:W-:Y:S02]  /*13d0*/  VIADD R19, R17.reuse, 0x40 ;  /* 0x0000004011137836 */ /* 0x040fe40000000000 */
[----:B------:R-:W-:-:S04]  /*13e0*/  VIADD R23, R17, 0x20 ;  /* 0x0000002011177836 */ /* 0x000fc80000000000 */
[----:B------:R-:W-:Y:S05]  /*13f0*/  @!P2 BRA `(.L_x_126) ;  /* 0x00000008009ca947 */ /* 0x000fea0003800000 */
[----:B------:R-:W-:Y:S01]  /*1400*/  IMAD.U32 R16, RZ, RZ, UR36 ;  /* 0x00000024ff107e24 */ /* 0x000fe2000f8e00ff */
[----:B------:R-:W-:-:S03]  /*1410*/  PLOP3.LUT P0, PT, PT, PT, PT, 0x8, 0x80 ;  /* 0x000000000080781c */ /* 0x000fc60003f0e170 */
[----:B------:R-:W-:-:S10]  /*1420*/  VIADD R16, R16, 0xfffffe80 ;  /* 0xfffffe8010107836 */ /* 0x000fd40000000000 */
.L_x_127:
        /* <DEDUP_REMOVED lines=28> */
[----:B------:R-:W-:-:S05]  /*15f0*/  IADD3 R9, PT, PT, R17, 0x80, RZ ;  /* 0x0000008011097810 */ /* 0x000fca0007ffe0ff */
[----:B0-----:R-:W-:-:S03]  /*1600*/  IMAD.WIDE R10, R9, 0x4, R32 ;  /* 0x00000004090a7825 */ /* 0x001fc600078e0220 */
[----:B------:R-:W-:-:S04]  /*1610*/  IADD3 R8, P2, PT, R10, UR20, RZ ;  /* 0x000000140a087c10 */ /* 0x000fc8000ff5e0ff */
[----:B------:R-:W-:-:S05]  /*1620*/  IADD3.X R9, PT, PT, R11, UR21, RZ, P2, !PT ;  /* 0x000000150b097c10 */ /* 0x000fca00097fe4ff */
[----:B------:R0:W5:Y:S01]  /*1630*/  LDG.E R14, desc[UR18][R8.64] ;  /* 0x00000012080e7981 */ /* 0x000162000c1e1900 */
[----:B------:R-:W-:-:S04]  /*1640*/  IADD3 R10, P2, PT, R10, UR22, RZ ;  /* 0x000000160a0a7c10 */ /* 0x000fc8000ff5e0ff */
[----:B------:R-:W-:Y:S01]  /*1650*/  IADD3.X R11, PT, PT, R11, UR23, RZ, P2, !PT ;  /* 0x000000170b0b7c10 */ /* 0x000fe200097fe4ff */
[----:B0-----:R-:W-:-:S04]  /*1660*/  VIADD R9, R21, 0x80 ;  /* 0x0000008015097836 */ /* 0x001fc80000000000 */
        /* <DEDUP_REMOVED lines=60> */
[----:B-1----:R-:W-:-:S02]  /*1a30*/  IADD3 R36, PT, PT, R23, 0x100, RZ ;  /* 0x0000010017247810 */ /* 0x002fc40007ffe0ff */
[----:B-----5:R1:W-:Y:S03]  /*1a40*/  STS [R12+-0xe80], R37 ;  /* 0xfff180250c007388 */ /* 0x0203e60000000800 */
[----:B-1----:R-:W-:-:S03]  /*1a50*/  IMAD.WIDE R36, R36, 0x4, R32 ;  /* 0x0000000424247825 */ /* 0x002fc600078e0220 */
[----:B0-----:R-:W-:-:S04]  /*1a60*/  IADD3 R8, P2, PT, R36, UR20, RZ ;  /* 0x0000001424087c10 */ /* 0x001fc8000ff5e0ff */
[----:B------:R-:W-:Y:S01]  /*1a70*/  IADD3.X R9, PT, PT, R37, UR21, RZ, P2, !PT ;  /* 0x0000001525097c10 */ /* 0x000fe200097fe4ff */
[----:B------:R0:W-:Y:S01]  /*1a80*/  STS [R12+0x180], R18 ;  /* 0x000180120c007388 */ /* 0x0001e20000000800 */
[----:B------:R-:W-:-:S04]  /*1a90*/  IADD3 R36, P2, PT, R36, UR22, RZ ;  /* 0x0000001624247c10 */ /* 0x000fc8000ff5e0ff */
[----:B------:R-:W-:Y:S01]  /*1aa0*/  IADD3.X R37, PT, PT, R37, UR23, RZ, P2, !PT ;  /* 0x0000001725257c10 */ /* 0x000fe200097fe4ff */
[----:B0-----:R0:W3:Y:S02]  /*1ab0*/  LDG.E R18, desc[UR18][R8.64] ;  /* 0x0000001208127981 */ /* 0x0010e4000c1e1900 */
[----:B0-----:R-:W-:Y:S02]  /*1ac0*/  VIADD R9, R17, 0x180 ;  /* 0x0000018011097836 */ /* 0x001fe40000000000 */
[----:B------:R0:W-:Y:S02]  /*1ad0*/  STS [R12+0x100], R15 ;  /* 0x0001000f0c007388 */ /* 0x0001e40000000800 */
[----:B------:R-:W-:Y:S02]  /*1ae0*/  IMAD.WIDE R8, R9, 0x4, R32 ;  /* 0x0000000409087825 */ /* 0x000fe400078e0220 */
        /* <DEDUP_REMOVED lines=56> */
.L_x_126:
[----:B------:R-:W-:Y:S05]  /*1e70*/  BSYNC.RECONVERGENT B1 ;  /* 0x0000000000017941 */ /* 0x000fea0003800200 */
.L_x_125:
        /* <DEDUP_REMOVED lines=54> */
[----:B0-----:R-:W-:-:S03]  /*21e0*/  IADD3 R34, P0, PT, R8, UR28, RZ ;  /* 0x0000001c08227c10 */ /* 0x001fc6000ff1e0ff */
[----:B---3--:R0:W-:Y:S01]  /*21f0*/  STS [R12+-0x180], R36 ;  /* 0xfffe80240c007388 */ /* 0x0081e20000000800 */
[----:B-1----:R-:W-:Y:S02]  /*2200*/  IADD3.X R35, PT, PT, R9, UR29, RZ, P0, !PT ;  /* 0x0000001d09237c10 */ /* 0x002fe400087fe4ff */
[----:B------:R-:W-:Y:S02]  /*2210*/  IADD3 R8, P0, PT, R8, UR30, RZ ;  /* 0x0000001e08087c10 */ /* 0x000fe4000ff1e0ff */
[----:B0-----:R-:W-:Y:S01]  /*2220*/  IADD3 R36, PT, PT, R21, 0x80, RZ ;  /* 0x0000008015247810 */ /* 0x001fe20007ffe0ff */
[----:B------:R0:W-:Y:S01]  /*2230*/  STS [R12+-0x1080], R37 ;  /* 0xffef80250c007388 */ /* 0x0001e20000000800 */
[----:B------:R-:W-:-:S03]  /*2240*/  IADD3.X R9, PT, PT, R9, UR31, RZ, P0, !PT ;  /* 0x0000001f09097c10 */ /* 0x000fc600087fe4ff */
[----:B------:R-:W3:Y:S04]  /*2250*/  LDG.E R34, desc[UR18][R34.64] ;  /* 0x0000001222227981 */ /* 0x000ee8000c1e1900 */
[----:B------:R1:W5:Y:S02]  /*2260*/  LDG.E R14, desc[UR18][R8.64] ;  /* 0x00000012080e7981 */ /* 0x000364000c1e1900 */
[----:B-1----:R-:W-:-:S03]  /*2270*/  IMAD.WIDE R8, R36, 0x4, R32 ;  /* 0x0000000424087825 */ /* 0x002fc600078e0220 */
[----:B------:R-:W-:-:S04]  /*2280*/  IADD3 R36, P0, PT, R8, UR28, RZ ;  /* 0x0000001c08247c10 */ /* 0x000fc8000ff1e0ff */
[----:B0-----:R-:W-:Y:S02]  /*2290*/  IADD3.X R37, PT, PT, R9, UR29, RZ, P0, !PT ;  /* 0x0000001d09257c10 */ /* 0x001fe400087fe4ff */
[----:B------:R-:W-:-:S04]  /*22a0*/  IADD3 R8, P0, PT, R8, UR30, RZ ;  /* 0x0000001e08087c10 */ /* 0x000fc8000ff1e0ff */
[----:B------:R-:W-:Y:S01]  /*22b0*/  IADD3.X R9, PT, PT, R9, UR31, RZ, P0, !PT ;  /* 0x0000001f09097c10 */ /* 0x000fe200087fe4ff */
[----:B------:R-:W5:Y:S04]  /*22c0*/  LDG.E R37, desc[UR18][R36.64] ;  /* 0x0000001224257981 */ /* 0x000f68000c1e1900 */
[----:B------:R-:W5:Y:S01]  /*22d0*/  LDG.E R35, desc[UR18][R8.64] ;  /* 0x0000001208237981 */ /* 0x000f62000c1e1900 */
[----:B------:R-:W-:Y:S01]  /*22e0*/  PLOP3.LUT P0, PT, PT, PT, PT, 0x8, 0x80 ;  /* 0x000000000080781c */ /* 0x000fe20003f0e170 */
[----:B------:R-:W-:Y:S02]  /*22f0*/  VIADD R13, R13, 0x100 ;  /* 0x000001000d0d7836 */ /* 0x000fe40000000000 */
[----:B------:R-:W-:Y:S01]  /*2300*/  STS [R12+-0x80], R16 ;  /* 0xffff80100c007388 */ /* 0x000fe20000000800 */
[----:B------:R-:W-:-:S02]  /*2310*/  VIADD R17, R17, 0x100 ;  /* 0x0000010011117836 */ /* 0x000fc40000000000 */
[----:B------:R-:W-:Y:S01]  /*2320*/  VIADD R19, R19, 0x100 ;  /* 0x0000010013137836 */ /* 0x000fe20000000000 */
[----:B------:R-:W-:Y:S01]  /*2330*/  STS [R12+-0x1100], R18 ;  /* 0xffef00120c007388 */ /* 0x000fe20000000800 */
[----:B------:R-:W-:Y:S02]  /*2340*/  VIADD R23, R23, 0x100 ;  /* 0x0000010017177836 */ /* 0x000fe40000000000 */
[----:B------:R-:W-:Y:S01]  /*2350*/  VIADD R21, R21, 0x100 ;  /* 0x0000010015157836 */ /* 0x000fe20000000000 */
[----:B------:R-:W-:Y:S04]  /*2360*/  STS [R12+-0x100], R20 ;  /* 0xffff00140c007388 */ /* 0x000fe80000000800 */
[----:B------:R-:W-:Y:S04]  /*2370*/  STS [R12+0x80], R15 ;  /* 0x0000800f0c007388 */ /* 0x000fe80000000800 */
[----:B--2---:R-:W-:Y:S04]  /*2380*/  STS [R12+-0xf80], R22 ;  /* 0xfff080160c007388 */ /* 0x004fe80000000800 */
[----:B------:R-:W-:Y:S04]  /*2390*/  STS [R12+-0xe80], R11 ;  /* 0xfff1800b0c007388 */ /* 0x000fe80000000800 */
[----:B----4-:R-:W-:Y:S04]  /*23a0*/  STS [R12+0x180], R10 ;  /* 0x0001800a0c007388 */ /* 0x010fe80000000800 */
[----:B---3--:R-:W-:Y:S04]  /*23b0*/  STS [R12+-0xf00], R34 ;  /* 0xfff100220c007388 */ /* 0x008fe80000000800 */
[----:B-----5:R-:W-:Y:S04]  /*23c0*/  STS [R12+0x100], R14 ;  /* 0x0001000e0c007388 */ /* 0x020fe80000000800 */
[----:B------:R-:W-:Y:S04]  /*23d0*/  STS [R12+-0xe00], R37 ;  /* 0xfff200250c007388 */ /* 0x000fe80000000800 */
[----:B------:R0:W-:Y:S02]  /*23e0*/  STS [R12+0x200], R35 ;  /* 0x000200230c007388 */ /* 0x0001e40000000800 */
[----:B0-----:R-:W-:-:S07]  /*23f0*/  VIADD R12, R12, 0x400 ;  /* 0x000004000c0c7836 */ /* 0x001fce0000000000 */
.L_x_129:
[----:B------:R-:W-:Y:S05]  /*2400*/  BSYNC.RECONVERGENT B1 ;  /* 0x0000000000017941 */ /* 0x000fea0003800200 */
.L_x_128:
        /* <DEDUP_REMOVED lines=39> */
.L_x_122:
[----:B------:R-:W-:Y:S05]  /*2680*/  BSYNC.RECONVERGENT B0 ;  /* 0x0000000000007941 */ /* 0x000fea0003800200 */
.L_x_121:
[----:B------:R-:W-:Y:S01]  /*2690*/  BAR.SYNC.DEFER_BLOCKING 0x0 ;  /* 0x0000000000007b1d */ /* 0x000fe20000010000 */
[----:B------:R-:W-:Y:S01]  /*26a0*/  UISETP.GE.AND UP0, UPT, UR36, 0x1, UPT ;  /* 0x000000012400788c */ /* 0x000fe2000bf06270 */
[----:B------:R-:W-:-:S08]  /*26b0*/  HFMA2 R35, -RZ, RZ, 0, 0 ;  /* 0x00000000ff237431 */ /* 0x000fd000000001ff */
[----:B------:R-:W-:Y:S05]  /*26c0*/  BRA.U !UP0, `(.L_x_130) ;  /* 0x0000000508387547 */ /* 0x000fea000b800000 */
[----:B------:R-:W-:Y:S01]  /*26d0*/  UISETP.GE.U32.AND UP0, UPT, UR10, 0x7, UPT ;  /* 0x000000070a00788c */ /* 0x000fe2000bf06070 */
[----:B------:R-:W-:Y:S01]  /*26e0*/  IMAD.MOV.U32 R35, RZ, RZ, RZ ;  /* 0x000000ffff237224 */ /* 0x000fe200078e00ff */
[----:B------:R-:W-:-:S07]  /*26f0*/  UMOV UR5, URZ ;  /* 0x000000ff00057c82 */ /* 0x000fce0008000000 */
[----:B------:R-:W-:Y:S05]  /*2700*/  BRA.U !UP0, `(.L_x_131) ;  /* 0x0000000108647547 */ /* 0x000fea000b800000 */
[----:B------:R-:W3:Y:S01]  /*2710*/  S2UR UR17, SR_CgaCtaId ;  /* 0x00000000001179c3 */ /* 0x000ee20000008800 */
[----:B------:R-:W-:Y:S01]  /*2720*/  UMOV UR5, 0x400 ;  /* 0x0000040000057882 */ /* 0x000fe20000000000 */
[----:B------:R-:W-:Y:S01]  /*2730*/  IMAD.MOV.U32 R35, RZ, RZ, RZ ;  /* 0x000000ffff237224 */ /* 0x000fe200078e00ff */
[----:B---3--:R-:W-:-:S03]  /*2740*/  ULEA UR17, UR17, UR5, 0x18 ;  /* 0x0000000511117291 */ /* 0x008fc6000f8ec0ff */
[----:B------:R-:W-:-:S09]  /*2750*/  UMOV UR5, URZ ;  /* 0x000000ff00057c82 */ /* 0x000fd20008000000 */
.L_x_132:
[----:B------:R-:W-:Y:S02]  /*2760*/  VIADD R8, R5, UR5 ;  /* 0x0000000505087c36 */ /* 0x000fe40008000000 */
[----:B-12---:R-:W-:Y:S01]  /*2770*/  VIADD R9, R31, UR5 ;  /* 0x000000051f097c36 */ /* 0x006fe20008000000 */
[----:B------:R-:W-:Y:S02]  /*2780*/  UIADD3 UR5, UPT, UPT, UR5, 0x8, URZ ;  /* 0x0000000805057890 */ /* 0x000fe4000fffe0ff */
[----:B------:R-:W-:Y:S02]  /*2790*/  LEA R34, R8, UR17, 0x2 ;  /* 0x0000001108227c11 */ /* 0x000fe4000f8e10ff */
[----:B------:R-:W-:Y:S01]  /*27a0*/  LEA R36, R9, UR17, 0x2 ;  /* 0x0000001109247c11 */ /* 0x000fe2000f8e10ff */
[----:B------:R-:W-:Y:S02]  /*27b0*/  UISETP.NE.AND UP0, UPT, UR5, UR12, UPT ;  /* 0x0000000c0500728c */ /* 0x000fe4000bf05270 */
        /* <DEDUP_REMOVED lines=14> */
.L_x_131:
[----:B------:R-:W-:-:S09]  /*28a0*/  UISETP.NE.AND UP0, UPT, UR13, URZ, UPT ;  /* 0x000000ff0d00728c */ /* 0x000fd2000bf05270 */
[----:B------:R-:W-:Y:S05]  /*28b0*/  BRA.U !UP0, `(.L_x_130) ;  /* 0x0000000108bc7547 */ /* 0x000fea000b800000 */
[----:B------:R-:W-:Y:S02]  /*28c0*/  UIADD3 UR17, UPT, UPT, UR13, -0x1, URZ ;  /* 0xffffffff0d117890 */ /* 0x000fe4000fffe0ff */
[----:B------:R-:W-:Y:S02]  /*28d0*/  UISETP.NE.AND UP1, UPT, UR25, URZ, UPT ;  /* 0x000000ff1900728c */ /* 0x000fe4000bf25270 */
[----:B------:R-:W-:-:S09]  /*28e0*/  UISETP.GE.U32.AND UP0, UPT, UR17, 0x3, UPT ;  /* 0x000000031100788c */ /* 0x000fd2000bf06070 */
[----:B------:R-:W-:Y:S05]  /*28f0*/  BRA.U !UP0, `(.L_x_133) ;  /* 0x0000000108407547 */ /* 0x000fea000b800000 */
[----:B------:R-:W3:Y:S01]  /*2900*/  S2UR UR20, SR_CgaCtaId ;  /* 0x00000000001479c3 */ /* 0x000ee20000008800 */
[----:B------:R-:W-:Y:S01]  /*2910*/  UMOV UR17, 0x400 ;  /* 0x0000040000117882 */ /* 0x000fe20000000000 */
[----:B------:R-:W-:Y:S02]  /*2920*/  VIADD R8, R5, UR5 ;  /* 0x0000000505087c36 */ /* 0x000fe40008000000 */
[----:B-12---:R-:W-:Y:S01]  /*2930*/  VIADD R9, R31, UR5 ;  /* 0x000000051f097c36 */ /* 0x006fe20008000000 */
        /* <DEDUP_REMOVED lines=12> */
.L_x_133:
[----:B------:R-:W-:Y:S05]  /*2a00*/  BRA.U !UP1, `(.L_x_130) ;  /* 0x0000000109687547 */ /* 0x000fea000b800000 */
[----:B------:R-:W-:Y:S02]  /*2a10*/  UISETP.NE.AND UP0, UPT, UR25, 0x1, UPT ;  /* 0x000000011900788c */ /* 0x000fe4000bf05270 */
[----:B------:R-:W-:-:S07]  /*2a20*/  ULOP3.LUT UP1, URZ, UR36, 0x1, URZ, 0xc0, !UPT ;  /* 0x0000000124ff7892 */ /* 0x000fce000f82c0ff */
[----:B------:R-:W-:Y:S05]  /*2a30*/  BRA.U !UP0, `(.L_x_134) ;  /* 0x0000000108307547 */ /* 0x000fea000b800000 */
[----:B------:R-:W3:Y:S01]  /*2a40*/  S2UR UR20, SR_CgaCtaId ;  /* 0x00000000001479c3 */ /* 0x000ee20000008800 */
[----:B------:R-:W-:Y:S01]  /*2a50*/  UMOV UR17, 0x400 ;  /* 0x0000040000117882 */ /* 0x000fe20000000000 */
[----:B-12---:R-:W-:Y:S01]  /*2a60*/  VIADD R9, R31, UR5 ;  /* 0x000000051f097c36 */ /* 0x006fe20008000000 */
[----:B------:R-:W-:Y:S01]  /*2a70*/  IADD3 R8, PT, PT, R5, UR5, RZ ;  /* 0x0000000505087c10 */ /* 0x000fe2000fffe0ff */
        /* <DEDUP_REMOVED lines=8> */
.L_x_134:
[----:B------:R-:W-:Y:S05]  /*2b00*/  BRA.U !UP1, `(.L_x_130) ;  /* 0x0000000109287547 */ /* 0x000fea000b800000 */
[----:B------:R-:W3:Y:S01]  /*2b10*/  S2UR UR20, SR_CgaCtaId ;  /* 0x00000000001479c3 */ /* 0x000ee20000008800 */
[----:B------:R-:W-:Y:S01]  /*2b20*/  UMOV UR17, 0x400 ;  /* 0x0000040000117882 */ /* 0x000fe20000000000 */
[----:B------:R-:W-:Y:S02]  /*2b30*/  VIADD R8, R5, UR5 ;  /* 0x0000000505087c36 */ /* 0x000fe40008000000 */
[----:B-12---:R-:W-:Y:S01]  /*2b40*/  VIADD R9, R31, UR5 ;  /* 0x000000051f097c36 */ /* 0x006fe20008000000 */
[----:B---3--:R-:W-:-:S06]  /*2b50*/  ULEA UR17, UR20, UR17, 0x18 ;  /* 0x0000001114117291 */ /* 0x008fcc000f8ec0ff */
[----:B------:R-:W-:Y:S02]  /*2b60*/  LEA R8, R8, UR17, 0x2 ;  /* 0x0000001108087c11 */ /* 0x000fe4000f8e10ff */
[----:B------:R-:W-:-:S04]  /*2b70*/  LEA R9, R9, UR17, 0x2 ;  /* 0x0000001109097c11 */ /* 0x000fc8000f8e10ff */
[----:B------:R-:W-:Y:S04]  /*2b80*/  LDS R8, [R8+0x1000] ;  /* 0x0010000008087984 */ /* 0x000fe80000000800 */
[----:B------:R-:W1:Y:S02]  /*2b90*/  LDS R9, [R9+0x2000] ;  /* 0x0020000009097984 */ /* 0x000e640000000800 */
[----:B-1----:R-:W-:-:S07]  /*2ba0*/  FFMA R35, R8, R9, R35 ;  /* 0x0000000908237223 */ /* 0x002fce0000000023 */
.L_x_130:
[C---:B------:R-:W-:Y:S01]  /*2bb0*/  ISETP.GT.U32.AND P0, PT, R0.reuse, 0x1f, PT ;  /* 0x0000001f0000780c */ /* 0x040fe20003f04070 */
[----:B------:R-:W-:Y:S01]  /*2bc0*/  FMUL R8, R35, R6 ;  /* 0x0000000623087220 */ /* 0x000fe20000400000 */
[C---:B------:R-:W-:Y:S01]  /*2bd0*/  LEA R34, R0.reuse, UR9, 0x2 ;  /* 0x0000000900227c11 */ /* 0x040fe2000f8e10ff */
[----:B------:R-:W-:Y:S01]  /*2be0*/  BSSY.RECONVERGENT B0, `(.L_x_135) ;  /* 0x0000081000007945 */ /* 0x000fe20003800200 */
[----:B------:R-:W-:Y:S02]  /*2bf0*/  LEA R36, R0, UR16, 0x2 ;  /* 0x0000001000247c11 */ /* 0x000fe4000f8e10ff */
[----:B------:R3:W-:Y:S01]  /*2c00*/  STS [R29+0x4200], R8 ;  /* 0x004200081d007388 */ /* 0x0007e20000000800 */
[C---:B------:R-:W-:Y:S02]  /*2c10*/  IMAD R20, R3.reuse, 0x4, R34 ;  /* 0x0000000403147824 */ /* 0x040fe400078e0222 */
[----:B------:R-:W-:-:S03]  /*2c20*/  IMAD R22, R3, 0x4, R36 ;  /* 0x0000000403167824 */ /* 0x000fc600078e0224 */
[C---:B------:R-:W-:Y:S01]  /*2c30*/  LEA R18, R3.reuse, R20, 0x2 ;  /* 0x0000001403127211 */ /* 0x040fe200078e10ff */
[----:B--2---:R-:W-:Y:S01]  /*2c40*/  IMAD R19, R3, 0x4, R22 ;  /* 0x0000000403137824 */ /* 0x004fe200078e0216 */
[----:B------:R-:W-:Y:S06]  /*2c50*/  BAR.SYNC.DEFER_BLOCKING 0x0 ;  /* 0x0000000000007b1d */ /* 0x000fec0000010000 */
[----:B---3--:R-:W-:Y:S05]  /*2c60*/  @P0 BRA `(.L_x_136) ;  /* 0x0000000400e00947 */ /* 0x008fea0003800000 */
[----:B------:R-:W-:-:S09]  /*2c70*/  UISETP.GE.AND UP0, UPT, UR14, 0x1, UPT ;  /* 0x000000010e00788c */ /* 0x000fd2000bf06270 */
[----:B------:R-:W-:Y:S05]  /*2c80*/  BRA.U !UP0, `(.L_x_137) ;  /* 0x0000000508407547 */ /* 0x000fea000b800000 */
[----:B------:R-:W-:Y:S02]  /*2c90*/  IMAD.U32 R16, RZ, RZ, UR15 ;  /* 0x0000000fff107e24 */ /* 0x000fe4000f8e00ff */
[----:B01----:R-:W-:-:S03]  /*2ca0*/  IMAD.MOV.U32 R17, RZ, RZ, R0 ;  /* 0x000000ffff117224 */ /* 0x003fc600078e0000 */
[----:B------:R-:W-:-:S07]  /*2cb0*/  LOP3.LUT R16, R16, 0x30, RZ, 0xc0, !PT ;  /* 0x0000003010107812 */ /* 0x000fce00078ec0ff */
.L_x_143:
        /* <DEDUP_REMOVED lines=9> */
.L_x_139:
[----:B------:R-:W-:Y:S01]  /*2d50*/  IMAD R8, R17, 0x20, R23 ;  /* 0x0000002011087824 */ /* 0x000fe200078e0217 */
[----:B------:R-:W-:-:S03]  /*2d60*/  IADD3 R23, PT, PT, R23, 0x10, RZ ;  /* 0x0000001017177810 */ /* 0x000fc60007ffe0ff */
        /* <DEDUP_REMOVED lines=16> */
.L_x_138:
        /* <DEDUP_REMOVED lines=17> */
.L_x_141:
        /* <DEDUP_REMOVED lines=9> */
[----:B------:R-:W-:-:S06]  /*3010*/  LEA R8, R8, UR5, 0x2 ;  /* 0x0000000508087c11 */ /* 0x000fcc000f8e10ff */
[----:B------:R-:W0:Y:S02]  /*3020*/  LDS.128 R8, [R8+0x4200] ;  /* 0x0042000008087984 */ /* 0x000e240000000c00 */
[----:B0-----:R-:W-:-:S04]  /*3030*/  FMNMX3 R9, R15, R8, R9, !PT ;  /* 0x000000080f097276 */ /* 0x001fc80007800009 */
[----:B------:R-:W-:-:S07]  /*3040*/  FMNMX3 R15, R9, R10, R11, !PT ;  /* 0x0000000a090f7276 */ /* 0x000fce000780000b */
.L_x_142:
        /* <DEDUP_REMOVED lines=14> */
.L_x_140:
[----:B------:R-:W-:Y:S02]  /*3130*/  LEA R8, R17, UR9, 0x2 ;  /* 0x0000000911087c11 */ /* 0x000fe4000f8e10ff */
[----:B------:R-:W-:-:S03]  /*3140*/  IADD3 R17, PT, PT, R3, R17, RZ ;  /* 0x0000001103117210 */ /* 0x000fc60007ffe0ff */
[----:B0-----:R0:W-:Y:S01]  /*3150*/  STS [R8], R15 ;  /* 0x0000000f08007388 */ /* 0x0011e20000000800 */
[----:B------:R-:W-:-:S13]  /*3160*/  ISETP.GE.U32.AND P2, PT, R17, 0x20, PT ;  /* 0x000000201100780c */ /* 0x000fda0003f46070 */
[----:B0-----:R-:W-:Y:S05]  /*3170*/  @!P2 BRA `(.L_x_143) ;  /* 0xfffffff800d0a947 */ /* 0x001fea000383ffff */
[----:B------:R-:W-:Y:S05]  /*3180*/  BRA `(.L_x_136) ;  /* 0x0000000000987947 */ /* 0x000fea0003800000 */
.L_x_137:
[----:B------:R-:W-:Y:S01]  /*3190*/  ISETP.NE.AND P2, PT, R7, 0x3, PT ;  /* 0x000000030700780c */ /* 0x000fe20003f45270 */
[----:B------:R-:W-:Y:S01]  /*31a0*/  BSSY.RECONVERGENT B1, `(.L_x_144) ;  /* 0x0000010000017945 */ /* 0x000fe20003800200 */
[----:B------:R-:W-:Y:S01]  /*31b0*/  ISETP.GE.U32.AND P3, PT, R28, 0x3, PT ;  /* 0x000000031c00780c */ /* 0x000fe20003f66070 */
[----:B------:R-:W-:-:S10]  /*31c0*/  IMAD.MOV.U32 R8, RZ, RZ, R0 ;  /* 0x000000ffff087224 */ /* 0x000fd400078e0000 */
[----:B------:R-:W-:Y:S05]  /*31d0*/  @!P2 BRA `(.L_x_145) ;  /* 0x000000000030a947 */ /* 0x000fea0003800000 */
[----:B-1----:R-:W1:Y:S01]  /*31e0*/  LDS R9, [R36] ;  /* 0x0000000024097984 */ /* 0x002e620000000800 */
[----:B------:R-:W-:Y:S01]  /*31f0*/  ISETP.NE.AND P2, PT, R7, RZ, PT ;  /* 0x000000ff0700720c */ /* 0x000fe20003f45270 */
[----:B------:R-:W-:Y:S02]  /*3200*/  IMAD.MOV.U32 R8, RZ, RZ, R30 ;  /* 0x000000ffff087224 */ /* 0x000fe400078e001e */
[----:B-1----:R2:W-:Y:S10]  /*3210*/  STS [R34], R9 ;  /* 0x0000000922007388 */ /* 0x0025f40000000800 */
[----:B------:R-:W-:Y:S05]  /*3220*/  @!P2 BRA `(.L_x_145) ;  /* 0x00000000001ca947 */ /* 0x000fea0003800000 */
[----:B--2---:R-:W1:Y:S01]  /*3230*/  LDS R9, [R22] ;  /* 0x0000000016097984 */ /* 0x004e620000000800 */
[----:B------:R-:W-:Y:S01]  /*3240*/  ISETP.NE.AND P2, PT, R7, 0x1, PT ;  /* 0x000000010700780c */ /* 0x000fe20003f45270 */
[----:B------:R-:W-:-:S12]  /*3250*/  IMAD.MOV.U32 R8, RZ, RZ, R24 ;  /* 0x000000ffff087224 */ /* 0x000fd800078e0018 */
[----:B------:R-:W-:Y:S01]  /*3260*/  @P2 IMAD.MOV.U32 R8, RZ, RZ, R4 ;  /* 0x000000ffff082224 */ /* 0x000fe200078e0004 */
[----:B-1----:R-:W-:Y:S04]  /*3270*/  STS [R20], R9 ;  /* 0x0000000914007388 */ /* 0x002fe80000000800 */
[----:B------:R-:W1:Y:S04]  /*3280*/  @P2 LDS R11, [R19] ;  /* 0x00000000130b2984 */ /* 0x000e680000000800 */
[----:B-1----:R3:W-:Y:S02]  /*3290*/  @P2 STS [R18], R11 ;  /* 0x0000000b12002388 */ /* 0x0027e40000000800 */
.L_x_145:
[----:B------:R-:W-:Y:S05]  /*32a0*/  BSYNC.RECONVERGENT B1 ;  /* 0x0000000000017941 */ /* 0x000fea0003800200 */
.L_x_144:
[----:B------:R-:W-:Y:S05]  /*32b0*/  @!P3 BRA `(.L_x_136) ;  /* 0x00000000004cb947 */ /* 0x000fea0003800000 */
.L_x_146:
[C---:B----4-:R-:W-:Y:S02]  /*32c0*/  LEA R10, R8.reuse, UR16, 0x2 ;  /* 0x00000010080a7c11 */ /* 0x050fe4000f8e10ff */
[----:B------:R-:W-:Y:S01]  /*32d0*/  LEA R12, R8, UR9, 0x2 ;  /* 0x00000009080c7c11 */ /* 0x000fe2000f8e10ff */
[C---:B------:R-:W-:Y:S02]  /*32e0*/  IMAD R8, R3.reuse, 0x4, R8 ;  /* 0x0000000403087824 */ /* 0x040fe400078e0208 */
[----:B-12---:R1:W2:Y:S01]  /*32f0*/  LDS R9, [R10] ;  /* 0x000000000a097984 */ /* 0x0062a20000000800 */
[C---:B------:R-:W-:Y:S02]  /*3300*/  IMAD R14, R3.reuse, 0x4, R10 ;  /* 0x00000004030e7824 */ /* 0x040fe400078e020a */
[C---:B------:R-:W-:Y:S01]  /*3310*/  IMAD R16, R3.reuse, 0x4, R12 ;  /* 0x0000000403107824 */ /* 0x040fe200078e020c */
[----:B------:R-:W-:Y:S02]  /*3320*/  ISETP.GE.U32.AND P2, PT, R8, 0x20, PT ;  /* 0x000000200800780c */ /* 0x000fe40003f46070 */
[C---:B------:R-:W-:Y:S01]  /*3330*/  LEA R13, R3.reuse, R14, 0x2 ;  /* 0x0000000e030d7211 */ /* 0x040fe200078e10ff */
[----:B0-----:R-:W-:-:S04]  /*3340*/  IMAD R17, R3, 0x4, R16 ;  /* 0x0000000403117824 */ /* 0x001fc800078e0210 */
[C---:B------:R-:W-:Y:S02]  /*3350*/  IMAD R21, R3.reuse, 0x4, R13 ;  /* 0x0000000403157824 */ /* 0x040fe400078e020d */
[----:B-1----:R-:W-:Y:S01]  /*3360*/  IMAD R10, R3, 0x4, R17 ;  /* 0x00000004030a7824 */ /* 0x002fe200078e0211 */
[----:B--2---:R-:W-:Y:S04]  /*3370*/  STS [R12], R9 ;  /* 0x000000090c007388 */ /* 0x004fe80000000800 */
[----:B---3--:R-:W0:Y:S04]  /*3380*/  LDS R11, [R14] ;  /* 0x000000000e0b7984 */ /* 0x008e280000000800 */
[----:B0-----:R-:W-:Y:S04]  /*3390*/  STS [R16], R11 ;  /* 0x0000000b10007388 */ /* 0x001fe80000000800 */
[----:B------:R-:W0:Y:S04]  /*33a0*/  LDS R15, [R13] ;  /* 0x000000000d0f7984 */ /* 0x000e280000000800 */
[----:B0-----:R-:W-:Y:S04]  /*33b0*/  STS [R17], R15 ;  /* 0x0000000f11007388 */ /* 0x001fe80000000800 */
[----:B------:R-:W0:Y:S04]  /*33c0*/  LDS R21, [R21] ;  /* 0x0000000015157984 */ /* 0x000e280000000800 */
[----:B0-----:R4:W-:Y:S01]  /*33d0*/  STS [R10], R21 ;  /* 0x000000150a007388 */ /* 0x0019e20000000800 */
[----:B------:R-:W-:Y:S05]  /*33e0*/  @!P2 BRA `(.L_x_146) ;  /* 0xfffffffc00b4a947 */ /* 0x000fea000383ffff */
.L_x_136:
[----:B------:R-:W-:Y:S05]  /*33f0*/  BSYNC.RECONVERGENT B0 ;  /* 0x0000000000007941 */ /* 0x000fea0003800200 */
.L_x_135:
[----:B------:R-:W-:Y:S01]  /*3400*/  BAR.SYNC.DEFER_BLOCKING 0x0 ;  /* 0x0000000000007b1d */ /* 0x000fe20000010000 */
[----:B------:R-:W-:Y:S01]  /*3410*/  SHF.R.U32.HI R16, RZ, 0x5, R0 ;  /* 0x00000005ff107819 */ /* 0x000fe20000011600 */
[----:B------:R-:W-:Y:S02]  /*3420*/  IMAD.MOV.U32 R23, RZ, RZ, 0x3bbb989d ;  /* 0x3bbb989dff177424 */ /* 0x000fe400078e00ff */
[----:B----4-:R-:W-:Y:S01]  /*3430*/  IMAD.MOV.U32 R21, RZ, RZ, 0x437c0000 ;  /* 0x437c0000ff157424 */ /* 0x010fe200078e00ff */
[----:B01----:R-:W-:Y:S01]  /*3440*/  LEA R17, R16, UR9, 0x2 ;  /* 0x0000000910117c11 */ /* 0x003fe2000f8e10ff */
[----:B------:R-:W-:Y:S01]  /*3450*/  BSSY.RECONVERGENT B0, `(.L_x_147) ;  /* 0x0000108000007945 */ /* 0x000fe20003800200 */
[----:B--2---:R-:W-:Y:S04]  /*3460*/  LDS R9, [R29+0x4200] ;  /* 0x004200001d097984 */ /* 0x004fe80000000800 */
[----:B------:R-:W0:Y:S02]  /*3470*/  LDS R8, [R17] ;  /* 0x0000000011087984 */ /* 0x000e240000000800 */
[----:B0-----:R-:W-:-:S04]  /*3480*/  FADD R8, -R8, R9 ;  /* 0x0000000908087221 */ /* 0x001fc80000000100 */
[----:B------:R-:W-:-:S04]  /*3490*/  FFMA.SAT R10, R8, R23, 0.5 ;  /* 0x3f000000080a7423 */ /* 0x000fc80000002017 */
[----:B------:R-:W-:-:S04]  /*34a0*/  FFMA.RM R10, R10, R21, 12582913 ;  /* 0x4b4000010a0a7423 */ /* 0x000fc80000004015 */
[C---:B------:R-:W-:Y:S01]  /*34b0*/  FADD R9, R10.reuse, -12583039 ;  /* 0xcb40007f0a097421 */ /* 0x040fe20000000000 */
[----:B------:R-:W-:-:S03]  /*34c0*/  SHF.L.U32 R10, R10, 0x17, RZ ;  /* 0x000000170a0a7819 */ /* 0x000fc600000006ff */
        /* <DEDUP_REMOVED lines=9> */
[----:B---3--:R-:W-:Y:S01]  /*3560*/  IMAD.U32 R18, RZ, RZ, UR15 ;  /* 0x0000000fff127e24 */ /* 0x008fe2000f8e00ff */
[----:B------:R-:W-:Y:S01]  /*3570*/  BSSY.RECONVERGENT B1, `(.L_x_150) ;  /* 0x000006b000017945 */ /* 0x000fe20003800200 */
[----:B------:R-:W-:-:S03]  /*3580*/  IMAD.MOV.U32 R20, RZ, RZ, R0 ;  /* 0x000000ffff147224 */ /* 0x000fc600078e0000 */
[----:B------:R-:W-:-:S07]  /*3590*/  LOP3.LUT R18, R18, 0x30, RZ, 0xc0, !PT ;  /* 0x0000003012127812 */ /* 0x000fce00078ec0ff */
.L_x_156:
[C---:B------:R-:W-:Y:S01]  /*35a0*/  LEA R8, R20.reuse, UR16, 0x2 ;  /* 0x0000001014087c11 */ /* 0x040fe2000f8e10ff */
[----:B------:R-:W-:Y:S01]  /*35b0*/  UISETP.GE.AND UP0, UPT, UR26, 0x10, UPT ;  /* 0x000000101a00788c */ /* 0x000fe2000bf06270 */
[C---:B------:R-:W-:Y:S01]  /*35c0*/  LEA R9, R20.reuse, UR9, 0x2 ;  /* 0x0000000914097c11 */ /* 0x040fe2000f8e10ff */
[----:B------:R-:W-:Y:S01]  /*35d0*/  IMAD.MOV.U32 R35, RZ, RZ, RZ ;  /* 0x000000ffff237224 */ /* 0x000fe200078e00ff */
[----:B------:R-:W-:Y:S02]  /*35e0*/  LEA R13, R20, UR11, 0x2 ;  /* 0x0000000b140d7c11 */ /* 0x000fe4000f8e10ff */
[----:B------:R-:W-:Y:S04]  /*35f0*/  LDS R8, [R8] ;  /* 0x0000000008087984 */ /* 0x000fe80000000800 */
        /* <DEDUP_REMOVED lines=10> */
[----:B0-----:R-:W-:-:S04]  /*36a0*/  FMUL R12, R12, R11 ;  /* 0x0000000b0c0c7220 */ /* 0x001fc80000400000 */
[----:B-1----:R-:W-:Y:S01]  /*36b0*/  FMUL R19, R12, R13 ;  /* 0x0000000d0c137220 */ /* 0x002fe20000400000 */
[----:B------:R-:W-:Y:S06]  /*36c0*/  BRA.U !UP0, `(.L_x_151) ;  /* 0x0000000108787547 */ /* 0x000fec000b800000 */
[----:B------:R-:W0:Y:S01]  /*36d0*/  S2R R9, SR_CgaCtaId ;  /* 0x0000000000097919 */ /* 0x000e220000008800 */
[----:B------:R-:W-:Y:S01]  /*36e0*/  MOV R22, 0x400 ;  /* 0x0000040000167802 */ /* 0x000fe20000000f00 */
[----:B------:R-:W-:-:S03]  /*36f0*/  IMAD.MOV.U32 R35, RZ, RZ, RZ ;  /* 0x000000ffff237224 */ /* 0x000fc600078e00ff */
[----:B0-----:R-:W-:-:S07]  /*3700*/  LEA R22, R9, R22, 0x18 ;  /* 0x0000001609167211 */ /* 0x001fce00078ec0ff */
.L_x_152:
[----:B------:R-:W-:Y:S02]  /*3710*/  IMAD R9, R20, 0x20, R35 ;  /* 0x0000002014097824 */ /* 0x000fe400078e0223 */
[----:B------:R-:W-:-:S03]  /*3720*/  VIADD R35, R35, 0x10 ;  /* 0x0000001023237836 */ /* 0x000fc60000000000 */
[----:B------:R-:W-:Y:S02]  /*3730*/  LEA R34, R9, R22, 0x2 ;  /* 0x0000001609227211 */ /* 0x000fe400078e10ff */
[----:B------:R-:W-:-:S03]  /*3740*/  ISETP.NE.AND P0, PT, R35, R18, PT ;  /* 0x000000122300720c */ /* 0x000fc60003f05270 */
[----:B------:R-:W0:Y:S04]  /*3750*/  LDS.128 R12, [R34+0x5200] ;  /* 0x00520000220c7984 */ /* 0x000e280000000c00 */
[----:B------:R-:W1:Y:S01]  /*3760*/  LDS.128 R8, [R34+0x5210] ;  /* 0x0052100022087984 */ /* 0x000e620000000c00 */
[----:B0-----:R-:W-:-:S04]  /*3770*/  FADD R12, R12, R19 ;  /* 0x000000130c0c7221 */ /* 0x001fc80000000000 */
[----:B------:R-:W-:-:S04]  /*3780*/  FADD R13, R13, R12 ;  /* 0x0000000c0d0d7221 */ /* 0x000fc80000000000 */
[----:B------:R-:W-:-:S04]  /*3790*/  FADD R14, R14, R13 ;  /* 0x0000000d0e0e7221 */ /* 0x000fc80000000000 */
[----:B------:R-:W-:-:S04]  /*37a0*/  FADD R15, R15, R14 ;  /* 0x0000000e0f0f7221 */ /* 0x000fc80000000000 */
[----:B-1----:R-:W-:Y:S02]  /*37b0*/  FADD R8, R15, R8 ;  /* 0x000000080f087221 */ /* 0x002fe40000000000 */
[----:B------:R-:W0:Y:S02]  /*37c0*/  LDS.128 R12, [R34+0x5220] ;  /* 0x00522000220c7984 */ /* 0x000e240000000c00 */
[----:B------:R-:W-:-:S04]  /*37d0*/  FADD R9, R9, R8 ;  /* 0x0000000809097221 */ /* 0x000fc80000000000 */
[----:B------:R-:W-:-:S04]  /*37e0*/  FADD R10, R10, R9 ;  /* 0x000000090a0a7221 */ /* 0x000fc80000000000 */
[----:B------:R-:W-:Y:S02]  /*37f0*/  FADD R19, R11, R10 ;  /* 0x0000000a0b137221 */ /* 0x000fe40000000000 */
[----:B------:R-:W1:Y:S02]  /*3800*/  LDS.128 R8, [R34+0x5230] ;  /* 0x0052300022087984 */ /* 0x000e640000000c00 */
        /* <DEDUP_REMOVED lines=10> */
.L_x_151:
        /* <DEDUP_REMOVED lines=21> */
.L_x_154:
[----:B------:R-:W-:Y:S05]  /*3a00*/  BRA.U !UP1, `(.L_x_153) ;  /* 0x0000000109707547 */ /* 0x000fea000b800000 */
[----:B------:R-:W-:Y:S02]  /*3a10*/  UISETP.GE.U32.AND UP0, UPT, UR33, 0x3, UPT ;  /* 0x000000032100788c */ /* 0x000fe4000bf06070 */
[----:B------:R-:W-:-:S07]  /*3a20*/  UISETP.NE.AND UP1, UPT, UR27, URZ, UPT ;  /* 0x000000ff1b00728c */ /* 0x000fce000bf25270 */
[----:B------:R-:W-:Y:S05]  /*3a30*/  BRA.U !UP0, `(.L_x_155) ;  /* 0x00000001082c7547 */ /* 0x000fea000b800000 */
[----:B------:R-:W0:Y:S01]  /*3a40*/  S2UR UR17, SR_CgaCtaId ;  /* 0x00000000001179c3 */ /* 0x000e220000008800 */
[----:B------:R-:W-:Y:S01]  /*3a50*/  UMOV UR5, 0x400 ;  /* 0x0000040000057882 */ /* 0x000fe20000000000 */
[----:B------:R-:W-:Y:S01]  /*3a60*/  IMAD R8, R20, 0x20, R35 ;  /* 0x0000002014087824 */ /* 0x000fe200078e0223 */
[----:B------:R-:W-:Y:S01]  /*3a70*/  IADD3 R35, PT, PT, R35, 0x4, RZ ;  /* 0x0000000423237810 */ /* 0x000fe20007ffe0ff */
[----:B0-----:R-:W-:-:S06]  /*3a80*/  ULEA UR5, UR17, UR5, 0x18 ;  /* 0x0000000511057291 */ /* 0x001fcc000f8ec0ff */
[----:B------:R-:W-:-:S06]  /*3a90*/  LEA R8, R8, UR5, 0x2 ;  /* 0x0000000508087c11 */ /* 0x000fcc000f8e10ff */
[----:B------:R-:W0:Y:S02]  /*3aa0*/  LDS.128 R8, [R8+0x5200] ;  /* 0x0052000008087984 */ /* 0x000e240000000c00 */
[----:B0-----:R-:W-:-:S04]  /*3ab0*/  FADD R12, R19, R8 ;  /* 0x00000008130c7221 */ /* 0x001fc80000000000 */
[----:B------:R-:W-:-:S04]  /*3ac0*/  FADD R9, R12, R9 ;  /* 0x000000090c097221 */ /* 0x000fc80000000000 */
[----:B------:R-:W-:-:S04]  /*3ad0*/  FADD R10, R9, R10 ;  /* 0x0000000a090a7221 */ /* 0x000fc80000000000 */
[----:B------:R-:W-:-:S07]  /*3ae0*/  FADD R19, R10, R11 ;  /* 0x0000000b0a137221 */ /* 0x000fce0000000000 */
.L_x_155:
        /* <DEDUP_REMOVED lines=14> */
.L_x_153:
[----:B------:R-:W-:Y:S01]  /*3bd0*/  LEA R8, R20, UR8, 0x2 ;  /* 0x0000000814087c11 */ /* 0x000fe2000f8e10ff */
[----:B------:R-:W-:-:S04]  /*3be0*/  IMAD.IADD R20, R3, 0x1, R20 ;  /* 0x0000000103147824 */ /* 0x000fc800078e0214 */
[----:B------:R1:W-:Y:S01]  /*3bf0*/  STS [R8], R19 ;  /* 0x0000001308007388 */ /* 0x0003e20000000800 */
[----:B------:R-:W-:-:S13]  /*3c00*/  ISETP.GE.U32.AND P0, PT, R20, 0x20, PT ;  /* 0x000000201400780c */ /* 0x000fda0003f06070 */
[----:B-1----:R-:W-:Y:S05]  /*3c10*/  @!P0 BRA `(.L_x_156) ;  /* 0xfffffff800608947 */ /* 0x002fea000383ffff */
[----:B------:R-:W-:Y:S05]  /*3c20*/  BSYNC.RECONVERGENT B1 ;  /* 0x0000000000017941 */ /* 0x000fea0003800200 */
.L_x_150:
[----:B------:R-:W-:Y:S05]  /*3c30*/  BRA `(.L_x_148) ;  /* 0x0000000800247947 */ /* 0x000fea0003800000 */
.L_x_149:
        /* <DEDUP_REMOVED lines=8> */
[----:B---3--:R-:W1:Y:S01]  /*3cc0*/  LDS R11, [R10] ;  /* 0x000000000a0b7984 */ /* 0x008e620000000800 */
        /* <DEDUP_REMOVED lines=16> */
[----:B-1----:R-:W-:Y:S01]  /*3dd0*/  IMAD R12, R3, 0x4, R12 ;  /* 0x00000004030c7824 */ /* 0x002fe200078e020c */
        /* <DEDUP_REMOVED lines=17> */
[C---:B--2---:R-:W-:Y:S01]  /*3ef0*/  IMAD R11, R3.reuse, 0x4, R10 ;  /* 0x00000004030b7824 */ /* 0x044fe200078e020a */
[----:B------:R-:W-:Y:S02]  /*3f00*/  LEA R13, R3, R12, 0x2 ;  /* 0x0000000c030d7211 */ /* 0x000fe400078e10ff */
        /* <DEDUP_REMOVED lines=13> */
[----:B------:R4:W-:Y:S02]  /*3fe0*/  STS [R13], R10 ;  /* 0x0000000a0d007388 */ /* 0x0009e40000000800 */
.L_x_158:
[----:B------:R-:W-:Y:S05]  /*3ff0*/  BSYNC.RECONVERGENT B1 ;  /* 0x0000000000017941 */ /* 0x000fea0003800200 */
.L_x_157:
[----:B------:R-:W-:-:S13]  /*4000*/  ISETP.GE.U32.AND P0, PT, R28, 0x3, PT ;  /* 0x000000031c00780c */ /* 0x000fda0003f06070 */
[----:B------:R-:W-:Y:S05]  /*4010*/  @!P0 BRA `(.L_x_148) ;  /* 0x00000004002c8947 */ /* 0x000fea0003800000 */
.L_x_159:
[C---:B------:R-:W-:Y:S02]  /*4020*/  LEA R14, R8.reuse, UR16, 0x2 ;  /* 0x00000010080e7c11 */ /* 0x040fe4000f8e10ff */
[C---:B-12---:R-:W-:Y:S02]  /*4030*/  LEA R12, R8.reuse, UR9, 0x2 ;  /* 0x00000009080c7c11 */ /* 0x046fe4000f8e10ff */
[----:B0---4-:R-:W-:Y:S01]  /*4040*/  LEA R10, R8, UR11, 0x2 ;  /* 0x0000000b080a7c11 */ /* 0x011fe2000f8e10ff */
[----:B------:R0:W-:Y:S04]  /*4050*/  LDS R9, [R14] ;  /* 0x000000000e097984 */ /* 0x0001e80000000800 */
[----:B---3--:R1:W2:Y:S04]  /*4060*/  LDS R18, [R12] ;  /* 0x000000000c127984 */ /* 0x0082a80000000800 */
        /* <DEDUP_REMOVED lines=11> */
[----:B------:R-:W-:Y:S02]  /*4120*/  LEA R18, R8, UR8, 0x2 ;  /* 0x0000000808127c11 */ /* 0x000fe4000f8e10ff */
[----:B------:R-:W-:-:S03]  /*4130*/  LEA R8, R3, R8, 0x2 ;  /* 0x0000000803087211 */ /* 0x000fc600078e10ff */
[----:B------:R-:W0:Y:S01]  /*4140*/  MUFU.EX2 R9, R9 ;  /* 0x0000000900097308 */ /* 0x000e220000000800 */
[----:B------:R-:W-:Y:S01]  /*4150*/  ISETP.GE.U32.AND P0, PT, R8, 0x20, PT ;  /* 0x000000200800780c */ /* 0x000fe20003f06070 */
[----:B0-----:R-:W-:-:S04]  /*4160*/  FMUL R20, R20, R9 ;  /* 0x0000000914147220 */ /* 0x001fc80000400000 */
[----:B----4-:R-:W-:-:S05]  /*4170*/  FMUL R11, R20, R11 ;  /* 0x0000000b140b7220 */ /* 0x010fca0000400000 */
[----:B------:R0:W-:Y:S04]  /*4180*/  STS [R18], R11 ;  /* 0x0000000b12007388 */ /* 0x0001e80000000800 */
[----:B------:R1:W-:Y:S04]  /*4190*/  LDS R13, [R14] ;  /* 0x000000000e0d7984 */ /* 0x0003e80000000800 */
[----:B------:R2:W3:Y:S01]  /*41a0*/  LDS R20, [R12] ;  /* 0x000000000c147984 */ /* 0x0004e20000000800 */
[C---:B0-----:R-:W-:Y:S02]  /*41b0*/  IMAD R18, R3.reuse, 0x4, R18 ;  /* 0x0000000403127824 */ /* 0x041fe400078e0212 */
[----:B-1----:R-:W-:-:S02]  /*41c0*/  IMAD R14, R3, 0x4, R14 ;  /* 0x00000004030e7824 */ /* 0x002fc400078e020e */
[----:B--2---:R-:W-:Y:S02]  /*41d0*/  IMAD R12, R3, 0x4, R12 ;  /* 0x00000004030c7824 */ /* 0x004fe400078e020c */
[----:B---3--:R-:W-:Y:S02]  /*41e0*/  FADD R20, R13, -R20 ;  /* 0x800000140d147221 */ /* 0x008fe40000000000 */
[----:B------:R0:W1:Y:S02]  /*41f0*/  LDS R13, [R10] ;  /* 0x000000000a0d7984 */ /* 0x0000640000000800 */
[----:B------:R-:W-:-:S04]  /*4200*/  FFMA.SAT R22, R20, R23, 0.5 ;  /* 0x3f00000014167423 */ /* 0x000fc80000002017 */
[----:B------:R-:W-:Y:S01]  /*4210*/  FFMA.RM R22, R22, R21, 12582913 ;  /* 0x4b40000116167423 */ /* 0x000fe20000004015 */
[----:B0-----:R-:W-:-:S03]  /*4220*/  IMAD R10, R3, 0x4, R10 ;  /* 0x00000004030a7824 */ /* 0x001fc600078e020a */
[C---:B------:R-:W-:Y:S01]  /*4230*/  FADD R9, R22.reuse, -12583039 ;  /* 0xcb40007f16097421 */ /* 0x040fe20000000000 */
[----:B------:R-:W-:Y:S01]  /*4240*/  SHF.L.U32 R22, R22, 0x17, RZ ;  /* 0x0000001716167819 */ /* 0x000fe200000006ff */
        /* <DEDUP_REMOVED lines=9> */
[C---:B0-----:R-:W-:Y:S01]  /*42e0*/  LEA R18, R3.reuse, R18, 0x2 ;  /* 0x0000001203127211 */ /* 0x041fe200078e10ff */
[----:B-1----:R-:W-:-:S02]  /*42f0*/  IMAD R14, R3, 0x4, R14 ;  /* 0x00000004030e7824 */ /* 0x002fc400078e020e */
[----:B--2---:R-:W-:Y:S02]  /*4300*/  IMAD R12, R3, 0x4, R12 ;  /* 0x00000004030c7824 */ /* 0x004fe400078e020c */
[----:B---3--:R-:W-:Y:S02]  /*4310*/  FADD R20, R11, -R20 ;  /* 0x800000140b147221 */ /* 0x008fe40000000000 */
        /* <DEDUP_REMOVED lines=27> */
.L_x_148:
[----:B------:R-:W-:Y:S05]  /*44d0*/  BSYNC.RECONVERGENT B0 ;  /* 0x0000000000007941 */ /* 0x000fea0003800200 */
.L_x_147:
[----:B------:R-:W5:Y:S01]  /*44e0*/  LDCU UR20, c[0x0][0x3b8] ;  /* 0x00007700ff1477ac */ /* 0x000f620008000800 */
[----:B---3--:R-:W-:Y:S01]  /*44f0*/  LOP3.LUT R18, R0, 0x1f, RZ, 0xc0, !PT ;  /* 0x0000001f00127812 */ /* 0x008fe200078ec0ff */
[----:B------:R-:W-:Y:S03]  /*4500*/  BSSY.RECONVERGENT B0, `(.L_x_160) ;  /* 0x00000a7000007945 */ /* 0x000fe60003800200 */
[----:B-----5:R-:W-:-:S13]  /*4510*/  ISETP.GE.AND P0, PT, R18, UR20, PT ;  /* 0x0000001412007c0c */ /* 0x020fda000bf06270 */
[----:B------:R-:W-:Y:S05]  /*4520*/  @P0 BRA `(.L_x_161) ;  /* 0x0000000800900947 */ /* 0x000fea0003800000 */
[----:B------:R-:W-:Y:S01]  /*4530*/  LEA R8, R16, UR16, 0x2 ;  /* 0x0000001010087c11 */ /* 0x000fe2000f8e10ff */
[----:B------:R-:W-:Y:S01]  /*4540*/  LDS R17, [R17] ;  /* 0x0000000011117984 */ /* 0x000fe20000000800 */
[----:B------:R-:W-:-:S04]  /*4550*/  UISETP.GE.AND UP0, UPT, UR14, 0x1, UPT ;  /* 0x000000010e00788c */ /* 0x000fc8000bf06270 */
[----:B------:R-:W0:Y:S02]  /*4560*/  LDS R8, [R8] ;  /* 0x0000000008087984 */ /* 0x000e240000000800 */
[----:B0---4-:R-:W-:-:S04]  /*4570*/  FADD R10, R8, -R17 ;  /* 0x80000011080a7221 */ /* 0x011fc80000000000 */
[----:B-12---:R-:W-:-:S04]  /*4580*/  FFMA.SAT R12, R10, R23, 0.5 ;  /* 0x3f0000000a0c7423 */ /* 0x006fc80000002017 */
[----:B------:R-:W-:-:S04]  /*4590*/  FFMA.RM R12, R12, R21, 12582913 ;  /* 0x4b4000010c0c7423 */ /* 0x000fc80000004015 */
[C---:B------:R-:W-:Y:S01]  /*45a0*/  FADD R9, R12.reuse, -12583039 ;  /* 0xcb40007f0c097421 */ /* 0x040fe20000000000 */
[----:B------:R-:W-:-:S03]  /*45b0*/  IMAD.SHL.U32 R16, R12, 0x800000, RZ ;  /* 0x008000000c107824 */ /* 0x000fc600078e00ff */
[----:B------:R-:W-:-:S04]  /*45c0*/  FFMA R9, R10, 1.4426950216293334961, -R9 ;  /* 0x3fb8aa3b0a097823 */ /* 0x000fc80000000809 */
[----:B------:R-:W-:-:S06]  /*45d0*/  FFMA R9, R10, 1.925963033500011079e-08, R9 ;  /* 0x32a570600a097823 */ /* 0x000fcc0000000009 */
[----:B------:R-:W0:Y:S02]  /*45e0*/  MUFU.EX2 R9, R9 ;  /* 0x0000000900097308 */ /* 0x000e240000000800 */
[----:B0-----:R-:W-:Y:S01]  /*45f0*/  FMUL R16, R16, R9 ;  /* 0x0000000910107220 */ /* 0x001fe20000400000 */
[----:B------:R-:W-:Y:S06]  /*4600*/  BRA.U !UP0, `(.L_x_162) ;  /* 0x00000005089c7547 */ /* 0x000fec000b800000 */
[----:B------:R-:W-:Y:S01]  /*4610*/  IMAD.U32 R17, RZ, RZ, UR15 ;  /* 0x0000000fff117e24 */ /* 0x000fe2000f8e00ff */
[----:B------:R-:W-:Y:S04]  /*4620*/  BSSY.RECONVERGENT B1, `(.L_x_163) ;  /* 0x0000064000017945 */ /* 0x000fe80003800200 */
[----:B------:R-:W-:-:S07]  /*4630*/  LOP3.LUT R17, R17, 0x38, RZ, 0xc0, !PT ;  /* 0x0000003811117812 */ /* 0x000fce00078ec0ff */
.L_x_169:
[----:B------:R-:W-:Y:S01]  /*4640*/  UISETP.GE.AND UP0, UPT, UR26, 0x8, UPT ;  /* 0x000000081a00788c */ /* 0x000fe2000bf06270 */
[----:B------:R-:W-:Y:S02]  /*4650*/  IMAD.MOV.U32 R15, RZ, RZ, RZ ;  /* 0x000000ffff0f7224 */ /* 0x000fe400078e00ff */
[----:B------:R-:W-:-:S06]  /*4660*/  IMAD.MOV.U32 R12, RZ, RZ, RZ ;  /* 0x000000ffff0c7224 */ /* 0x000fcc00078e00ff */
[----:B0-----:R-:W-:Y:S05]  /*4670*/  BRA.U !UP0, `(.L_x_164) ;  /* 0x00000001087c7547 */ /* 0x001fea000b800000 */
[----:B------:R-:W0:Y:S01]  /*4680*/  S2R R8, SR_CgaCtaId ;  /* 0x0000000000087919 */ /* 0x000e220000008800 */
[----:B------:R-:W-:Y:S01]  /*4690*/  MOV R19, 0x400 ;  /* 0x0000040000137802 */ /* 0x000fe20000000f00 */
[----:B------:R-:W-:Y:S02]  /*46a0*/  HFMA2 R20, -RZ, RZ, 0, 0 ;  /* 0x00000000ff147431 */ /* 0x000fe400000001ff */
[----:B------:R-:W-:Y:S01]  /*46b0*/  IMAD.MOV.U32 R15, RZ, RZ, RZ ;  /* 0x000000ffff0f7224 */ /* 0x000fe200078e00ff */
[----:B0-----:R-:W-:-:S07]  /*46c0*/  LEA R19, R8, R19, 0x18 ;  /* 0x0000001308137211 */ /* 0x001fce00078ec0ff */
.L_x_165:
[----:B------:R-:W-:Y:S02]  /*46d0*/  IMAD R10, R20, 0x20, R18 ;  /* 0x00000020140a7824 */ /* 0x000fe400078e0212 */
[----:B------:R-:W-:Y:S02]  /*46e0*/  IMAD.IADD R8, R5, 0x1, R20 ;  /* 0x0000000105087824 */ /* 0x000fe400078e0214 */
[--C-:B------:R-:W-:Y:S02]  /*46f0*/  IMAD R21, R10, 0x4, R19.reuse ;  /* 0x000000040a157824 */ /* 0x100fe400078e0213 */
[----:B------:R-:W-:Y:S02]  /*4700*/  IMAD R22, R8, 0x4, R19 ;  /* 0x0000000408167824 */ /* 0x000fe400078e0213 */
[----:B------:R-:W-:Y:S01]  /*4710*/  VIADD R20, R20, 0x8 ;  /* 0x0000000814147836 */ /* 0x000fe20000000000 */
[----:B------:R-:W-:Y:S04]  /*4720*/  LDS R12, [R21+0x3000] ;  /* 0x00300000150c7984 */ /* 0x000fe80000000800 */
[----:B------:R-:W0:Y:S01]  /*4730*/  LDS.128 R8, [R22+0x5200] ;  /* 0x0052000016087984 */ /* 0x000e220000000c00 */
[----:B------:R-:W-:-:S03]  /*4740*/  ISETP.NE.AND P0, PT, R20, R17, PT ;  /* 0x000000111400720c */ /* 0x000fc60003f05270 */
        /* <DEDUP_REMOVED lines=17> */
[----:B------:R-:W-:-:S07]  /*4860*/  MOV R12, R17 ;  /* 0x00000011000c7202 */ /* 0x000fce0000000f00 */
.L_x_164:
[----:B------:R-:W-:-:S09]  /*4870*/  UISETP.NE.AND UP0, UPT, UR32, URZ, UPT ;  /* 0x000000ff2000728c */ /* 0x000fd2000bf05270 */
[----:B------:R-:W-:Y:S05]  /*4880*/  BRA.U !UP0, `(.L_x_166) ;  /* 0x0000000108c47547 */ /* 0x000fea000b800000 */
[----:B------:R-:W-:Y:S02]  /*4890*/  UISETP.GE.U32.AND UP0, UPT, UR33, 0x3, UPT ;  /* 0x000000032100788c */ /* 0x000fe4000bf06070 */
[----:B------:R-:W-:-:S07]  /*48a0*/  UISETP.NE.AND UP1, UPT, UR27, URZ, UPT ;  /* 0x000000ff1b00728c */ /* 0x000fce000bf25270 */
[----:B------:R-:W-:Y:S05]  /*48b0*/  BRA.U !UP0, `(.L_x_167) ;  /* 0x0000000108487547 */ /* 0x000fea000b800000 */
[----:B------:R-:W0:Y:S01]  /*48c0*/  S2UR UR17, SR_CgaCtaId ;  /* 0x00000000001179c3 */ /* 0x000e220000008800 */
[----:B------:R-:W-:Y:S01]  /*48d0*/  UMOV UR5, 0x400 ;  /* 0x0000040000057882 */ /* 0x000fe20000000000 */
[C---:B------:R-:W-:Y:S02]  /*48e0*/  IMAD R9, R12.reuse, 0x20, R18 ;  /* 0x000000200c097824 */ /* 0x040fe400078e0212 */
[----:B------:R-:W-:Y:S02]  /*48f0*/  IMAD.IADD R8, R5, 0x1, R12 ;  /* 0x0000000105087824 */ /* 0x000fe400078e020c */
        /* <DEDUP_REMOVED lines=14> */
.L_x_167:
[----:B------:R-:W-:Y:S05]  /*49e0*/  BRA.U !UP1, `(.L_x_166) ;  /* 0x00000001096c7547 */ /* 0x000fea000b800000 */
[----:B------:R-:W-:Y:S02]  /*49f0*/  UISETP.NE.AND UP1, UPT, UR27, 0x1, UPT ;  /* 0x000000011b00788c */ /* 0x000fe4000bf25270 */
[----:B------:R-:W-:-:S07]  /*4a00*/  ULOP3.LUT UP0, URZ, UR15, 0x1, URZ, 0xc0, !UPT ;  /* 0x000000010fff7892 */ /* 0x000fce000f80c0ff */
[----:B------:R-:W-:Y:S05]  /*4a10*/  BRA.U !UP1, `(.L_x_168) ;  /* 0x0000000109347547 */ /* 0x000fea000b800000 */
[----:B------:R-:W0:Y:S01]  /*4a20*/  S2UR UR17, SR_CgaCtaId ;  /* 0x00000000001179c3 */ /* 0x000e220000008800 */
[----:B------:R-:W-:Y:S01]  /*4a30*/  UMOV UR5, 0x400 ;  /* 0x0000040000057882 */ /* 0x000fe20000000000 */
[----:B------:R-:W-:Y:S02]  /*4a40*/  IMAD.IADD R8, R5, 0x1, R12 ;  /* 0x0000000105087824 */ /* 0x000fe400078e020c */
[C---:B------:R-:W-:Y:S01]  /*4a50*/  IMAD R9, R12.reuse, 0x20, R18 ;  /* 0x000000200c097824 */ /* 0x040fe200078e0212 */
[----:B------:R-:W-:Y:S01]  /*4a60*/  IADD3 R12, PT, PT, R12, 0x2, RZ ;  /* 0x000000020c0c7810 */ /* 0x000fe20007ffe0ff */
        /* <DEDUP_REMOVED lines=8> */
.L_x_168:
[----:B------:R-:W-:Y:S05]  /*4af0*/  BRA.U !UP0, `(.L_x_166) ;  /* 0x0000000108287547 */ /* 0x000fea000b800000 */
[----:B------:R-:W0:Y:S01]  /*4b00*/  S2UR UR17, SR_CgaCtaId ;  /* 0x00000000001179c3 */ /* 0x000e220000008800 */
[----:B------:R-:W-:Y:S01]  /*4b10*/  UMOV UR5, 0x400 ;  /* 0x0000040000057882 */ /* 0x000fe20000000000 */
[----:B------:R-:W-:Y:S02]  /*4b20*/  IMAD.IADD R8, R5, 0x1, R12 ;  /* 0x0000000105087824 */ /* 0x000fe400078e020c */
[----:B------:R-:W-:Y:S01]  /*4b30*/  IMAD R9, R12, 0x20, R18 ;  /* 0x000000200c097824 */ /* 0x000fe200078e0212 */
[----:B0-----:R-:W-:-:S06]  /*4b40*/  ULEA UR5, UR17, UR5, 0x18 ;  /* 0x0000000511057291 */ /* 0x001fcc000f8ec0ff */
[----:B------:R-:W-:Y:S02]  /*4b50*/  LEA R8, R8, UR5, 0x2 ;  /* 0x0000000508087c11 */ /* 0x000fe4000f8e10ff */
[----:B------:R-:W-:-:S04]  /*4b60*/  LEA R9, R9, UR5, 0x2 ;  /* 0x0000000509097c11 */ /* 0x000fc8000f8e10ff */
[----:B------:R-:W-:Y:S04]  /*4b70*/  LDS R8, [R8+0x5200] ;  /* 0x0052000008087984 */ /* 0x000fe80000000800 */
[----:B------:R-:W0:Y:S02]  /*4b80*/  LDS R9, [R9+0x3000] ;  /* 0x0030000009097984 */ /* 0x000e240000000800 */
[----:B0-----:R-:W-:-:S07]  /*4b90*/  FFMA R15, R8, R9, R15 ;  /* 0x00000009080f7223 */ /* 0x001fce000000000f */
.L_x_166:
[----:B------:R-:W0:Y:S01]  /*4ba0*/  S2UR UR17, SR_CgaCtaId ;  /* 0x00000000001179c3 */ /* 0x000e220000008800 */
[----:B------:R-:W-:Y:S01]  /*4bb0*/  UMOV UR5, 0x400 ;  /* 0x0000040000057882 */ /* 0x000fe20000000000 */
[----:B------:R-:W-:Y:S02]  /*4bc0*/  IMAD.IADD R8, R5, 0x1, R18 ;  /* 0x0000000105087824 */ /* 0x000fe400078e0212 */
        /* <DEDUP_REMOVED lines=10> */
.L_x_163:
[----:B------:R-:W-:Y:S05]  /*4c70*/  BRA `(.L_x_161) ;  /* 0x0000000000bc7947 */ /* 0x000fea0003800000 */
.L_x_162:
[----:B------:R-:W0:Y:S01]  /*4c80*/  LDCU UR5, c[0x0][0x3b8] ;  /* 0x00007700ff0577ac */ /* 0x000e220008000800 */
[----:B------:R-:W-:Y:S01]  /*4c90*/  LOP3.LUT R8, RZ, R18, RZ, 0x33, !PT ;  /* 0x00000012ff087212 */ /* 0x000fe200078e33ff */
[----:B------:R-:W-:Y:S04]  /*4ca0*/  BSSY.RECONVERGENT B1, `(.L_x_170) ;  /* 0x0000017000017945 */ /* 0x000fe80003800200 */
[----:B0-----:R-:W-:-:S05]  /*4cb0*/  VIADD R8, R8, UR5 ;  /* 0x0000000508087c36 */ /* 0x001fca0008000000 */
[C---:B------:R-:W-:Y:S02]  /*4cc0*/  LOP3.LUT R11, R8.reuse, 0x60, RZ, 0xc0, !PT ;  /* 0x00000060080b7812 */ /* 0x040fe400078ec0ff */
[----:B------:R-:W-:Y:S02]  /*4cd0*/  ISETP.GE.U32.AND P2, PT, R8, 0x60, PT ;  /* 0x000000600800780c */ /* 0x000fe40003f46070 */
[----:B------:R-:W-:Y:S02]  /*4ce0*/  ISETP.NE.AND P0, PT, R11, 0x60, PT ;  /* 0x000000600b00780c */ /* 0x000fe40003f05270 */
[----:B------:R-:W-:-:S11]  /*4cf0*/  MOV R8, R18 ;  /* 0x0000001200087202 */ /* 0x000fd60000000f00 */
[----:B------:R-:W-:Y:S05]  /*4d00*/  @!P0 BRA `(.L_x_171) ;  /* 0x0000000000408947 */ /* 0x000fea0003800000 */
[----:B------:R-:W0:Y:S01]  /*4d10*/  LDS R9, [R29] ;  /* 0x000000001d097984 */ /* 0x000e220000000800 */
[----:B------:R-:W-:Y:S02]  /*4d20*/  ISETP.NE.AND P0, PT, R11, RZ, PT ;  /* 0x000000ff0b00720c */ /* 0x000fe40003f05270 */
[----:B------:R-:W-:Y:S01]  /*4d30*/  LOP3.LUT R8, R18, 0x20, RZ, 0xfc, !PT ;  /* 0x0000002012087812 */ /* 0x000fe200078efcff */
[----:B0-----:R-:W-:-:S05]  /*4d40*/  FFMA R10, R16, R9, RZ ;  /* 0x00000009100a7223 */ /* 0x001fca00000000ff */
[----:B------:R0:W-:Y:S05]  /*4d50*/  STS [R29], R10 ;  /* 0x0000000a1d007388 */ /* 0x0001ea0000000800 */
[----:B------:R-:W-:Y:S05]  /*4d60*/  @!P0 BRA `(.L_x_171) ;  /* 0x0000000000288947 */ /* 0x000fea0003800000 */
[----:B------:R-:W-:Y:S02]  /*4d70*/  ISETP.NE.AND P0, PT, R11, 0x20, PT ;  /* 0x000000200b00780c */ /* 0x000fe40003f05270 */
[----:B------:R-:W0:Y:S01]  /*4d80*/  LDS R11, [R29+0x80] ;  /* 0x000080001d0b7984 */ /* 0x000e220000000800 */
[----:B------:R-:W-:-:S10]  /*4d90*/  LOP3.LUT R8, R18, 0x40, RZ, 0xfc, !PT ;  /* 0x0000004012087812 */ /* 0x000fd400078efcff */
[----:B------:R-:W1:Y:S01]  /*4da0*/  @P0 LDS R9, [R29+0x100] ;  /* 0x000100001d090984 */ /* 0x000e620000000800 */
[----:B0-----:R-:W-:-:S05]  /*4db0*/  FFMA R10, R16, R11, RZ ;  /* 0x0000000b100a7223 */ /* 0x001fca00000000ff */
[----:B------:R2:W-:Y:S01]  /*4dc0*/  STS [R29+0x80], R10 ;  /* 0x0000800a1d007388 */ /* 0x0005e20000000800 */
[----:B-1----:R-:W-:Y:S01]  /*4dd0*/  @P0 FFMA R12, R16, R9, RZ ;  /* 0x00000009100c0223 */ /* 0x002fe200000000ff */
[----:B------:R-:W-:-:S04]  /*4de0*/  LOP3.LUT R9, R18, 0x60, RZ, 0xfc, !PT ;  /* 0x0000006012097812 */ /* 0x000fc800078efcff */
[----:B------:R2:W-:Y:S01]  /*4df0*/  @P0 STS [R29+0x100], R12 ;  /* 0x0001000c1d000388 */ /* 0x0005e20000000800 */
[----:B------:R-:W-:-:S07]  /*4e00*/  @P0 IMAD.MOV.U32 R8, RZ, RZ, R9 ;  /* 0x000000ffff080224 */ /* 0x000fce00078e0009 */
.L_x_171:
[----:B------:R-:W-:Y:S05]  /*4e10*/  BSYNC.RECONVERGENT B1 ;  /* 0x0000000000017941 */ /* 0x000fea0003800200 */
.L_x_170:
[----:B------:R-:W-:Y:S05]  /*4e20*/  @!P2 BRA `(.L_x_161) ;  /* 0x000000000050a947 */ /* 0x000fea0003800000 */
[----:B0-2---:R-:W0:Y:S01]  /*4e30*/  S2R R10, SR_CgaCtaId ;  /* 0x00000000000a7919 */ /* 0x005e220000008800 */
[----:B------:R-:W-:-:S04]  /*4e40*/  MOV R9, 0x400 ;  /* 0x0000040000097802 */ /* 0x000fc80000000f00 */
[----:B0-----:R-:W-:-:S07]  /*4e50*/  LEA R12, R10, R9, 0x18 ;  /* 0x000000090a0c7211 */ /* 0x001fce00078ec0ff */
.L_x_172:
[----:B0-----:R-:W-:Y:S02]  /*4e60*/  IMAD.IADD R9, R5, 0x1, R8 ;  /* 0x0000000105097824 */ /* 0x001fe400078e0208 */
        /* <DEDUP_REMOVED lines=16> */
.L_x_161:
[----:B------:R-:W-:Y:S05]  /*4f70*/  BSYNC.RECONVERGENT B0 ;  /* 0x0000000000007941 */ /* 0x000fea0003800200 */
.L_x_160:
[----:B------:R-:W-:Y:S01]  /*4f80*/  BAR.SYNC.DEFER_BLOCKING 0x0 ;  /* 0x0000000000007b1d */ /* 0x000fe20000010000 */
[----:B------:R-:W-:-:S05]  /*4f90*/  UIADD3 UR26, UPT, UPT, UR26, -0x20, URZ ;  /* 0xffffffe01a1a7890 */ /* 0x000fca000fffe0ff */
[----:B------:R-:W-:Y:S01]  /*4fa0*/  UMOV UR17, UR16 ;  /* 0x0000001000117c82 */ /* 0x000fe20008000000 */
[----:B------:R-:W-:Y:S01]  /*4fb0*/  UMOV UR5, UR11 ;  /* 0x0000000b00057c82 */ /* 0x000fe20008000000 */
[----:B------:R-:W-:Y:S05]  /*4fc0*/  @P1 BRA `(.L_x_173) ;  /* 0xffffffbc00801947 */ /* 0x000fea000383ffff */
.L_x_118:
[----:B------:R-:W3:Y:S01]  /*4fd0*/  LDCU UR10, c[0x0][0x3b8] ;  /* 0x00007700ff0a77ac */ /* 0x000ee20008000800 */
[----:B------:R-:W-:Y:S01]  /*4fe0*/  LOP3.LUT R7, R0, 0x1f, RZ, 0xc0, !PT ;  /* 0x0000001f00077812 */ /* 0x000fe200078ec0ff */
[----:B------:R-:W-:Y:S01]  /*4ff0*/  BSSY.RECONVERGENT B0, `(.L_x_174) ;  /* 0x000007b000007945 */ /* 0x000fe20003800200 */
[----:B------:R-:W-:Y:S01]  /*5000*/  SHF.R.U32.HI R4, RZ, 0x5, R0 ;  /* 0x00000005ff047819 */ /* 0x000fe20000011600 */
[----:B------:R-:W0:Y:S03]  /*5010*/  LDCU UR12, c[0x0][0x3b8] ;  /* 0x00007700ff0c77ac */ /* 0x000e260008000800 */
[----:B------:R-:W-:Y:S02]  /*5020*/  LEA R5, R4, UR8, 0x2 ;  /* 0x0000000804057c11 */ /* 0x000fe4000f8e10ff */
[----:B---3--:R-:W-:-:S13]  /*5030*/  ISETP.GE.AND P0, PT, R7, UR10, PT ;  /* 0x0000000a07007c0c */ /* 0x008fda000bf06270 */
[----:B0-----:R-:W-:Y:S05]  /*5040*/  @P0 BRA `(.L_x_175) ;  /* 0x0000000400d40947 */ /* 0x001fea0003800000 */
[-C--:B------:R-:W-:Y:S01]  /*5050*/  LOP3.LUT R6, RZ, R7.reuse, RZ, 0x33, !PT ;  /* 0x00000007ff067212 */ /* 0x080fe200078e33ff */
[----:B------:R-:W-:Y:S01]  /*5060*/  BSSY.RECONVERGENT B1, `(.L_x_176) ;  /* 0x0000025000017945 */ /* 0x000fe20003800200 */
[----:B------:R-:W-:-:S03]  /*5070*/  MOV R9, R7 ;  /* 0x0000000700097202 */ /* 0x000fc60000000f00 */
[----:B------:R-:W-:-:S05]  /*5080*/  VIADD R6, R6, UR10 ;  /* 0x0000000a06067c36 */ /* 0x000fca0008000000 */
[----:B------:R-:W-:-:S04]  /*5090*/  LOP3.LUT R2, R6, 0x60, RZ, 0xc0, !PT ;  /* 0x0000006006027812 */ /* 0x000fc800078ec0ff */
[----:B------:R-:W-:-:S13]  /*50a0*/  ISETP.NE.AND P0, PT, R2, 0x60, PT ;  /* 0x000000600200780c */ /* 0x000fda0003f05270 */
[----:B------:R-:W-:Y:S05]  /*50b0*/  @!P0 BRA `(.L_x_177) ;  /* 0x00000000007c8947 */ /* 0x000fea0003800000 */
[----:B------:R-:W0:Y:S01]  /*50c0*/  S2UR UR5, SR_CgaCtaId ;  /* 0x00000000000579c3 */ /* 0x000e220000008800 */
[----:B------:R-:W-:Y:S01]  /*50d0*/  LEA.HI R2, R6, 0x1, RZ, 0x1b ;  /* 0x0000000106027811 */ /* 0x000fe200078fd8ff */
[----:B------:R-:W-:Y:S01]  /*50e0*/  UMOV UR4, 0x400 ;  /* 0x0000040000047882 */ /* 0x000fe20000000000 */
[----:B--2-4-:R-:W-:-:S03]  /*50f0*/  IMAD R10, R4, 0x20, R7 ;  /* 0x00000020040a7824 */ /* 0x014fc600078e0207 */
[C---:B------:R-:W-:Y:S01]  /*5100*/  IMAD.SHL.U32 R3, R2.reuse, 0x20, RZ ;  /* 0x0000002002037824 */ /* 0x040fe200078e00ff */
[----:B------:R-:W-:-:S04]  /*5110*/  LOP3.LUT R2, R2, 0x3, RZ, 0xc0, !PT ;  /* 0x0000000302027812 */ /* 0x000fc800078ec0ff */
[----:B------:R-:W-:Y:S01]  /*5120*/  LOP3.LUT R3, R3, 0x60, RZ, 0xc0, !PT ;  /* 0x0000006003037812 */ /* 0x000fe200078ec0ff */
[----:B------:R-:W-:-:S03]  /*5130*/  IMAD.MOV R8, RZ, RZ, -R2 ;  /* 0x000000ffff087224 */ /* 0x000fc600078e0a02 */
[----:B------:R-:W-:Y:S01]  /*5140*/  LOP3.LUT R9, R3, 0x1f, R0, 0xf8, !PT ;  /* 0x0000001f03097812 */ /* 0x000fe200078ef800 */
[----:B0-----:R-:W-:-:S06]  /*5150*/  ULEA UR4, UR5, UR4, 0x18 ;  /* 0x0000000405047291 */ /* 0x001fcc000f8ec0ff */
[----:B------:R-:W-:-:S07]  /*5160*/  LEA R10, R10, UR4, 0x2 ;  /* 0x000000040a0a7c11 */ /* 0x000fce000f8e10ff */
.L_x_180:
[----:B------:R-:W0:Y:S01]  /*5170*/  LDS R13, [R5] ;  /* 0x00000000050d7984 */ /* 0x000e220000000800 */
[----:B------:R-:W-:Y:S01]  /*5180*/  VIADD R8, R8, 0x1 ;  /* 0x0000000108087836 */ /* 0x000fe20000000000 */
[----:B------:R-:W-:Y:S02]  /*5190*/  BSSY.RECONVERGENT B2, `(.L_x_178) ;  /* 0x000000e000027945 */ /* 0x000fe40003800200 */
[----:B------:R-:W2:Y:S02]  /*51a0*/  LDS R2, [R10] ;  /* 0x000000000a027984 */ /* 0x000ea40000000800 */
[----:B------:R-:W-:Y:S01]  /*51b0*/  ISETP.NE.AND P2, PT, R8, RZ, PT ;  /* 0x000000ff0800720c */ /* 0x000fe20003f45270 */
[----:B0-----:R-:W1:Y:S08]  /*51c0*/  MUFU.RCP R3, R13 ;  /* 0x0000000d00037308 */ /* 0x001e700000001000 */
[----:B--2---:R-:W0:Y:S01]  /*51d0*/  FCHK P0, R2, R13 ;  /* 0x0000000d02007302 */ /* 0x004e220000000000 */
[----:B-1----:R-:W-:-:S04]  /*51e0*/  FFMA R12, -R13, R3, 1 ;  /* 0x3f8000000d0c7423 */ /* 0x002fc80000000103 */
[----:B------:R-:W-:-:S04]  /*51f0*/  FFMA R3, R3, R12, R3 ;  /* 0x0000000c03037223 */ /* 0x000fc80000000003 */
[----:B------:R-:W-:-:S04]  /*5200*/  FFMA R12, R2, R3, RZ ;  /* 0x00000003020c7223 */ /* 0x000fc800000000ff */
[----:B------:R-:W-:-:S04]  /*5210*/  FFMA R11, -R13, R12, R2 ;  /* 0x0000000c0d0b7223 */ /* 0x000fc80000000102 */
[----:B------:R-:W-:Y:S01]  /*5220*/  FFMA R3, R3, R11, R12 ;  /* 0x0000000b03037223 */ /* 0x000fe2000000000c */
[----:B0-----:R-:W-:Y:S06]  /*5230*/  @!P0 BRA `(.L_x_179) ;  /* 0x00000000000c8947 */ /* 0x001fec0003800000 */
[----:B------:R-:W-:Y:S01]  /*5240*/  IMAD.MOV.U32 R3, RZ, RZ, R13 ;  /* 0x000000ffff037224 */ /* 0x000fe200078e000d */
[----:B------:R-:W-:-:S07]  /*5250*/  MOV R12, 0x5270 ;  /* 0x00005270000c7802 */ /* 0x000fce0000000f00 */
[----:B------:R-:W-:Y:S05]  /*5260*/  CALL.REL.NOINC `($__internal_5_$__cuda_sm3x_div_rn_noftz_f32_slowpath) ;  /* 0x0000001000e87944 */ /* 0x000fea0003c00000 */
.L_x_179:
[----:B------:R-:W-:Y:S05]  /*5270*/  BSYNC.RECONVERGENT B2 ;  /* 0x0000000000027941 */ /* 0x000fea0003800200 */
.L_x_178:
[----:B------:R0:W-:Y:S02]  /*5280*/  STS [R10], R3 ;  /* 0x000000030a007388 */ /* 0x0001e40000000800 */
[----:B0-----:R-:W-:Y:S01]  /*5290*/  IADD3 R10, PT, PT, R10, 0x80, RZ ;  /* 0x000000800a0a7810 */ /* 0x001fe20007ffe0ff */
[----:B------:R-:W-:Y:S06]  /*52a0*/  @P2 BRA `(.L_x_180) ;  /* 0xfffffffc00b02947 */ /* 0x000fec000383ffff */
.L_x_177:
[----:B------:R-:W-:Y:S05]  /*52b0*/  BSYNC.RECONVERGENT B1 ;  /* 0x0000000000017941 */ /* 0x000fea0003800200 */
.L_x_176:
        /* <DEDUP_REMOVED lines=8> */
.L_x_189:
[----:B-12---:R-:W0:Y:S01]  /*5340*/  LDS R11, [R5] ;  /* 0x00000000050b7984 */ /* 0x006e220000000800 */
[----:B------:R-:W-:Y:S01]  /*5350*/  VIADD R9, R9, 0x80 ;  /* 0x0000008009097836 */ /* 0x000fe20000000000 */
[----:B------:R-:W-:Y:S02]  /*5360*/  BSSY.RECONVERGENT B1, `(.L_x_181) ;  /* 0x000000e000017945 */ /* 0x000fe40003800200 */
[----:B------:R-:W1:Y:S02]  /*5370*/  LDS R2, [R6+-0x100] ;  /* 0xffff000006027984 */ /* 0x000e640000000800 */
[----:B------:R-:W-:Y:S01]  /*5380*/  ISETP.GE.AND P2, PT, R9, UR12, PT ;  /* 0x0000000c09007c0c */ /* 0x000fe2000bf46270 */
[----:B0-----:R-:W0:Y:S08]  /*5390*/  MUFU.RCP R3, R11 ;  /* 0x0000000b00037308 */ /* 0x001e300000001000 */
[----:B-1----:R-:W1:Y:S01]  /*53a0*/  FCHK P0, R2, R11 ;  /* 0x0000000b02007302 */ /* 0x002e620000000000 */
[----:B0-----:R-:W-:-:S04]  /*53b0*/  FFMA R8, -R11, R3, 1 ;  /* 0x3f8000000b087423 */ /* 0x001fc80000000103 */
[----:B------:R-:W-:-:S04]  /*53c0*/  FFMA R3, R3, R8, R3 ;  /* 0x0000000803037223 */ /* 0x000fc80000000003 */
[----:B------:R-:W-:-:S04]  /*53d0*/  FFMA R8, R2, R3, RZ ;  /* 0x0000000302087223 */ /* 0x000fc800000000ff */
[----:B----4-:R-:W-:-:S04]  /*53e0*/  FFMA R10, -R11, R8, R2 ;  /* 0x000000080b0a7223 */ /* 0x010fc80000000102 */
[----:B------:R-:W-:Y:S01]  /*53f0*/  FFMA R3, R3, R10, R8 ;  /* 0x0000000a03037223 */ /* 0x000fe20000000008 */
[----:B-1----:R-:W-:Y:S06]  /*5400*/  @!P0 BRA `(.L_x_182) ;  /* 0x00000000000c8947 */ /* 0x002fec0003800000 */
[----:B------:R-:W-:Y:S01]  /*5410*/  IMAD.MOV.U32 R3, RZ, RZ, R11 ;  /* 0x000000ffff037224 */ /* 0x000fe200078e000b */
[----:B------:R-:W-:-:S07]  /*5420*/  MOV R12, 0x5440 ;  /* 0x00005440000c7802 */ /* 0x000fce0000000f00 */
[----:B------:R-:W-:Y:S05]  /*5430*/  CALL.REL.NOINC `($__internal_5_$__cuda_sm3x_div_rn_noftz_f32_slowpath) ;  /* 0x0000001000747944 */ /* 0x000fea0003c00000 */
.L_x_182:
[----:B------:R-:W-:Y:S05]  /*5440*/  BSYNC.RECONVERGENT B1 ;  /* 0x0000000000017941 */ /* 0x000fea0003800200 */
.L_x_181:
[----:B------:R-:W-:Y:S01]  /*5450*/  STS [R6+-0x100], R3 ;  /* 0xffff000306007388 */ /* 0x000fe20000000800 */
[----:B------:R-:W-:Y:S03]  /*5460*/  BSSY.RECONVERGENT B1, `(.L_x_183) ;  /* 0x000000f000017945 */ /* 0x000fe60003800200 */
[----:B------:R-:W0:Y:S04]  /*5470*/  LDS R13, [R5] ;  /* 0x00000000050d7984 */ /* 0x000e280000000800 */
[----:B------:R-:W1:Y:S01]  /*5480*/  LDS R2, [R6+-0x80] ;  /* 0xffff800006027984 */ /* 0x000e620000000800 */
        /* <DEDUP_REMOVED lines=10> */
[----:B------:R-:W-:Y:S05]  /*5530*/  CALL.REL.NOINC `($__internal_5_$__cuda_sm3x_div_rn_noftz_f32_slowpath) ;  /* 0x0000001000347944 */ /* 0x000fea0003c00000 */
[----:B------:R-:W-:-:S07]  /*5540*/  MOV R11, R3 ;  /* 0x00000003000b7202 */ /* 0x000fce0000000f00 */
.L_x_184:
[----:B------:R-:W-:Y:S05]  /*5550*/  BSYNC.RECONVERGENT B1 ;  /* 0x0000000000017941 */ /* 0x000fea0003800200 */
.L_x_183:
        /* <DEDUP_REMOVED lines=15> */
.L_x_186:
[----:B------:R-:W-:Y:S05]  /*5650*/  BSYNC.RECONVERGENT B1 ;  /* 0x0000000000017941 */ /* 0x000fea0003800200 */
.L_x_185:
        /* <DEDUP_REMOVED lines=15> */
[----:B------:R-:W-:-:S07]  /*5750*/  IMAD.MOV.U32 R11, RZ, RZ, R3 ;  /* 0x000000ffff0b7224 */ /* 0x000fce00078e0003 */
.L_x_188:
[----:B------:R-:W-:Y:S05]  /*5760*/  BSYNC.RECONVERGENT B1 ;  /* 0x0000000000017941 */ /* 0x000fea0003800200 */
.L_x_187:
[----:B------:R0:W-:Y:S02]  /*5770*/  STS [R6+0x80], R11 ;  /* 0x0000800b06007388 */ /* 0x0001e40000000800 */
[----:B0-----:R-:W-:Y:S01]  /*5780*/  VIADD R6, R6, 0x200 ;  /* 0x0000020006067836 */ /* 0x001fe20000000000 */
[----:B------:R-:W-:Y:S06]  /*5790*/  @!P2 BRA `(.L_x_189) ;  /* 0xfffffff800e8a947 */ /* 0x000fec000383ffff */
.L_x_175:
[----:B------:R-:W-:Y:S05]  /*57a0*/  BSYNC.RECONVERGENT B0 ;  /* 0x0000000000007941 */ /* 0x000fea0003800200 */
.L_x_174:
[----:B------:R-:W-:Y:S01]  /*57b0*/  ISETP.NE.AND P0, PT, R7, RZ, PT ;  /* 0x000000ff0700720c */ /* 0x000fe20003f05270 */
[----:B------:R-:W-:-:S12]  /*57c0*/  BSSY.RECONVERGENT B0, `(.L_x_190) ;  /* 0x0000022000007945 */ /* 0x000fd80003800200 */
[----:B------:R-:W-:Y:S05]  /*57d0*/  @P0 BRA `(.L_x_191) ;  /* 0x0000000000800947 */ /* 0x000fea0003800000 */
[----:B------:R-:W0:Y:S01]  /*57e0*/  LDS R3, [R5] ;  /* 0x0000000005037984 */ /* 0x000e220000000800 */
[----:B------:R-:W-:Y:S01]  /*57f0*/  IMAD.MOV.U32 R9, RZ, RZ, 0x3e055027 ;  /* 0x3e055027ff097424 */ /* 0x000fe200078e00ff */
[----:B0-----:R-:W-:-:S04]  /*5800*/  FSETP.GEU.AND P0, PT, R3, 1.175494350822287508e-38, PT ;  /* 0x008000000300780b */ /* 0x001fc80003f0e000 */
[----:B------:R-:W-:-:S09]  /*5810*/  FSEL R5, RZ, -23, P0 ;  /* 0xc1b80000ff057808 */ /* 0x000fd20000000000 */
[----:B------:R-:W-:-:S04]  /*5820*/  @!P0 FMUL R3, R3, 8388608 ;  /* 0x4b00000003038820 */ /* 0x000fc80000400000 */
[C---:B------:R-:W-:Y:S01]  /*5830*/  VIADD R2, R3.reuse, 0xc0d55555 ;  /* 0xc0d5555503027836 */ /* 0x040fe20000000000 */
[----:B------:R-:W-:-:S04]  /*5840*/  ISETP.GT.U32.AND P0, PT, R3, 0x7f7fffff, PT ;  /* 0x7f7fffff0300780c */ /* 0x000fc80003f04070 */
[----:B------:R-:W-:-:S04]  /*5850*/  LOP3.LUT R6, R2, 0xff800000, RZ, 0xc0, !PT ;  /* 0xff80000002067812 */ /* 0x000fc800078ec0ff */
[-C--:B------:R-:W-:Y:S02]  /*5860*/  IADD3 R2, PT, PT, R3, -R6.reuse, RZ ;  /* 0x8000000603027210 */ /* 0x080fe40007ffe0ff */
[----:B------:R-:W-:-:S03]  /*5870*/  I2FP.F32.S32 R6, R6 ;  /* 0x0000000600067245 */ /* 0x000fc60000201400 */
[----:B------:R-:W-:Y:S01]  /*5880*/  FADD R8, R2, -1 ;  /* 0xbf80000002087421 */ /* 0x000fe20000000000 */
[----:B------:R-:W-:Y:S01]  /*5890*/  LEA R2, R4, UR9, 0x2 ;  /* 0x0000000904027c11 */ /* 0x000fe2000f8e10ff */
[----:B------:R-:W-:Y:S01]  /*58a0*/  FFMA R5, R6, 1.1920928955078125e-07, R5 ;  /* 0x3400000006057823 */ /* 0x000fe20000000005 */
[----:B------:R-:W-:Y:S02]  /*58b0*/  IMAD.MOV.U32 R6, RZ, RZ, 0x7f800000 ;  /* 0x7f800000ff067424 */ /* 0x000fe400078e00ff */
[C---:B------:R-:W-:Y:S02]  /*58c0*/  FFMA R9, R8.reuse, -R9, 0.14084610342979431152 ;  /* 0x3e1039f608097423 */ /* 0x040fe40000000809 */
[----:B------:R-:W0:Y:S02]  /*58d0*/  LDS R2, [R2] ;  /* 0x0000000002027984 */ /* 0x000e240000000800 */
[----:B------:R-:W-:-:S04]  /*58e0*/  FFMA R9, R8, R9, -0.12148627638816833496 ;  /* 0xbdf8cdcc08097423 */ /* 0x000fc80000000009 */
[----:B------:R-:W-:-:S04]  /*58f0*/  FFMA R9, R8, R9, 0.13980610668659210205 ;  /* 0x3e0f295508097423 */ /* 0x000fc80000000009 */
[----:B------:R-:W-:-:S04]  /*5900*/  FFMA R9, R8, R9, -0.16684235632419586182 ;  /* 0xbe2ad8b908097423 */ /* 0x000fc80000000009 */
        /* <DEDUP_REMOVED lines=8> */
[----:B------:R-:W-:Y:S02]  /*5990*/  FSETP.NEU.AND P0, PT, R3, RZ, PT ;  /* 0x000000ff0300720b */ /* 0x000fe40003f0d000 */
[----:B------:R-:W-:Y:S02]  /*59a0*/  LEA R3, R4, UR11, 0x2 ;  /* 0x0000000b04037c11 */ /* 0x000fe4000f8e10ff */
[----:B------:R-:W-:-:S05]  /*59b0*/  FSEL R5, R5, -INF , P0 ;  /* 0xff80000005057808 */ /* 0x000fca0000000000 */
[----:B0-----:R-:W-:-:S05]  /*59c0*/  FADD R2, R2, R5 ;  /* 0x0000000502027221 */ /* 0x001fca0000000000 */
[----:B------:R0:W-:Y:S02]  /*59d0*/  STS [R3], R2 ;  /* 0x0000000203007388 */ /* 0x0001e40000000800 */
.L_x_191:
[----:B------:R-:W-:Y:S05]  /*59e0*/  BSYNC.RECONVERGENT B0 ;  /* 0x0000000000007941 */ /* 0x000fea0003800200 */
.L_x_190:
        /* <DEDUP_REMOVED lines=8> */
[----:B------:R-:W-:Y:S01]  /*5a70*/  ISETP.GE.U32.AND P0, PT, R6, 0x4, PT ;  /* 0x000000040600780c */ /* 0x000fe20003f06070 */
[----:B-12---:R-:W-:Y:S01]  /*5a80*/  IMAD R12, R7, R6, RZ ;  /* 0x00000006070c7224 */ /* 0x006fe200078e02ff */
[----:B------:R-:W-:Y:S01]  /*5a90*/  LOP3.LUT R3, R0, 0x3e0, RZ, 0xc0, !PT ;  /* 0x000003e000037812 */ /* 0x000fe200078ec0ff */
[----:B------:R-:W-:Y:S01]  /*5aa0*/  IMAD.MOV.U32 R5, RZ, RZ, RZ ;  /* 0x000000ffff057224 */ /* 0x000fe200078e00ff */
[----:B------:R-:W-:Y:S01]  /*5ab0*/  LOP3.LUT R2, R6, 0x3, RZ, 0xc0, !PT ;  /* 0x0000000306027812 */ /* 0x000fe200078ec0ff */
        /* <DEDUP_REMOVED lines=9> */
[----:B------:R-:W2:Y:S01]  /*5b50*/  LDCU UR10, c[0x0][0x3b4] ;  /* 0x00007680ff0a77ac */ /* 0x000ea20008000800 */
[----:B------:R-:W3:Y:S01]  /*5b60*/  LDCU.64 UR12, c[0x0][0x380] ;  /* 0x00007000ff0c77ac */ /* 0x000ee20008000a00 */
[----:B0-----:R-:W-:-:S03]  /*5b70*/  ULEA UR5, UR5, UR4, 0x18 ;  /* 0x0000000405057291 */ /* 0x001fc6000f8ec0ff */
[----:B-123--:R-:W-:-:S09]  /*5b80*/  UMOV UR4, URZ ;  /* 0x000000ff00047c82 */ /* 0x00efd20008000000 */
.L_x_202:
[----:B0123--:R-:W-:Y:S01]  /*5b90*/  VIADD R7, R12, UR4 ;  /* 0x000000040c077c36 */ /* 0x00ffe20008000000 */
[----:B------:R-:W-:Y:S01]  /*5ba0*/  UIADD3 UR4, UPT, UPT, UR4, 0x4, URZ ;  /* 0x0000000404047890 */ /* 0x000fe2000fffe0ff */
[----:B------:R-:W-:Y:S02]  /*5bb0*/  BSSY.RECONVERGENT B0, `(.L_x_194) ;  /* 0x0000013000007945 */ /* 0x000fe40003800200 */
[C---:B------:R-:W-:Y:S01]  /*5bc0*/  VIADD R11, R7.reuse, 0x1 ;  /* 0x00000001070b7836 */ /* 0x040fe20000000000 */
[C---:B------:R-:W-:Y:S01]  /*5bd0*/  ISETP.GE.AND P3, PT, R7.reuse, UR9, PT ;  /* 0x0000000907007c0c */ /* 0x040fe2000bf66270 */
[C---:B------:R-:W-:Y:S01]  /*5be0*/  VIADD R15, R7.reuse, 0x3 ;  /* 0x00000003070f7836 */ /* 0x040fe20000000000 */
[----:B----4-:R-:W-:Y:S01]  /*5bf0*/  IADD3 R13, PT, PT, R7, 0x2, RZ ;  /* 0x00000002070d7810 */ /* 0x010fe20007ffe0ff */
[----:B------:R-:W-:Y:S01]  /*5c00*/  IMAD.IADD R6, R3, 0x1, R7 ;  /* 0x0000000103067824 */ /* 0x000fe200078e0207 */
        /* <DEDUP_REMOVED lines=13> */
.L_x_195:
[----:B------:R-:W-:Y:S05]  /*5ce0*/  BSYNC.RECONVERGENT B0 ;  /* 0x0000000000007941 */ /* 0x000fea0003800200 */
.L_x_194:
        /* <DEDUP_REMOVED lines=9> */
.L_x_197:
[----:B------:R-:W-:Y:S05]  /*5d80*/  BSYNC.RECONVERGENT B0 ;  /* 0x0000000000007941 */ /* 0x000fea0003800200 */
.L_x_196:
        /* <DEDUP_REMOVED lines=9> */
.L_x_199:
[----:B------:R-:W-:Y:S05]  /*5e20*/  BSYNC.RECONVERGENT B0 ;  /* 0x0000000000007941 */ /* 0x000fea0003800200 */
.L_x_198:
        /* <DEDUP_REMOVED lines=9> */
.L_x_201:
[----:B------:R-:W-:Y:S05]  /*5ec0*/  BSYNC.RECONVERGENT B0 ;  /* 0x0000000000007941 */ /* 0x000fea0003800200 */
.L_x_200:
[----:B------:R-:W-:Y:S05]  /*5ed0*/  @P0 BRA `(.L_x_202) ;  /* 0xfffffffc002c0947 */ /* 0x000fea000383ffff */
.L_x_193:
[----:B------:R-:W-:-:S13]  /*5ee0*/  ISETP.NE.AND P0, PT, R2, RZ, PT ;  /* 0x000000ff0200720c */ /* 0x000fda0003f05270 */
[----:B------:R-:W-:Y:S05]  /*5ef0*/  @!P0 BRA `(.L_x_192) ;  /* 0x0000000000608947 */ /* 0x000fea0003800000 */
[----:B------:R-:W5:Y:S01]  /*5f00*/  S2UR UR5, SR_CgaCtaId ;  /* 0x00000000000579c3 */ /* 0x000f620000008800 */
[----:B------:R-:W4:Y:S01]  /*5f10*/  LDCU UR9, c[0x0][0x3b4] ;  /* 0x00007680ff0977ac */ /* 0x000f220008000800 */
[----:B------:R-:W-:Y:S02]  /*5f20*/  IMAD.IADD R5, R12, 0x1, R5 ;  /* 0x000000010c057824 */ /* 0x000fe400078e0205 */
[----:B0123--:R-:W-:Y:S01]  /*5f30*/  IMAD.MOV R7, RZ, RZ, -R2 ;  /* 0x000000ffff077224 */ /* 0x00ffe200078e0a02 */
[----:B------:R-:W-:Y:S01]  /*5f40*/  UMOV UR4, 0x400 ;  /* 0x0000040000047882 */ /* 0x000fe20000000000 */
[--C-:B------:R-:W-:Y:S01]  /*5f50*/  IMAD.IADD R3, R3, 0x1, R5.reuse ;  /* 0x0000000103037824 */ /* 0x100fe200078e0205 */
[----:B------:R-:W0:Y:S01]  /*5f60*/  LDCU UR10, c[0x0][0x3b8] ;  /* 0x00007700ff0a77ac */ /* 0x000e220008000800 */
[----:B------:R-:W1:Y:S01]  /*5f70*/  LDCU.64 UR12, c[0x0][0x380] ;  /* 0x00007000ff0c77ac */ /* 0x000e620008000a00 */
[----:B----4-:R-:W-:Y:S01]  /*5f80*/  IMAD R4, R4, UR9, R5 ;  /* 0x0000000904047c24 */ /* 0x010fe2000f8e0205 */
[----:B-----5:R-:W-:-:S06]  /*5f90*/  ULEA UR4, UR5, UR4, 0x18 ;  /* 0x0000000405047291 */ /* 0x020fcc000f8ec0ff */
[----:B01----:R-:W-:-:S07]  /*5fa0*/  LEA R6, R3, UR4, 0x2 ;  /* 0x0000000403067c11 */ /* 0x003fce000f8e10ff */
.L_x_203:
        /* <DEDUP_REMOVED lines=13> */
.L_x_192:
[----:B------:R-:W-:-:S13]  /*6080*/  ISETP.GT.U32.AND P0, PT, R0, 0x1f, PT ;  /* 0x0000001f0000780c */ /* 0x000fda0003f04070 */
[----:B------:R-:W-:Y:S05]  /*6090*/  @P0 EXIT ;  /* 0x000000000000094d */ /* 0x000fea0003800000 */
[C---:B------:R-:W-:Y:S01]  /*60a0*/  LEA R4, R0.reuse, UR11, 0x2 ;  /* 0x0000000b00047c11 */ /* 0x040fe2000f8e10ff */
[----:B------:R-:W5:Y:S01]  /*60b0*/  LDCU.64 UR4, c[0x0][0x3a0] ;  /* 0x00007400ff0477ac */ /* 0x000f620008000a00 */
[----:B------:R-:W-:-:S03]  /*60c0*/  VIADD R0, R0, UR7 ;  /* 0x0000000700007c36 */ /* 0x000fc60008000000 */
[----:B------:R-:W0:Y:S02]  /*60d0*/  LDS R5, [R4] ;  /* 0x0000000004057984 */ /* 0x000e240000000800 */
[----:B------:R-:W-:-:S05]  /*60e0*/  IADD3 R0, P0, PT, R0, UR6, RZ ;  /* 0x0000000600007c10 */ /* 0x000fca000ff1e0ff */
[----:B------:R-:W-:Y:S01]  /*60f0*/  IMAD.X R3, RZ, RZ, RZ, P0 ;  /* 0x000000ffff037224 */ /* 0x000fe200000e06ff */
[----:B-----5:R-:W-:-:S04]  /*6100*/  LEA R2, P0, R0, UR4, 0x2 ;  /* 0x0000000400027c11 */ /* 0x020fc8000f8010ff */
[----:B------:R-:W-:-:S05]  /*6110*/  LEA.HI.X R3, R0, UR5, R3, 0x2, P0 ;  /* 0x0000000500037c11 */ /* 0x000fca00080f1403 */
[----:B0-----:R-:W-:Y:S01]  /*6120*/  STG.E desc[UR18][R2.64], R5 ;  /* 0x0000000502007986 */ /* 0x001fe2000c101912 */
[----:B------:R-:W-:Y:S05]  /*6130*/  EXIT ;  /* 0x000000000000794d */ /* 0x000fea0003800000 */
        .weak           $__internal_3_$__cuda_sm20_rcp_rn_f32_slowpath
        .type           $__internal_3_$__cuda_sm20_rcp_rn_f32_slowpath,@function
        .size           $__internal_3_$__cuda_sm20_rcp_rn_f32_slowpath,($__internal_4_$__cuda_sm20_sqrt_rn_f32_slowpath - $__internal_3_$__cuda_sm20_rcp_rn_f32_slowpath)
$__internal_3_$__cuda_sm20_rcp_rn_f32_slowpath:
        /* <DEDUP_REMOVED lines=15> */
.L_x_204:
        /* <DEDUP_REMOVED lines=33> */
.L_x_206:
[----:B------:R2:W3:Y:S02]  /*6440*/  MUFU.RCP R9, R6 ;  /* 0x0000000600097308 */ /* 0x0004e40000001000 */
.L_x_205:
[----:B0123--:R-:W-:Y:S02]  /*6450*/  IMAD.MOV.U32 R6, RZ, RZ, R9 ;  /* 0x000000ffff067224 */ /* 0x00ffe400078e0009 */
[----:B------:R-:W-:-:S04]  /*6460*/  IMAD.MOV.U32 R9, RZ, RZ, 0x0 ;  /* 0x00000000ff097424 */ /* 0x000fc800078e00ff */
[----:B------:R-:W-:Y:S05]  /*6470*/  RET.REL.NODEC R8 `(_ZN15flash_attention22flash_attention_kernelILi32ELi32ELi32ELi32ELi32ELi32EEEvPfS1_S1_S1_S1_iiiii) ;  /* 0xffffff9808e07950 */ /* 0x000fea0003c3ffff */
        .weak           $__internal_4_$__cuda_sm20_sqrt_rn_f32_slowpath
        .type           $__internal_4_$__cuda_sm20_sqrt_rn_f32_slowpath,@function
        .size           $__internal_4_$__cuda_sm20_sqrt_rn_f32_slowpath,($__internal_5_$__cuda_sm3x_div_rn_noftz_f32_slowpath - $__internal_4_$__cuda_sm20_sqrt_rn_f32_slowpath)
$__internal_4_$__cuda_sm20_sqrt_rn_f32_slowpath:
        /* <DEDUP_REMOVED lines=21> */
.L_x_207:
[----:B------:R-:W-:Y:S02]  /*65d0*/  IMAD.MOV.U32 R6, RZ, RZ, R3 ;  /* 0x000000ffff067224 */ /* 0x000fe400078e0003 */
[----:B------:R-:W-:Y:S02]  /*65e0*/  IMAD.MOV.U32 R2, RZ, RZ, R8 ;  /* 0x000000ffff027224 */ /* 0x000fe400078e0008 */
[----:B------:R-:W-:-:S04]  /*65f0*/  IMAD.MOV.U32 R3, RZ, RZ, 0x0 ;  /* 0x00000000ff037424 */ /* 0x000fc800078e00ff */
[----:B------:R-:W-:Y:S05]  /*6600*/  RET.REL.NODEC R2 `(_ZN15flash_attention22flash_attention_kernelILi32ELi32ELi32ELi32ELi32ELi32EEEvPfS1_S1_S1_S1_iiiii) ;  /* 0xffffff98027c7950 */ /* 0x000fea0003c3ffff */
        .weak           $__internal_5_$__cuda_sm3x_div_rn_noftz_f32_slowpath
        .type           $__internal_5_$__cuda_sm3x_div_rn_noftz_f32_slowpath,@function
        .size           $__internal_5_$__cuda_sm3x_div_rn_noftz_f32_slowpath,(.L_x_227 - $__internal_5_$__cuda_sm3x_div_rn_noftz_f32_slowpath)
$__internal_5_$__cuda_sm3x_div_rn_noftz_f32_slowpath:
        /* <DEDUP_REMOVED lines=34> */
.L_x_209:
        /* <DEDUP_REMOVED lines=51> */
.L_x_216:
[----:B------:R-:W-:-:S04]  /*6b60*/  LOP3.LUT R2, R2, 0x80000000, RZ, 0xc0, !PT ;  /* 0x8000000002027812 */ /* 0x000fc800078ec0ff */
[----:B------:R-:W-:Y:S01]  /*6b70*/  LOP3.LUT R2, R2, 0x7f800000, RZ, 0xfc, !PT ;  /* 0x7f80000002027812 */ /* 0x000fe200078efcff */
[----:B------:R-:W-:Y:S06]  /*6b80*/  BRA `(.L_x_217) ;  /* 0x0000000000047947 */ /* 0x000fec0003800000 */
.L_x_215:
[----:B------:R-:W-:-:S07]  /*6b90*/  IMAD R2, R14, 0x800000, R2 ;  /* 0x008000000e027824 */ /* 0x000fce00078e0202 */
.L_x_217:
[----:B------:R-:W-:Y:S05]  /*6ba0*/  BSYNC.RECONVERGENT B4 ;  /* 0x0000000000047941 */ /* 0x000fea0003800200 */
.L_x_214:
[----:B------:R-:W-:Y:S05]  /*6bb0*/  BRA `(.L_x_218) ;  /* 0x0000000000207947 */ /* 0x000fea0003800000 */
.L_x_213:
[----:B------:R-:W-:-:S04]  /*6bc0*/  LOP3.LUT R2, R3, 0x80000000, R2, 0x48, !PT ;  /* 0x8000000003027812 */ /* 0x000fc800078e4802 */
[----:B------:R-:W-:Y:S01]  /*6bd0*/  LOP3.LUT R2, R2, 0x7f800000, RZ, 0xfc, !PT ;  /* 0x7f80000002027812 */ /* 0x000fe200078efcff */
[----:B------:R-:W-:Y:S06]  /*6be0*/  BRA `(.L_x_218) ;  /* 0x0000000000147947 */ /* 0x000fec0003800000 */
.L_x_212:
[----:B------:R-:W-:Y:S01]  /*6bf0*/  LOP3.LUT R2, R3, 0x80000000, R2, 0x48, !PT ;  /* 0x8000000003027812 */ /* 0x000fe200078e4802 */
[----:B------:R-:W-:Y:S06]  /*6c00*/  BRA `(.L_x_218) ;  /* 0x00000000000c7947 */ /* 0x000fec0003800000 */
.L_x_211:
[----:B------:R-:W0:Y:S01]  /*6c10*/  MUFU.RSQ R2, -QNAN ;  /* 0xffc0000000027908 */ /* 0x000e220000001400 */
[----:B------:R-:W-:Y:S05]  /*6c20*/  BRA `(.L_x_218) ;  /* 0x0000000000047947 */ /* 0x000fea0003800000 */
.L_x_210:
[----:B------:R-:W-:-:S07]  /*6c30*/  FADD.FTZ R2, R2, R3 ;  /* 0x0000000302027221 */ /* 0x000fce0000010000 */
.L_x_218:
[----:B------:R-:W-:Y:S05]  /*6c40*/  BSYNC.RECONVERGENT B3 ;  /* 0x0000000000037941 */ /* 0x000fea0003800200 */
.L_x_208:
[----:B------:R-:W-:Y:S02]  /*6c50*/  IMAD.MOV.U32 R13, RZ, RZ, 0x0 ;  /* 0x00000000ff0d7424 */ /* 0x000fe400078e00ff */
[----:B0-----:R-:W-:Y:S02]  /*6c60*/  IMAD.MOV.U32 R3, RZ, RZ, R2 ;  /* 0x000000ffff037224 */ /* 0x001fe400078e0002 */
[----:B------:R-:W-:Y:S05]  /*6c70*/  RET.REL.NODEC R12 `(_ZN15flash_attention22flash_attention_kernelILi32ELi32ELi32ELi32ELi32ELi32EEEvPfS1_S1_S1_S1_iiiii) ;  /* 0xffffff900ce07950 */ /* 0x000fea0003c3ffff */
.L_x_219:
        /* <DEDUP_REMOVED lines=16> */
.L_x_227:


//--------------------- .text._Z24cuda_unpad_buffer_kernelIfEvPT_S1_iiiiii --------------------------
	.section	.text._Z24cuda_unpad_buffer_kernelIfEvPT_S1_iiiiii,"ax",@progbits
	.align	128
        .global         _Z24cuda_unpad_buffer_kernelIfEvPT_S1_iiiiii
        .type           _Z24cuda_unpad_buffer_kernelIfEvPT_S1_iiiiii,@function
        .size           _Z24cuda_unpad_buffer_kernelIfEvPT_S1_iiiiii,(.L_x_230 - _Z24cuda_unpad_buffer_kernelIfEvPT_S1_iiiiii)
        .other          _Z24cuda_unpad_buffer_kernelIfEvPT_S1_iiiiii,@"STO_CUDA_ENTRY STV_DEFAULT"
_Z24cuda_unpad_buffer_kernelIfEvPT_S1_iiiiii:
.text._Z24cuda_unpad_buffer_kernelIfEvPT_S1_iiiiii:
[----:B------:R-:W-:Y:S01]  /*0000*/  LDC R1, c[0x0][0x37c] ;  /* 0x0000df00ff017b82 */ /* 0x000fe20000000800 */
[----:B------:R-:W0:Y:S07]  /*0010*/  S2R R3, SR_TID.X ;  /* 0x0000000000037919 */ /* 0x000e2e0000002100 */
[----:B------:R-:W0:Y:S01]  /*0020*/  S2UR UR6, SR_CTAID.X ;  /* 0x00000000000679c3 */ /* 0x000e220000002500 */
[----:B------:R-:W1:Y:S07]  /*0030*/  LDCU.64 UR4, c[0x0][0x390] ;  /* 0x00007200ff0477ac */ /* 0x000e6e0008000a00 */
[----:B------:R-:W0:Y:S08]  /*0040*/  LDC R0, c[0x0][0x360] ;  /* 0x0000d800ff007b82 */ /* 0x000e300000000800 */
[----:B------:R-:W2:Y:S01]  /*0050*/  LDC R2, c[0x0][0x398] ;  /* 0x0000e600ff027b82 */ /* 0x000ea20000000800 */
[----:B-1----:R-:W-:Y:S01]  /*0060*/  UIMAD UR4, UR5, UR4, URZ ;  /* 0x00000004050472a4 */ /* 0x002fe2000f8e02ff */
[----:B0-----:R-:W-:-:S05]  /*0070*/  IMAD R0, R0, UR6, R3 ;  /* 0x0000000600007c24 */ /* 0x001fca000f8e0203 */
[----:B--2---:R-:W-:-:S05]  /*0080*/  IMAD R3, R2, UR4, RZ ;  /* 0x0000000402037c24 */ /* 0x004fca000f8e02ff */
[----:B------:R-:W-:-:S13]  /*0090*/  ISETP.GE.AND P0, PT, R0, R3, PT ;  /* 0x000000030000720c */ /* 0x000fda0003f06270 */
[----:B------:R-:W-:Y:S05]  /*00a0*/  @P0 EXIT ;  /* 0x000000000000094d */ /* 0x000fea0003800000 */
[----:B------:R-:W-:Y:S01]  /*00b0*/  IMAD R3, R2, UR5, RZ ;  /* 0x0000000502037c24 */ /* 0x000fe2000f8e02ff */
[----:B------:R-:W-:Y:S01]  /*00c0*/  IABS R9, R0 ;  /* 0x0000000000097213 */ /* 0x000fe20000000000 */
[----:B------:R-:W0:Y:S01]  /*00d0*/  LDCU.64 UR8, c[0x0][0x3a0] ;  /* 0x00007400ff0877ac */ /* 0x000e220008000a00 */
[----:B------:R-:W-:Y:S02]  /*00e0*/  IABS R11, R2 ;  /* 0x00000002000b7213 */ /* 0x000fe40000000000 */
[-C--:B------:R-:W-:Y:S01]  /*00f0*/  IABS R8, R3.reuse ;  /* 0x0000000300087213 */ /* 0x080fe20000000000 */
[----:B------:R-:W1:Y:S01]  /*0100*/  LDCU.64 UR6, c[0x0][0x358] ;  /* 0x00006b00ff0677ac */ /* 0x000e620008000a00 */
[----:B------:R-:W-:Y:S02]  /*0110*/  IABS R10, R3 ;  /* 0x00000003000a7213 */ /* 0x000fe40000000000 */
[----:B------:R-:W2:Y:S08]  /*0120*/  I2F.RP R6, R8 ;  /* 0x0000000800067306 */ /* 0x000eb00000209400 */
[----:B--2---:R-:W2:Y:S02]  /*0130*/  MUFU.RCP R6, R6 ;  /* 0x0000000600067308 */ /* 0x004ea40000001000 */
[----:B--2---:R-:W-:-:S06]  /*0140*/  VIADD R4, R6, 0xffffffe ;  /* 0x0ffffffe06047836 */ /* 0x004fcc0000000000 */
[----:B------:R2:W3:Y:S02]  /*0150*/  F2I.FTZ.U32.TRUNC.NTZ R5, R4 ;  /* 0x0000000400057305 */ /* 0x0004e4000021f000 */
[----:B--2---:R-:W-:Y:S01]  /*0160*/  IMAD.MOV.U32 R4, RZ, RZ, RZ ;  /* 0x000000ffff047224 */ /* 0x004fe200078e00ff */
[----:B---3--:R-:W-:-:S05]  /*0170*/  IADD3 R7, PT, PT, RZ, -R5, RZ ;  /* 0x80000005ff077210 */ /* 0x008fca0007ffe0ff */
[----:B------:R-:W-:-:S04]  /*0180*/  IMAD R7, R7, R8, RZ ;  /* 0x0000000807077224 */ /* 0x000fc800078e02ff */
[----:B------:R-:W-:Y:S01]  /*0190*/  IMAD.HI.U32 R5, R5, R7, R4 ;  /* 0x0000000705057227 */ /* 0x000fe200078e0004 */
[----:B------:R-:W-:-:S03]  /*01a0*/  MOV R7, R9 ;  /* 0x0000000900077202 */ /* 0x000fc60000000f00 */
[----:B------:R-:W-:Y:S01]  /*01b0*/  IMAD.MOV R9, RZ, RZ, -R10 ;  /* 0x000000ffff097224 */ /* 0x000fe200078e0a0a */
[----:B------:R-:W-:Y:S01]  /*01c0*/  MOV R10, R11 ;  /* 0x0000000b000a7202 */ /* 0x000fe20000000f00 */
[----:B------:R-:W-:-:S03]  /*01d0*/  IMAD.HI.U32 R4, R5, R7, RZ ;  /* 0x0000000705047227 */ /* 0x000fc600078e00ff */
[----:B------:R-:W2:Y:S01]  /*01e0*/  I2F.RP R6, R10 ;  /* 0x0000000a00067306 */ /* 0x000ea20000209400 */
[----:B------:R-:W-:-:S05]  /*01f0*/  IMAD R5, R4, R9, R7 ;  /* 0x0000000904057224 */ /* 0x000fca00078e0207 */
[----:B------:R-:W-:Y:S02]  /*0200*/  ISETP.GT.U32.AND P2, PT, R8, R5, PT ;  /* 0x000000050800720c */ /* 0x000fe40003f44070 */
[----:B--2---:R-:W2:Y:S11]  /*0210*/  MUFU.RCP R6, R6 ;  /* 0x0000000600067308 */ /* 0x004eb60000001000 */
[----:B------:R-:W-:-:S02]  /*0220*/  @!P2 IMAD.IADD R5, R5, 0x1, -R8 ;  /* 0x000000010505a824 */ /* 0x000fc400078e0a08 */
[----:B------:R-:W-:Y:S01]  /*0230*/  @!P2 VIADD R4, R4, 0x1 ;  /* 0x000000010404a836 */ /* 0x000fe20000000000 */
[----:B------:R-:W-:Y:S02]  /*0240*/  ISETP.NE.AND P2, PT, R3, RZ, PT ;  /* 0x000000ff0300720c */ /* 0x000fe40003f45270 */
[----:B------:R-:W-:Y:S02]  /*0250*/  ISETP.GE.U32.AND P0, PT, R5, R8, PT ;  /* 0x000000080500720c */ /* 0x000fe40003f06070 */
[----:B------:R-:W-:-:S04]  /*0260*/  LOP3.LUT R5, R0, R3, RZ, 0x3c, !PT ;  /* 0x0000000300057212 */ /* 0x000fc800078e3cff */
[----:B------:R-:W-:Y:S02]  /*0270*/  ISETP.GE.AND P1, PT, R5, RZ, PT ;  /* 0x000000ff0500720c */ /* 0x000fe40003f26270 */
[----:B--2---:R-:W-:-:S05]  /*0280*/  IADD3 R5, PT, PT, R6, 0xffffffe, RZ ;  /* 0x0ffffffe06057810 */ /* 0x004fca0007ffe0ff */
[----:B------:R-:W-:Y:S01]  /*0290*/  @P0 IADD3 R4, PT, PT, R4, 0x1, RZ ;  /* 0x0000000104040810 */ /* 0x000fe20007ffe0ff */
[----:B------:R-:W2:Y:S04]  /*02a0*/  F2I.FTZ.U32.TRUNC.NTZ R5, R5 ;  /* 0x0000000500057305 */ /* 0x000ea8000021f000 */
[----:B------:R-:W-:-:S05]  /*02b0*/  IMAD.MOV.U32 R8, RZ, RZ, R4 ;  /* 0x000000ffff087224 */ /* 0x000fca00078e0004 */
[----:B------:R-:W-:Y:S02]  /*02c0*/  @!P1 IADD3 R8, PT, PT, -R8, RZ, RZ ;  /* 0x000000ff08089210 */ /* 0x000fe40007ffe1ff */
[----:B------:R-:W-:-:S04]  /*02d0*/  @!P2 LOP3.LUT R8, RZ, R3, RZ, 0x33, !PT ;  /* 0x00000003ff08a212 */ /* 0x000fc800078e33ff */
[----:B------:R-:W-:Y:S01]  /*02e0*/  IADD3 R4, PT, PT, -R8, RZ, RZ ;  /* 0x000000ff08047210 */ /* 0x000fe20007ffe1ff */
[----:B--2---:R-:W-:-:S04]  /*02f0*/  IMAD.MOV R7, RZ, RZ, -R5 ;  /* 0x000000ffff077224 */ /* 0x004fc800078e0a05 */
[----:B------:R-:W-:Y:S02]  /*0300*/  IMAD R9, R3, R4, R0 ;  /* 0x0000000403097224 */ /* 0x000fe400078e0200 */
[----:B------:R-:W-:Y:S02]  /*0310*/  IMAD R3, R7, R10, RZ ;  /* 0x0000000a07037224 */ /* 0x000fe400078e02ff */
[----:B------:R-:W-:Y:S01]  /*0320*/  IMAD.MOV.U32 R4, RZ, RZ, RZ ;  /* 0x000000ffff047224 */ /* 0x000fe200078e00ff */
[----:B------:R-:W-:-:S03]  /*0330*/  IABS R6, R9 ;  /* 0x0000000900067213 */ /* 0x000fc60000000000 */
[----:B------:R-:W-:Y:S01]  /*0340*/  IMAD.HI.U32 R4, R5, R3, R4 ;  /* 0x0000000305047227 */ /* 0x000fe200078e0004 */
[----:B------:R-:W-:-:S05]  /*0350*/  MOV R3, R6 ;  /* 0x0000000600037202 */ /* 0x000fca0000000f00 */
[----:B------:R-:W-:-:S04]  /*0360*/  IMAD.HI.U32 R4, R4, R3, RZ ;  /* 0x0000000304047227 */ /* 0x000fc800078e00ff */
[----:B------:R-:W-:-:S04]  /*0370*/  IMAD.MOV R5, RZ, RZ, -R4 ;  /* 0x000000ffff057224 */ /* 0x000fc800078e0a04 */
[----:B------:R-:W-:-:S05]  /*0380*/  IMAD R3, R10, R5, R3 ;  /* 0x000000050a037224 */ /* 0x000fca00078e0203 */
[----:B------:R-:W-:-:S13]  /*0390*/  ISETP.GT.U32.AND P2, PT, R10, R3, PT ;  /* 0x000000030a00720c */ /* 0x000fda0003f44070 */
[-C--:B------:R-:W-:Y:S01]  /*03a0*/  @!P2 IADD3 R3, PT, PT, R3, -R10.reuse, RZ ;  /* 0x8000000a0303a210 */ /* 0x080fe20007ffe0ff */
[----:B------:R-:W-:Y:S01]  /*03b0*/  @!P2 VIADD R4, R4, 0x1 ;  /* 0x000000010404a836 */ /* 0x000fe20000000000 */
[----:B------:R-:W-:Y:S02]  /*03c0*/  ISETP.NE.AND P2, PT, R2, RZ, PT ;  /* 0x000000ff0200720c */ /* 0x000fe40003f45270 */
[----:B------:R-:W-:Y:S02]  /*03d0*/  ISETP.GE.U32.AND P0, PT, R3, R10, PT ;  /* 0x0000000a0300720c */ /* 0x000fe40003f06070 */
[----:B------:R-:W-:-:S04]  /*03e0*/  LOP3.LUT R3, R9, R2, RZ, 0x3c, !PT ;  /* 0x0000000209037212 */ /* 0x000fc800078e3cff */
[----:B------:R-:W-:-:S07]  /*03f0*/  ISETP.GE.AND P1, PT, R3, RZ, PT ;  /* 0x000000ff0300720c */ /* 0x000fce0003f26270 */
[----:B------:R-:W-:-:S05]  /*0400*/  @P0 IADD3 R4, PT, PT, R4, 0x1, RZ ;  /* 0x0000000104040810 */ /* 0x000fca0007ffe0ff */
[----:B------:R-:W-:Y:S02]  /*0410*/  IMAD.MOV.U32 R3, RZ, RZ, R4 ;  /* 0x000000ffff037224 */ /* 0x000fe400078e0004 */
[----:B------:R-:W2:Y:S03]  /*0420*/  LDC.64 R4, c[0x0][0x388] ;  /* 0x0000e200ff047b82 */ /* 0x000ea60000000a00 */
[----:B------:R-:W-:Y:S02]  /*0430*/  @!P1 IADD3 R3, PT, PT, -R3, RZ, RZ ;  /* 0x000000ff03039210 */ /* 0x000fe40007ffe1ff */
[----:B------:R-:W-:-:S05]  /*0440*/  @!P2 LOP3.LUT R3, RZ, R2, RZ, 0x33, !PT ;  /* 0x00000002ff03a212 */ /* 0x000fca00078e33ff */
[--C-:B------:R-:W-:Y:S02]  /*0450*/  IMAD.MOV R7, RZ, RZ, -R3.reuse ;  /* 0x000000ffff077224 */ /* 0x100fe400078e0a03 */
[----:B0-----:R-:W-:Y:S02]  /*0460*/  IMAD R3, R8, UR8, R3 ;  /* 0x0000000808037c24 */ /* 0x001fe4000f8e0203 */
[----:B------:R-:W-:-:S04]  /*0470*/  IMAD R2, R2, R7, R9 ;  /* 0x0000000702027224 */ /* 0x000fc800078e0209 */
[----:B------:R-:W-:-:S04]  /*0480*/  IMAD R3, R3, UR9, R2 ;  /* 0x0000000903037c24 */ /* 0x000fc8000f8e0202 */
[----:B--2---:R-:W-:Y:S02]  /*0490*/  IMAD.WIDE R2, R3, 0x4, R4 ;  /* 0x0000000403027825 */ /* 0x004fe400078e0204 */
[----:B------:R-:W0:Y:S04]  /*04a0*/  LDC.64 R4, c[0x0][0x380] ;  /* 0x0000e000ff047b82 */ /* 0x000e280000000a00 */
[----:B-1----:R-:W2:Y:S01]  /*04b0*/  LDG.E R3, desc[UR6][R2.64] ;  /* 0x0000000602037981 */ /* 0x002ea2000c1e1900 */
[----:B0-----:R-:W-:-:S05]  /*04c0*/  IMAD.WIDE R4, R0, 0x4, R4 ;  /* 0x0000000400047825 */ /* 0x001fca00078e0204 */
[----:B--2---:R-:W-:Y:S01]  /*04d0*/  STG.E desc[UR6][R4.64], R3 ;  /* 0x0000000304007986 */ /* 0x004fe2000c101906 */
[----:B------:R-:W-:Y:S05]  /*04e0*/  EXIT ;  /* 0x000000000000794d */ /* 0x000fea0003800000 */
.L_x_220:
        /* <DEDUP_REMOVED lines=9> */
.L_x_230:


//--------------------- .text._Z22cuda_pad_buffer_kernelIfEvPT_S1_iiiiii --------------------------
	.section	.text._Z22cuda_pad_buffer_kernelIfEvPT_S1_iiiiii,"ax",@progbits
	.align	128
        .global         _Z22cuda_pad_buffer_kernelIfEvPT_S1_iiiiii
        .type           _Z22cuda_pad_buffer_kernelIfEvPT_S1_iiiiii,@function
        .size           _Z22cuda_pad_buffer_kernelIfEvPT_S1_iiiiii,(.L_x_231 - _Z22cuda_pad_buffer_kernelIfEvPT_S1_iiiiii)
        .other          _Z22cuda_pad_buffer_kernelIfEvPT_S1_iiiiii,@"STO_CUDA_ENTRY STV_DEFAULT"
_Z22cuda_pad_buffer_kernelIfEvPT_S1_iiiiii:
.text._Z22cuda_pad_buffer_kernelIfEvPT_S1_iiiiii:
        /* <DEDUP_REMOVED lines=11> */
[----:B------:R-:W0:Y:S01]  /*00b0*/  LDC.64 R6, c[0x0][0x388] ;  /* 0x0000e200ff067b82 */ /* 0x000e220000000a00 */
[----:B------:R-:W1:Y:S01]  /*00c0*/  LDCU.64 UR6, c[0x0][0x358] ;  /* 0x00006b00ff0677ac */ /* 0x000e620008000a00 */
[----:B------:R-:W-:Y:S01]  /*00d0*/  IMAD R4, R0, UR5, RZ ;  /* 0x0000000500047c24 */ /* 0x000fe2000f8e02ff */
[----:B------:R-:W2:Y:S01]  /*00e0*/  LDCU.64 UR8, c[0x0][0x3a0] ;  /* 0x00007400ff0877ac */ /* 0x000ea20008000a00 */
[----:B0-----:R-:W-:-:S05]  /*00f0*/  IMAD.WIDE R6, R3, 0x4, R6 ;  /* 0x0000000403067825 */ /* 0x001fca00078e0206 */
[----:B-1----:R0:W3:Y:S01]  /*0100*/  LDG.E R2, desc[UR6][R6.64] ;  /* 0x0000000606027981 */ /* 0x0020e2000c1e1900 */
[----:B------:R-:W-:-:S04]  /*0110*/  IABS R11, R4 ;  /* 0x00000004000b7213 */ /* 0x000fc80000000000 */
[----:B------:R-:W1:Y:S01]  /*0120*/  I2F.RP R5, R11 ;  /* 0x0000000b00057306 */ /* 0x000e620000209400 */
[----:B0-----:R-:W-:Y:S02]  /*0130*/  IABS R6, R3 ;  /* 0x0000000300067213 */ /* 0x001fe40000000000 */
[----:B------:R-:W-:-:S05]  /*0140*/  IABS R7, R4 ;  /* 0x0000000400077213 */ /* 0x000fca0000000000 */
[----:B------:R-:W-:Y:S01]  /*0150*/  IMAD.MOV R7, RZ, RZ, -R7 ;  /* 0x000000ffff077224 */ /* 0x000fe200078e0a07 */
[----:B-1----:R-:W0:Y:S02]  /*0160*/  MUFU.RCP R5, R5 ;  /* 0x0000000500057308 */ /* 0x002e240000001000 */
[----:B0-----:R-:W-:Y:S01]  /*0170*/  VIADD R8, R5, 0xffffffe ;  /* 0x0ffffffe05087836 */ /* 0x001fe20000000000 */
[----:B------:R-:W-:-:S05]  /*0180*/  IABS R5, R0 ;  /* 0x0000000000057213 */ /* 0x000fca0000000000 */
[----:B------:R0:W1:Y:S02]  /*0190*/  F2I.FTZ.U32.TRUNC.NTZ R9, R8 ;  /* 0x0000000800097305 */ /* 0x000064000021f000 */
[----:B0-----:R-:W-:Y:S02]  /*01a0*/  HFMA2 R8, -RZ, RZ, 0, 0 ;  /* 0x00000000ff087431 */ /* 0x001fe400000001ff */
[----:B-1----:R-:W-:-:S04]  /*01b0*/  IMAD.MOV R10, RZ, RZ, -R9 ;  /* 0x000000ffff0a7224 */ /* 0x002fc800078e0a09 */
[----:B------:R-:W-:-:S04]  /*01c0*/  IMAD R13, R10, R11, RZ ;  /* 0x0000000b0a0d7224 */ /* 0x000fc800078e02ff */
[----:B------:R-:W-:Y:S02]  /*01d0*/  IMAD.HI.U32 R9, R9, R13, R8 ;  /* 0x0000000d09097227 */ /* 0x000fe400078e0008 */
[----:B------:R-:W0:Y:S04]  /*01e0*/  I2F.RP R8, R5 ;  /* 0x0000000500087306 */ /* 0x000e280000209400 */
[----:B------:R-:W-:-:S04]  /*01f0*/  IMAD.HI.U32 R9, R9, R6, RZ ;  /* 0x0000000609097227 */ /* 0x000fc800078e00ff */
[----:B------:R-:W-:-:S05]  /*0200*/  IMAD R6, R9, R7, R6 ;  /* 0x0000000709067224 */ /* 0x000fca00078e0206 */
[----:B------:R-:W-:Y:S01]  /*0210*/  ISETP.GT.U32.AND P2, PT, R11, R6, PT ;  /* 0x000000060b00720c */ /* 0x000fe20003f44070 */
[----:B0-----:R-:W0:-:S12]  /*0220*/  MUFU.RCP R8, R8 ;  /* 0x0000000800087308 */ /* 0x001e180000001000 */
[-C--:B------:R-:W-:Y:S02]  /*0230*/  @!P2 IADD3 R6, PT, PT, R6, -R11.reuse, RZ ;  /* 0x8000000b0606a210 */ /* 0x080fe40007ffe0ff */
[----:B------:R-:W-:Y:S02]  /*0240*/  @!P2 IADD3 R9, PT, PT, R9, 0x1, RZ ;  /* 0x000000010909a810 */ /* 0x000fe40007ffe0ff */
[----:B------:R-:W-:Y:S02]  /*0250*/  ISETP.GE.U32.AND P0, PT, R6, R11, PT ;  /* 0x0000000b0600720c */ /* 0x000fe40003f06070 */
[----:B------:R-:W-:Y:S02]  /*0260*/  LOP3.LUT R6, R3, R4, RZ, 0x3c, !PT ;  /* 0x0000000403067212 */ /* 0x000fe400078e3cff */
[----:B------:R-:W-:Y:S02]  /*0270*/  ISETP.NE.AND P2, PT, R4, RZ, PT ;  /* 0x000000ff0400720c */ /* 0x000fe40003f45270 */
[----:B------:R-:W-:Y:S01]  /*0280*/  ISETP.GE.AND P1, PT, R6, RZ, PT ;  /* 0x000000ff0600720c */ /* 0x000fe20003f26270 */
[----:B0-----:R-:W-:-:S04]  /*0290*/  VIADD R6, R8, 0xffffffe ;  /* 0x0ffffffe08067836 */ /* 0x001fc80000000000 */
[----:B------:R0:W1:Y:S02]  /*02a0*/  F2I.FTZ.U32.TRUNC.NTZ R7, R6 ;  /* 0x0000000600077305 */ /* 0x000064000021f000 */
[----:B------:R-:W-:-:S06]  /*02b0*/  @P0 VIADD R9, R9, 0x1 ;  /* 0x0000000109090836 */ /* 0x000fcc0000000000 */
[----:B------:R-:W-:Y:S01]  /*02c0*/  @!P1 IADD3 R9, PT, PT, -R9, RZ, RZ ;  /* 0x000000ff09099210 */ /* 0x000fe20007ffe1ff */
[----:B0-----:R-:W-:Y:S01]  /*02d0*/  IMAD.MOV.U32 R6, RZ, RZ, RZ ;  /* 0x000000ffff067224 */ /* 0x001fe200078e00ff */
[----:B------:R-:W-:-:S04]  /*02e0*/  @!P2 LOP3.LUT R9, RZ, R4, RZ, 0x33, !PT ;  /* 0x00000004ff09a212 */ /* 0x000fc800078e33ff */
[----:B------:R-:W-:Y:S01]  /*02f0*/  IADD3 R8, PT, PT, -R9, RZ, RZ ;  /* 0x000000ff09087210 */ /* 0x000fe20007ffe1ff */
[----:B-1----:R-:W-:-:S04]  /*0300*/  IMAD.MOV R10, RZ, RZ, -R7 ;  /* 0x000000ffff0a7224 */ /* 0x002fc800078e0a07 */
[----:B------:R-:W-:Y:S02]  /*0310*/  IMAD R11, R4, R8, R3 ;  /* 0x00000008040b7224 */ /* 0x000fe400078e0203 */
[----:B------:R-:W-:-:S03]  /*0320*/  IMAD R3, R10, R5, RZ ;  /* 0x000000050a037224 */ /* 0x000fc600078e02ff */
[----:B------:R-:W-:Y:S01]  /*0330*/  IABS R4, R11 ;  /* 0x0000000b00047213 */ /* 0x000fe20000000000 */
[----:B------:R-:W-:-:S06]  /*0340*/  IMAD.HI.U32 R6, R7, R3, R6 ;  /* 0x0000000307067227 */ /* 0x000fcc00078e0006 */
[----:B------:R-:W-:-:S05]  /*0350*/  IMAD.HI.U32 R6, R6, R4, RZ ;  /* 0x0000000406067227 */ /* 0x000fca00078e00ff */
[----:B------:R-:W-:-:S05]  /*0360*/  IADD3 R3, PT, PT, -R6, RZ, RZ ;  /* 0x000000ff06037210 */ /* 0x000fca0007ffe1ff */
[----:B------:R-:W-:Y:S01]  /*0370*/  IMAD R4, R5, R3, R4 ;  /* 0x0000000305047224 */ /* 0x000fe200078e0204 */
[----:B------:R-:W-:-:S04]  /*0380*/  LOP3.LUT R3, R11, R0, RZ, 0x3c, !PT ;  /* 0x000000000b037212 */ /* 0x000fc800078e3cff */
[----:B------:R-:W-:Y:S02]  /*0390*/  ISETP.GT.U32.AND P2, PT, R5, R4, PT ;  /* 0x000000040500720c */ /* 0x000fe40003f44070 */
[----:B------:R-:W-:-:S11]  /*03a0*/  ISETP.GE.AND P1, PT, R3, RZ, PT ;  /* 0x000000ff0300720c */ /* 0x000fd60003f26270 */
[----:B------:R-:W-:Y:S01]  /*03b0*/  @!P2 IMAD.IADD R4, R4, 0x1, -R5 ;  /* 0x000000010404a824 */ /* 0x000fe200078e0a05 */
[----:B------:R-:W-:Y:S02]  /*03c0*/  @!P2 IADD3 R6, PT, PT, R6, 0x1, RZ ;  /* 0x000000010606a810 */ /* 0x000fe40007ffe0ff */
[----:B------:R-:W-:Y:S02]  /*03d0*/  ISETP.NE.AND P2, PT, R0, RZ, PT ;  /* 0x000000ff0000720c */ /* 0x000fe40003f45270 */
[----:B------:R-:W-:Y:S02]  /*03e0*/  ISETP.GE.U32.AND P0, PT, R4, R5, PT ;  /* 0x000000050400720c */ /* 0x000fe40003f06070 */
[----:B------:R-:W0:Y:S11]  /*03f0*/  LDC.64 R4, c[0x0][0x380] ;  /* 0x0000e000ff047b82 */ /* 0x000e360000000a00 */
[----:B------:R-:W-:-:S05]  /*0400*/  @P0 VIADD R6, R6, 0x1 ;  /* 0x0000000106060836 */ /* 0x000fca0000000000 */
[----:B------:R-:W-:Y:S02]  /*0410*/  @!P1 IADD3 R6, PT, PT, -R6, RZ, RZ ;  /* 0x000000ff06069210 */ /* 0x000fe40007ffe1ff */
[----:B------:R-:W-:-:S04]  /*0420*/  @!P2 LOP3.LUT R6, RZ, R0, RZ, 0x33, !PT ;  /* 0x00000000ff06a212 */ /* 0x000fc800078e33ff */
[----:B------:R-:W-:Y:S01]  /*0430*/  IADD3 R7, PT, PT, -R6, RZ, RZ ;  /* 0x000000ff06077210 */ /* 0x000fe20007ffe1ff */
[----:B--2---:R-:W-:-:S04]  /*0440*/  IMAD R3, R9, UR8, R6 ;  /* 0x0000000809037c24 */ /* 0x004fc8000f8e0206 */
[----:B------:R-:W-:-:S04]  /*0450*/  IMAD R0, R0, R7, R11 ;  /* 0x0000000700007224 */ /* 0x000fc800078e020b */
[----:B------:R-:W-:-:S04]  /*0460*/  IMAD R3, R3, UR9, R0 ;  /* 0x0000000903037c24 */ /* 0x000fc8000f8e0200 */
[----:B0-----:R-:W-:-:S05]  /*0470*/  IMAD.WIDE R4, R3, 0x4, R4 ;  /* 0x0000000403047825 */ /* 0x001fca00078e0204 */
[----:B---3--:R-:W-:Y:S01]  /*0480*/  STG.E desc[UR6][R4.64], R2 ;  /* 0x0000000204007986 */ /* 0x008fe2000c101906 */
[----:B------:R-:W-:Y:S05]  /*0490*/  EXIT ;  /* 0x000000000000794d */ /* 0x000fea0003800000 */
.L_x_221:
        /* <DEDUP_REMOVED lines=14> */
.L_x_231:


//--------------------- .nv.shared._ZN15flash_attention22flash_attention_kernelILi32ELi32ELi32ELi64ELi32ELi32EEEvPfS1_S1_S1_S1_iiiii --------------------------
	.section	.nv.shared._ZN15flash_attention22flash_attention_kernelILi32ELi32ELi32ELi64ELi32ELi32EEEvPfS1_S1_S1_S1_iiiii,"aw",@nobits
	.sectionflags	@""
	.align	16
	.zero		1024


//--------------------- .nv.shared.reserved.0     --------------------------
	.section	.nv.shared.reserved.0,"aw",@nobits
	.weak		__nv_reservedSMEM_offset_0_alias
	.size		__nv_reservedSMEM_offset_0_alias, 0, 64
	.other		__nv_reservedSMEM_offset_0_alias,@"STO_CUDA_RESERVED_SHARED STV_DEFAULT"
__nv_reservedSMEM_offset_0_alias:
	.zero		0
	.zero		64


//--------------------- .nv.shared._ZN15flash_attention22flash_attention_kernelILi32ELi32ELi32ELi32ELi32ELi32EEEvPfS1_S1_S1_S1_iiiii --------------------------
	.section	.nv.shared._ZN15flash_attention22flash_attention_kernelILi32ELi32ELi32ELi32ELi32ELi32EEEvPfS1_S1_S1_S1_iiiii,"aw",@nobits
	.sectionflags	@""
	.align	16
	.zero		1024


//--------------------- .nv.shared._Z24cuda_unpad_buffer_kernelIfEvPT_S1_iiiiii --------------------------
	.section	.nv.shared._Z24cuda_unpad_buffer_kernelIfEvPT_S1_iiiiii,"aw",@nobits
	.sectionflags	@""
	.align	16
	.zero		1024


//--------------------- .nv.shared._Z22cuda_pad_buffer_kernelIfEvPT_S1_iiiiii --------------------------
	.section	.nv.shared._Z22cuda_pad_buffer_kernelIfEvPT_S1_iiiiii,"aw",@nobits
	.sectionflags	@""
	.align	16
	.zero		1024


//--------------------- .nv.constant0._ZN15flash_attention22flash_attention_kernelILi32ELi32ELi32ELi64ELi32ELi32EEEvPfS1_S1_S1_S1_iiiii --------------------------
	.section	.nv.constant0._ZN15flash_attention22flash_attention_kernelILi32ELi32ELi32ELi64ELi32ELi32EEEvPfS1_S1_S1_S1_iiiii,"a",@progbits
	.sectionflags	@""
	.align	4
.nv.constant0._ZN15flash_attention22flash_attention_kernelILi32ELi32ELi32ELi64ELi32ELi32EEEvPfS1_S1_S1_S1_iiiii:
	.zero		956


//--------------------- .nv.constant0._ZN15flash_attention22flash_attention_kernelILi32ELi32ELi32ELi32ELi32ELi32EEEvPfS1_S1_S1_S1_iiiii --------------------------
	.section	.nv.constant0._ZN15flash_attention22flash_attention_kernelILi32ELi32ELi32ELi32ELi32ELi32EEEvPfS1_S1_S1_S1_iiiii,"a",@progbits
	.sectionflags	@""
	.align	4
.nv.constant0._ZN15flash_attention22flash_attention_kernelILi32ELi32ELi32ELi32ELi32ELi32EEEvPfS1_S1_S1_S1_iiiii:
	.zero		956


//--------------------- .nv.constant0._Z24cuda_unpad_buffer_kernelIfEvPT_S1_iiiiii --------------------------
	.section	.nv.constant0._Z24cuda_unpad_buffer_kernelIfEvPT_S1_iiiiii,"a",@progbits
	.sectionflags	@""
	.align	4
.nv.constant0._Z24cuda_unpad_buffer_kernelIfEvPT_S1_iiiiii:
	.zero		936


//--------------------- .nv.constant0._Z22cuda_pad_buffer_kernelIfEvPT_S1_iiiiii --------------------------
	.section	.nv.constant0._Z22cuda_pad_buffer_kernelIfEvPT_S1_iiiiii,"a",@progbits
	.sectionflags	@""
	.align	4
.nv.constant0._Z22cuda_pad_buffer_kernelIfEvPT_S1_iiiiii:
	.zero		936


//--------------------- SYMBOLS --------------------------

	.type		.nv.reservedSmem.offset0,@object
	.size		.nv.reservedSmem.offset0,0x4
	.type		.nv.reservedSmem.cap,@object
	.size		.nv.reservedSmem.cap,0x4
